//
// Generated by NVIDIA NVVM Compiler
//
// Compiler Build ID: CL-36424714
// Cuda compilation tools, release 13.0, V13.0.88
// Based on NVVM 20.0.0
//

.version 9.0
.target sm_100
.address_size 64

	// .globl	_Z12bench_kernelILi1EEv2OpmPfP6__halfP7__half2
.global .align 4 .b8 __cudart_i2opi_f[24] = {65, 144, 67, 60, 153, 149, 98, 219, 192, 221, 52, 245, 209, 87, 39, 252, 41, 21, 68, 78, 110, 131, 249, 162};

.visible .entry _Z12bench_kernelILi1EEv2OpmPfP6__halfP7__half2(
	.param .u32 _Z12bench_kernelILi1EEv2OpmPfP6__halfP7__half2_param_0,
	.param .u64 _Z12bench_kernelILi1EEv2OpmPfP6__halfP7__half2_param_1,
	.param .u64 .ptr .align 1 _Z12bench_kernelILi1EEv2OpmPfP6__halfP7__half2_param_2,
	.param .u64 .ptr .align 1 _Z12bench_kernelILi1EEv2OpmPfP6__halfP7__half2_param_3,
	.param .u64 .ptr .align 1 _Z12bench_kernelILi1EEv2OpmPfP6__halfP7__half2_param_4
)
{
	.local .align 4 .b8 	__local_depot0[28];
	.reg .b64 	%SP;
	.reg .b64 	%SPL;
	.reg .pred 	%p<102>;
	.reg .b16 	%rs<91>;
	.reg .b32 	%r<210>;
	.reg .b32 	%f<291>;
	.reg .b64 	%rd<146>;
	.reg .b64 	%fd<5>;

	mov.u64 	%SPL, __local_depot0;
	ld.param.u32 	%r51, [_Z12bench_kernelILi1EEv2OpmPfP6__halfP7__half2_param_0];
	ld.param.u64 	%rd70, [_Z12bench_kernelILi1EEv2OpmPfP6__halfP7__half2_param_1];
	ld.param.u64 	%rd71, [_Z12bench_kernelILi1EEv2OpmPfP6__halfP7__half2_param_2];
	ld.param.u64 	%rd72, [_Z12bench_kernelILi1EEv2OpmPfP6__halfP7__half2_param_3];
	ld.param.u64 	%rd73, [_Z12bench_kernelILi1EEv2OpmPfP6__halfP7__half2_param_4];
	add.u64 	%rd1, %SPL, 0;
	mov.u32 	%r54, %ctaid.x;
	mov.u32 	%r55, %ntid.x;
	mov.u32 	%r56, %tid.x;
	mad.lo.s32 	%r1, %r54, %r55, %r56;
	shr.s32 	%r57, %r1, 31;
	shr.u32 	%r58, %r57, 22;
	add.s32 	%r59, %r1, %r58;
	and.b32  	%r60, %r59, -1024;
	sub.s32 	%r61, %r1, %r60;
	add.s32 	%r62, %r61, 1;
	cvt.rn.f32.s32 	%f53, %r62;
	mul.f32 	%f290, %f53, 0f3A83126F;
	// begin inline asm
	{  cvt.rn.f16.f32 %rs85, %f290;}

	// end inline asm
	add.f32 	%f49, %f290, 0f3A378034;
	// begin inline asm
	{ cvt.rn.f16x2.f32 %r209, %f49, %f290; }

	// end inline asm
	mov.f32 	%f51, 0f3DFCB924;
	// begin inline asm
	{  cvt.rn.f16.f32 %rs29, %f51;}

	// end inline asm
	mov.f32 	%f52, 0f3EDD3C36;
	// begin inline asm
	{ cvt.rn.f16x2.f32 %r53, %f52, %f51; }

	// end inline asm
	setp.eq.s64 	%p1, %rd70, 0;
	@%p1 bra 	$L__BB0_113;
	setp.gt.s32 	%p2, %r51, 7;
	@%p2 bra 	$L__BB0_19;
	setp.gt.s32 	%p9, %r51, 4;
	@%p9 bra 	$L__BB0_11;
	setp.eq.s32 	%p13, %r51, 3;
	@%p13 bra 	$L__BB0_72;
	setp.eq.s32 	%p14, %r51, 4;
	@%p14 bra 	$L__BB0_5;
	bra.uni 	$L__BB0_78;
$L__BB0_5:
	add.s64 	%rd75, %rd70, -1;
	and.b64  	%rd58, %rd70, 3;
	setp.lt.u64 	%p15, %rd75, 3;
	@%p15 bra 	$L__BB0_8;
	and.b64  	%rd59, %rd70, -4;
	mov.b64 	%rd142, 0;
$L__BB0_7:
	// begin inline asm
	{mul.f16x2 %r64,%r209,%r53;
}
	// end inline asm
	// begin inline asm
	{mul.f16x2 %r67,%r64,%r53;
}
	// end inline asm
	// begin inline asm
	{mul.f16x2 %r70,%r67,%r53;
}
	// end inline asm
	// begin inline asm
	{mul.f16x2 %r209,%r70,%r53;
}
	// end inline asm
	add.s64 	%rd142, %rd142, 4;
	setp.ne.s64 	%p16, %rd142, %rd59;
	@%p16 bra 	$L__BB0_7;
$L__BB0_8:
	setp.eq.s64 	%p17, %rd58, 0;
	@%p17 bra 	$L__BB0_113;
	mov.b64 	%rd143, 0;
$L__BB0_10:
	.pragma "nounroll";
	// begin inline asm
	{mul.f16x2 %r209,%r209,%r53;
}
	// end inline asm
	add.s64 	%rd143, %rd143, 1;
	setp.eq.s64 	%p18, %rd143, %rd58;
	@%p18 bra 	$L__BB0_113;
	bra.uni 	$L__BB0_10;
$L__BB0_11:
	setp.eq.s32 	%p10, %r51, 5;
	@%p10 bra 	$L__BB0_41;
	setp.eq.s32 	%p11, %r51, 6;
	@%p11 bra 	$L__BB0_46;
	setp.eq.s32 	%p12, %r51, 7;
	@%p12 bra 	$L__BB0_14;
	bra.uni 	$L__BB0_78;
$L__BB0_14:
	add.s64 	%rd109, %rd70, -1;
	and.b64  	%rd127, %rd70, 3;
	setp.lt.u64 	%p68, %rd109, 3;
	@%p68 bra 	$L__BB0_17;
	and.b64  	%rd126, %rd70, -4;
$L__BB0_16:
	mul.f32 	%f205, %f290, 0f3FB8AA3B;
	ex2.approx.f32 	%f206, %f205;
	mul.f32 	%f207, %f206, 0f3FB8AA3B;
	ex2.approx.f32 	%f208, %f207;
	mul.f32 	%f209, %f208, 0f3FB8AA3B;
	ex2.approx.f32 	%f210, %f209;
	mul.f32 	%f211, %f210, 0f3FB8AA3B;
	ex2.approx.f32 	%f290, %f211;
	add.s64 	%rd126, %rd126, -4;
	setp.ne.s64 	%p69, %rd126, 0;
	@%p69 bra 	$L__BB0_16;
$L__BB0_17:
	setp.eq.s64 	%p70, %rd127, 0;
	@%p70 bra 	$L__BB0_113;
$L__BB0_18:
	.pragma "nounroll";
	mul.f32 	%f212, %f290, 0f3FB8AA3B;
	ex2.approx.f32 	%f290, %f212;
	add.s64 	%rd127, %rd127, -1;
	setp.eq.s64 	%p71, %rd127, 0;
	@%p71 bra 	$L__BB0_113;
	bra.uni 	$L__BB0_18;
$L__BB0_19:
	setp.gt.s32 	%p3, %r51, 9;
	@%p3 bra 	$L__BB0_30;
	setp.eq.s32 	%p7, %r51, 8;
	@%p7 bra 	$L__BB0_51;
	setp.eq.s32 	%p8, %r51, 9;
	@%p8 bra 	$L__BB0_22;
	bra.uni 	$L__BB0_78;
$L__BB0_22:
	mov.b64 	%rd130, 0;
	mov.u64 	%rd100, __cudart_i2opi_f;
$L__BB0_23:
	mul.f32 	%f81, %f290, 0f3F22F983;
	cvt.rni.s32.f32 	%r196, %f81;
	cvt.rn.f32.s32 	%f82, %r196;
	fma.rn.f32 	%f83, %f82, 0fBFC90FDA, %f290;
	fma.rn.f32 	%f84, %f82, 0fB3A22168, %f83;
	fma.rn.f32 	%f279, %f82, 0fA7C234C5, %f84;
	abs.f32 	%f22, %f290;
	setp.ltu.f32 	%p40, %f22, 0f47CE4780;
	@%p40 bra 	$L__BB0_57;
	setp.eq.f32 	%p41, %f22, 0f7F800000;
	@%p41 bra 	$L__BB0_56;
	mov.b32 	%r11, %f290;
	shl.b32 	%r118, %r11, 8;
	or.b32  	%r12, %r118, -2147483648;
	mov.b64 	%rd133, 0;
	mov.b32 	%r193, 0;
	mov.u64 	%rd131, %rd100;
	mov.u64 	%rd132, %rd1;
$L__BB0_26:
	.pragma "nounroll";
	ld.global.nc.u32 	%r119, [%rd131];
	mad.wide.u32 	%rd102, %r119, %r12, %rd133;
	shr.u64 	%rd133, %rd102, 32;
	st.local.u32 	[%rd132], %rd102;
	add.s32 	%r193, %r193, 1;
	add.s64 	%rd132, %rd132, 4;
	add.s64 	%rd131, %rd131, 4;
	setp.ne.s32 	%p42, %r193, 6;
	@%p42 bra 	$L__BB0_26;
	shr.u32 	%r120, %r11, 23;
	st.local.u32 	[%rd1+24], %rd133;
	and.b32  	%r15, %r120, 31;
	and.b32  	%r121, %r120, 224;
	add.s32 	%r122, %r121, -128;
	shr.u32 	%r123, %r122, 5;
	mul.wide.u32 	%rd103, %r123, 4;
	sub.s64 	%rd33, %rd1, %rd103;
	ld.local.u32 	%r194, [%rd33+24];
	ld.local.u32 	%r195, [%rd33+20];
	setp.eq.s32 	%p43, %r15, 0;
	@%p43 bra 	$L__BB0_29;
	shf.l.wrap.b32 	%r194, %r195, %r194, %r15;
	ld.local.u32 	%r124, [%rd33+16];
	shf.l.wrap.b32 	%r195, %r124, %r195, %r15;
$L__BB0_29:
	shr.u32 	%r125, %r194, 30;
	shf.l.wrap.b32 	%r126, %r195, %r194, 2;
	shl.b32 	%r127, %r195, 2;
	shr.u32 	%r128, %r126, 31;
	add.s32 	%r129, %r128, %r125;
	neg.s32 	%r130, %r129;
	setp.lt.s32 	%p44, %r11, 0;
	selp.b32 	%r196, %r130, %r129, %p44;
	xor.b32  	%r131, %r126, %r11;
	shr.s32 	%r132, %r126, 31;
	xor.b32  	%r133, %r132, %r126;
	xor.b32  	%r134, %r132, %r127;
	cvt.u64.u32 	%rd104, %r133;
	shl.b64 	%rd105, %rd104, 32;
	cvt.u64.u32 	%rd106, %r134;
	or.b64  	%rd107, %rd105, %rd106;
	cvt.rn.f64.s64 	%fd3, %rd107;
	mul.f64 	%fd4, %fd3, 0d3BF921FB54442D19;
	cvt.rn.f32.f64 	%f85, %fd4;
	neg.f32 	%f86, %f85;
	setp.lt.s32 	%p45, %r131, 0;
	selp.f32 	%f279, %f86, %f85, %p45;
	bra.uni 	$L__BB0_57;
$L__BB0_30:
	setp.eq.s32 	%p4, %r51, 10;
	@%p4 bra 	$L__BB0_58;
	setp.eq.s32 	%p5, %r51, 12;
	@%p5 bra 	$L__BB0_66;
	setp.ne.s32 	%p6, %r51, 11;
	@%p6 bra 	$L__BB0_78;
	mov.b64 	%rd136, 0;
	mov.u64 	%rd87, __cudart_i2opi_f;
$L__BB0_34:
	mul.f32 	%f58, %f290, 0f3F22F983;
	cvt.rni.s32.f32 	%r200, %f58;
	cvt.rn.f32.s32 	%f59, %r200;
	fma.rn.f32 	%f60, %f59, 0fBFC90FDA, %f290;
	fma.rn.f32 	%f61, %f59, 0fB3A22168, %f60;
	fma.rn.f32 	%f285, %f59, 0fA7C234C5, %f61;
	abs.f32 	%f35, %f290;
	setp.ltu.f32 	%p27, %f35, 0f47CE4780;
	@%p27 bra 	$L__BB0_65;
	setp.eq.f32 	%p28, %f35, 0f7F800000;
	@%p28 bra 	$L__BB0_64;
	mov.b32 	%r25, %f290;
	shl.b32 	%r96, %r25, 8;
	or.b32  	%r26, %r96, -2147483648;
	mov.b64 	%rd137, 0;
	mov.b32 	%r197, 0;
$L__BB0_37:
	.pragma "nounroll";
	mul.wide.u32 	%rd86, %r197, 4;
	add.s64 	%rd88, %rd87, %rd86;
	ld.global.nc.u32 	%r97, [%rd88];
	mad.wide.u32 	%rd89, %r97, %r26, %rd137;
	shr.u64 	%rd137, %rd89, 32;
	add.s64 	%rd90, %rd1, %rd86;
	st.local.u32 	[%rd90], %rd89;
	add.s32 	%r197, %r197, 1;
	setp.ne.s32 	%p29, %r197, 6;
	@%p29 bra 	$L__BB0_37;
	shr.u32 	%r98, %r25, 23;
	st.local.u32 	[%rd1+24], %rd137;
	and.b32  	%r29, %r98, 31;
	and.b32  	%r99, %r98, 224;
	add.s32 	%r100, %r99, -128;
	shr.u32 	%r101, %r100, 5;
	mul.wide.u32 	%rd91, %r101, 4;
	sub.s64 	%rd44, %rd1, %rd91;
	ld.local.u32 	%r198, [%rd44+24];
	ld.local.u32 	%r199, [%rd44+20];
	setp.eq.s32 	%p30, %r29, 0;
	@%p30 bra 	$L__BB0_40;
	shf.l.wrap.b32 	%r198, %r199, %r198, %r29;
	ld.local.u32 	%r102, [%rd44+16];
	shf.l.wrap.b32 	%r199, %r102, %r199, %r29;
$L__BB0_40:
	shr.u32 	%r103, %r198, 30;
	shf.l.wrap.b32 	%r104, %r199, %r198, 2;
	shl.b32 	%r105, %r199, 2;
	shr.u32 	%r106, %r104, 31;
	add.s32 	%r107, %r106, %r103;
	neg.s32 	%r108, %r107;
	setp.lt.s32 	%p31, %r25, 0;
	selp.b32 	%r200, %r108, %r107, %p31;
	xor.b32  	%r109, %r104, %r25;
	shr.s32 	%r110, %r104, 31;
	xor.b32  	%r111, %r110, %r104;
	xor.b32  	%r112, %r110, %r105;
	cvt.u64.u32 	%rd92, %r111;
	shl.b64 	%rd93, %rd92, 32;
	cvt.u64.u32 	%rd94, %r112;
	or.b64  	%rd95, %rd93, %rd94;
	cvt.rn.f64.s64 	%fd1, %rd95;
	mul.f64 	%fd2, %fd1, 0d3BF921FB54442D19;
	cvt.rn.f32.f64 	%f62, %fd2;
	neg.f32 	%f63, %f62;
	setp.lt.s32 	%p32, %r109, 0;
	selp.f32 	%f285, %f63, %f62, %p32;
	bra.uni 	$L__BB0_65;
$L__BB0_41:
	add.s64 	%rd111, %rd70, -1;
	and.b64  	%rd123, %rd70, 3;
	setp.lt.u64 	%p76, %rd111, 3;
	@%p76 bra 	$L__BB0_44;
	and.b64  	%rd122, %rd70, -4;
$L__BB0_43:
	// begin inline asm
	{fma.rn.f16x2 %r169,%r209,%r53,%r53;
}
	// end inline asm
	// begin inline asm
	{fma.rn.f16x2 %r173,%r169,%r53,%r53;
}
	// end inline asm
	// begin inline asm
	{fma.rn.f16x2 %r177,%r173,%r53,%r53;
}
	// end inline asm
	// begin inline asm
	{fma.rn.f16x2 %r209,%r177,%r53,%r53;
}
	// end inline asm
	add.s64 	%rd122, %rd122, -4;
	setp.ne.s64 	%p77, %rd122, 0;
	@%p77 bra 	$L__BB0_43;
$L__BB0_44:
	setp.eq.s64 	%p78, %rd123, 0;
	@%p78 bra 	$L__BB0_113;
$L__BB0_45:
	.pragma "nounroll";
	// begin inline asm
	{fma.rn.f16x2 %r209,%r209,%r53,%r53;
}
	// end inline asm
	add.s64 	%rd123, %rd123, -1;
	setp.eq.s64 	%p79, %rd123, 0;
	@%p79 bra 	$L__BB0_113;
	bra.uni 	$L__BB0_45;
$L__BB0_46:
	add.s64 	%rd110, %rd70, -1;
	and.b64  	%rd125, %rd70, 3;
	setp.lt.u64 	%p72, %rd110, 3;
	@%p72 bra 	$L__BB0_49;
	and.b64  	%rd124, %rd70, -4;
$L__BB0_48:
	fma.rn.f32 	%f214, %f290, 0f3BBB989D, 0f3F000000;
	cvt.sat.f32.f32 	%f215, %f214;
	mov.f32 	%f216, 0f4B400001;
	mov.f32 	%f217, 0f437C0000;
	fma.rm.f32 	%f218, %f215, %f217, %f216;
	add.f32 	%f219, %f218, 0fCB40007F;
	neg.f32 	%f220, %f219;
	fma.rn.f32 	%f221, %f290, 0f3FB8AA3B, %f220;
	fma.rn.f32 	%f222, %f290, 0f32A57060, %f221;
	mov.b32 	%r158, %f218;
	shl.b32 	%r159, %r158, 23;
	mov.b32 	%f223, %r159;
	ex2.approx.ftz.f32 	%f224, %f222;
	mul.f32 	%f225, %f224, %f223;
	fma.rn.f32 	%f226, %f225, 0f3BBB989D, 0f3F000000;
	cvt.sat.f32.f32 	%f227, %f226;
	fma.rm.f32 	%f228, %f227, %f217, %f216;
	add.f32 	%f229, %f228, 0fCB40007F;
	neg.f32 	%f230, %f229;
	fma.rn.f32 	%f231, %f225, 0f3FB8AA3B, %f230;
	fma.rn.f32 	%f232, %f225, 0f32A57060, %f231;
	mov.b32 	%r160, %f228;
	shl.b32 	%r161, %r160, 23;
	mov.b32 	%f233, %r161;
	ex2.approx.ftz.f32 	%f234, %f232;
	mul.f32 	%f235, %f234, %f233;
	fma.rn.f32 	%f236, %f235, 0f3BBB989D, 0f3F000000;
	cvt.sat.f32.f32 	%f237, %f236;
	fma.rm.f32 	%f238, %f237, %f217, %f216;
	add.f32 	%f239, %f238, 0fCB40007F;
	neg.f32 	%f240, %f239;
	fma.rn.f32 	%f241, %f235, 0f3FB8AA3B, %f240;
	fma.rn.f32 	%f242, %f235, 0f32A57060, %f241;
	mov.b32 	%r162, %f238;
	shl.b32 	%r163, %r162, 23;
	mov.b32 	%f243, %r163;
	ex2.approx.ftz.f32 	%f244, %f242;
	mul.f32 	%f245, %f244, %f243;
	fma.rn.f32 	%f246, %f245, 0f3BBB989D, 0f3F000000;
	cvt.sat.f32.f32 	%f247, %f246;
	fma.rm.f32 	%f248, %f247, %f217, %f216;
	add.f32 	%f249, %f248, 0fCB40007F;
	neg.f32 	%f250, %f249;
	fma.rn.f32 	%f251, %f245, 0f3FB8AA3B, %f250;
	fma.rn.f32 	%f252, %f245, 0f32A57060, %f251;
	mov.b32 	%r164, %f248;
	shl.b32 	%r165, %r164, 23;
	mov.b32 	%f253, %r165;
	ex2.approx.ftz.f32 	%f254, %f252;
	mul.f32 	%f290, %f254, %f253;
	add.s64 	%rd124, %rd124, -4;
	setp.ne.s64 	%p73, %rd124, 0;
	@%p73 bra 	$L__BB0_48;
$L__BB0_49:
	setp.eq.s64 	%p74, %rd125, 0;
	@%p74 bra 	$L__BB0_113;
$L__BB0_50:
	.pragma "nounroll";
	fma.rn.f32 	%f255, %f290, 0f3BBB989D, 0f3F000000;
	cvt.sat.f32.f32 	%f256, %f255;
	mov.f32 	%f257, 0f4B400001;
	mov.f32 	%f258, 0f437C0000;
	fma.rm.f32 	%f259, %f256, %f258, %f257;
	add.f32 	%f260, %f259, 0fCB40007F;
	neg.f32 	%f261, %f260;
	fma.rn.f32 	%f262, %f290, 0f3FB8AA3B, %f261;
	fma.rn.f32 	%f263, %f290, 0f32A57060, %f262;
	mov.b32 	%r166, %f259;
	shl.b32 	%r167, %r166, 23;
	mov.b32 	%f264, %r167;
	ex2.approx.ftz.f32 	%f265, %f263;
	mul.f32 	%f290, %f265, %f264;
	add.s64 	%rd125, %rd125, -1;
	setp.eq.s64 	%p75, %rd125, 0;
	@%p75 bra 	$L__BB0_113;
	bra.uni 	$L__BB0_50;
$L__BB0_51:
	add.s64 	%rd108, %rd70, -1;
	and.b64  	%rd129, %rd70, 3;
	setp.lt.u64 	%p49, %rd108, 3;
	@%p49 bra 	$L__BB0_54;
	and.b64  	%rd128, %rd70, -4;
$L__BB0_53:
	setp.lt.f32 	%p50, %f290, 0f00800000;
	mul.f32 	%f101, %f290, 0f4B000000;
	selp.f32 	%f102, %f101, %f290, %p50;
	selp.f32 	%f103, 0fC1B80000, 0f00000000, %p50;
	mov.b32 	%r138, %f102;
	add.s32 	%r139, %r138, -1059760811;
	and.b32  	%r140, %r139, -8388608;
	sub.s32 	%r141, %r138, %r140;
	mov.b32 	%f104, %r141;
	cvt.rn.f32.s32 	%f105, %r140;
	fma.rn.f32 	%f106, %f105, 0f34000000, %f103;
	add.f32 	%f107, %f104, 0fBF800000;
	fma.rn.f32 	%f108, %f107, 0fBE055027, 0f3E1039F6;
	fma.rn.f32 	%f109, %f108, %f107, 0fBDF8CDCC;
	fma.rn.f32 	%f110, %f109, %f107, 0f3E0F2955;
	fma.rn.f32 	%f111, %f110, %f107, 0fBE2AD8B9;
	fma.rn.f32 	%f112, %f111, %f107, 0f3E4CED0B;
	fma.rn.f32 	%f113, %f112, %f107, 0fBE7FFF22;
	fma.rn.f32 	%f114, %f113, %f107, 0f3EAAAA78;
	fma.rn.f32 	%f115, %f114, %f107, 0fBF000000;
	mul.f32 	%f116, %f107, %f115;
	fma.rn.f32 	%f117, %f116, %f107, %f107;
	fma.rn.f32 	%f118, %f106, 0f3F317218, %f117;
	setp.gt.u32 	%p51, %r138, 2139095039;
	fma.rn.f32 	%f119, %f102, 0f7F800000, 0f7F800000;
	selp.f32 	%f120, %f119, %f118, %p51;
	setp.eq.f32 	%p52, %f102, 0f00000000;
	selp.f32 	%f121, 0fFF800000, %f120, %p52;
	setp.lt.f32 	%p53, %f121, 0f00800000;
	mul.f32 	%f122, %f121, 0f4B000000;
	selp.f32 	%f123, %f122, %f121, %p53;
	selp.f32 	%f124, 0fC1B80000, 0f00000000, %p53;
	mov.b32 	%r142, %f123;
	add.s32 	%r143, %r142, -1059760811;
	and.b32  	%r144, %r143, -8388608;
	sub.s32 	%r145, %r142, %r144;
	mov.b32 	%f125, %r145;
	cvt.rn.f32.s32 	%f126, %r144;
	fma.rn.f32 	%f127, %f126, 0f34000000, %f124;
	add.f32 	%f128, %f125, 0fBF800000;
	fma.rn.f32 	%f129, %f128, 0fBE055027, 0f3E1039F6;
	fma.rn.f32 	%f130, %f129, %f128, 0fBDF8CDCC;
	fma.rn.f32 	%f131, %f130, %f128, 0f3E0F2955;
	fma.rn.f32 	%f132, %f131, %f128, 0fBE2AD8B9;
	fma.rn.f32 	%f133, %f132, %f128, 0f3E4CED0B;
	fma.rn.f32 	%f134, %f133, %f128, 0fBE7FFF22;
	fma.rn.f32 	%f135, %f134, %f128, 0f3EAAAA78;
	fma.rn.f32 	%f136, %f135, %f128, 0fBF000000;
	mul.f32 	%f137, %f128, %f136;
	fma.rn.f32 	%f138, %f137, %f128, %f128;
	fma.rn.f32 	%f139, %f127, 0f3F317218, %f138;
	setp.gt.u32 	%p54, %r142, 2139095039;
	fma.rn.f32 	%f140, %f123, 0f7F800000, 0f7F800000;
	selp.f32 	%f141, %f140, %f139, %p54;
	setp.eq.f32 	%p55, %f123, 0f00000000;
	selp.f32 	%f142, 0fFF800000, %f141, %p55;
	setp.lt.f32 	%p56, %f142, 0f00800000;
	mul.f32 	%f143, %f142, 0f4B000000;
	selp.f32 	%f144, %f143, %f142, %p56;
	selp.f32 	%f145, 0fC1B80000, 0f00000000, %p56;
	mov.b32 	%r146, %f144;
	add.s32 	%r147, %r146, -1059760811;
	and.b32  	%r148, %r147, -8388608;
	sub.s32 	%r149, %r146, %r148;
	mov.b32 	%f146, %r149;
	cvt.rn.f32.s32 	%f147, %r148;
	fma.rn.f32 	%f148, %f147, 0f34000000, %f145;
	add.f32 	%f149, %f146, 0fBF800000;
	fma.rn.f32 	%f150, %f149, 0fBE055027, 0f3E1039F6;
	fma.rn.f32 	%f151, %f150, %f149, 0fBDF8CDCC;
	fma.rn.f32 	%f152, %f151, %f149, 0f3E0F2955;
	fma.rn.f32 	%f153, %f152, %f149, 0fBE2AD8B9;
	fma.rn.f32 	%f154, %f153, %f149, 0f3E4CED0B;
	fma.rn.f32 	%f155, %f154, %f149, 0fBE7FFF22;
	fma.rn.f32 	%f156, %f155, %f149, 0f3EAAAA78;
	fma.rn.f32 	%f157, %f156, %f149, 0fBF000000;
	mul.f32 	%f158, %f149, %f157;
	fma.rn.f32 	%f159, %f158, %f149, %f149;
	fma.rn.f32 	%f160, %f148, 0f3F317218, %f159;
	setp.gt.u32 	%p57, %r146, 2139095039;
	fma.rn.f32 	%f161, %f144, 0f7F800000, 0f7F800000;
	selp.f32 	%f162, %f161, %f160, %p57;
	setp.eq.f32 	%p58, %f144, 0f00000000;
	selp.f32 	%f163, 0fFF800000, %f162, %p58;
	setp.lt.f32 	%p59, %f163, 0f00800000;
	mul.f32 	%f164, %f163, 0f4B000000;
	selp.f32 	%f165, %f164, %f163, %p59;
	selp.f32 	%f166, 0fC1B80000, 0f00000000, %p59;
	mov.b32 	%r150, %f165;
	add.s32 	%r151, %r150, -1059760811;
	and.b32  	%r152, %r151, -8388608;
	sub.s32 	%r153, %r150, %r152;
	mov.b32 	%f167, %r153;
	cvt.rn.f32.s32 	%f168, %r152;
	fma.rn.f32 	%f169, %f168, 0f34000000, %f166;
	add.f32 	%f170, %f167, 0fBF800000;
	fma.rn.f32 	%f171, %f170, 0fBE055027, 0f3E1039F6;
	fma.rn.f32 	%f172, %f171, %f170, 0fBDF8CDCC;
	fma.rn.f32 	%f173, %f172, %f170, 0f3E0F2955;
	fma.rn.f32 	%f174, %f173, %f170, 0fBE2AD8B9;
	fma.rn.f32 	%f175, %f174, %f170, 0f3E4CED0B;
	fma.rn.f32 	%f176, %f175, %f170, 0fBE7FFF22;
	fma.rn.f32 	%f177, %f176, %f170, 0f3EAAAA78;
	fma.rn.f32 	%f178, %f177, %f170, 0fBF000000;
	mul.f32 	%f179, %f170, %f178;
	fma.rn.f32 	%f180, %f179, %f170, %f170;
	fma.rn.f32 	%f181, %f169, 0f3F317218, %f180;
	setp.gt.u32 	%p60, %r150, 2139095039;
	fma.rn.f32 	%f182, %f165, 0f7F800000, 0f7F800000;
	selp.f32 	%f183, %f182, %f181, %p60;
	setp.eq.f32 	%p61, %f165, 0f00000000;
	selp.f32 	%f290, 0fFF800000, %f183, %p61;
	add.s64 	%rd128, %rd128, -4;
	setp.ne.s64 	%p62, %rd128, 0;
	@%p62 bra 	$L__BB0_53;
$L__BB0_54:
	setp.eq.s64 	%p63, %rd129, 0;
	@%p63 bra 	$L__BB0_113;
$L__BB0_55:
	.pragma "nounroll";
	setp.lt.f32 	%p64, %f290, 0f00800000;
	mul.f32 	%f184, %f290, 0f4B000000;
	selp.f32 	%f185, %f184, %f290, %p64;
	selp.f32 	%f186, 0fC1B80000, 0f00000000, %p64;
	mov.b32 	%r154, %f185;
	add.s32 	%r155, %r154, -1059760811;
	and.b32  	%r156, %r155, -8388608;
	sub.s32 	%r157, %r154, %r156;
	mov.b32 	%f187, %r157;
	cvt.rn.f32.s32 	%f188, %r156;
	fma.rn.f32 	%f189, %f188, 0f34000000, %f186;
	add.f32 	%f190, %f187, 0fBF800000;
	fma.rn.f32 	%f191, %f190, 0fBE055027, 0f3E1039F6;
	fma.rn.f32 	%f192, %f191, %f190, 0fBDF8CDCC;
	fma.rn.f32 	%f193, %f192, %f190, 0f3E0F2955;
	fma.rn.f32 	%f194, %f193, %f190, 0fBE2AD8B9;
	fma.rn.f32 	%f195, %f194, %f190, 0f3E4CED0B;
	fma.rn.f32 	%f196, %f195, %f190, 0fBE7FFF22;
	fma.rn.f32 	%f197, %f196, %f190, 0f3EAAAA78;
	fma.rn.f32 	%f198, %f197, %f190, 0fBF000000;
	mul.f32 	%f199, %f190, %f198;
	fma.rn.f32 	%f200, %f199, %f190, %f190;
	fma.rn.f32 	%f201, %f189, 0f3F317218, %f200;
	setp.gt.u32 	%p65, %r154, 2139095039;
	fma.rn.f32 	%f202, %f185, 0f7F800000, 0f7F800000;
	selp.f32 	%f203, %f202, %f201, %p65;
	setp.eq.f32 	%p66, %f185, 0f00000000;
	selp.f32 	%f290, 0fFF800000, %f203, %p66;
	add.s64 	%rd129, %rd129, -1;
	setp.eq.s64 	%p67, %rd129, 0;
	@%p67 bra 	$L__BB0_113;
	bra.uni 	$L__BB0_55;
$L__BB0_56:
	mov.f32 	%f87, 0f00000000;
	mul.rn.f32 	%f279, %f290, %f87;
	mov.b32 	%r196, 0;
$L__BB0_57:
	mul.rn.f32 	%f88, %f279, %f279;
	and.b32  	%r136, %r196, 1;
	setp.eq.b32 	%p46, %r136, 1;
	selp.f32 	%f89, 0f3F800000, %f279, %p46;
	fma.rn.f32 	%f90, %f88, %f89, 0f00000000;
	fma.rn.f32 	%f91, %f88, 0f37CBAC00, 0fBAB607ED;
	selp.f32 	%f92, %f91, 0fB94D4153, %p46;
	selp.f32 	%f93, 0f3D2AAABB, 0f3C0885E4, %p46;
	fma.rn.f32 	%f94, %f92, %f88, %f93;
	selp.f32 	%f95, 0fBEFFFFFF, 0fBE2AAAA8, %p46;
	fma.rn.f32 	%f96, %f94, %f88, %f95;
	fma.rn.f32 	%f97, %f96, %f90, %f89;
	and.b32  	%r137, %r196, 2;
	setp.eq.s32 	%p47, %r137, 0;
	mov.f32 	%f98, 0f00000000;
	sub.f32 	%f99, %f98, %f97;
	selp.f32 	%f290, %f97, %f99, %p47;
	add.s64 	%rd130, %rd130, 1;
	setp.eq.s64 	%p48, %rd130, %rd70;
	@%p48 bra 	$L__BB0_113;
	bra.uni 	$L__BB0_23;
$L__BB0_58:
	add.s64 	%rd96, %rd70, -1;
	and.b64  	%rd35, %rd70, 3;
	setp.lt.u64 	%p36, %rd96, 3;
	@%p36 bra 	$L__BB0_61;
	and.b64  	%rd36, %rd70, -4;
	mov.b64 	%rd134, 0;
$L__BB0_60:
	sin.approx.f32 	%f78, %f290;
	sin.approx.f32 	%f79, %f78;
	sin.approx.f32 	%f80, %f79;
	sin.approx.f32 	%f290, %f80;
	add.s64 	%rd134, %rd134, 4;
	setp.ne.s64 	%p37, %rd134, %rd36;
	@%p37 bra 	$L__BB0_60;
$L__BB0_61:
	setp.eq.s64 	%p38, %rd35, 0;
	@%p38 bra 	$L__BB0_113;
	mov.b64 	%rd135, 0;
$L__BB0_63:
	.pragma "nounroll";
	sin.approx.f32 	%f290, %f290;
	add.s64 	%rd135, %rd135, 1;
	setp.eq.s64 	%p39, %rd135, %rd35;
	@%p39 bra 	$L__BB0_113;
	bra.uni 	$L__BB0_63;
$L__BB0_64:
	mov.f32 	%f64, 0f00000000;
	mul.rn.f32 	%f285, %f290, %f64;
	mov.b32 	%r200, 0;
$L__BB0_65:
	add.s32 	%r114, %r200, 1;
	mul.rn.f32 	%f65, %f285, %f285;
	and.b32  	%r115, %r200, 1;
	setp.eq.b32 	%p33, %r115, 1;
	selp.f32 	%f66, %f285, 0f3F800000, %p33;
	fma.rn.f32 	%f67, %f65, %f66, 0f00000000;
	fma.rn.f32 	%f68, %f65, 0f37CBAC00, 0fBAB607ED;
	selp.f32 	%f69, 0fB94D4153, %f68, %p33;
	selp.f32 	%f70, 0f3C0885E4, 0f3D2AAABB, %p33;
	fma.rn.f32 	%f71, %f69, %f65, %f70;
	selp.f32 	%f72, 0fBE2AAAA8, 0fBEFFFFFF, %p33;
	fma.rn.f32 	%f73, %f71, %f65, %f72;
	fma.rn.f32 	%f74, %f73, %f67, %f66;
	and.b32  	%r116, %r114, 2;
	setp.eq.s32 	%p34, %r116, 0;
	mov.f32 	%f75, 0f00000000;
	sub.f32 	%f76, %f75, %f74;
	selp.f32 	%f290, %f74, %f76, %p34;
	add.s64 	%rd136, %rd136, 1;
	setp.eq.s64 	%p35, %rd136, %rd70;
	@%p35 bra 	$L__BB0_113;
	bra.uni 	$L__BB0_34;
$L__BB0_66:
	add.s64 	%rd81, %rd70, -1;
	and.b64  	%rd46, %rd70, 3;
	setp.lt.u64 	%p23, %rd81, 3;
	@%p23 bra 	$L__BB0_69;
	and.b64  	%rd47, %rd70, -4;
	mov.b64 	%rd138, 0;
$L__BB0_68:
	cos.approx.f32 	%f55, %f290;
	cos.approx.f32 	%f56, %f55;
	cos.approx.f32 	%f57, %f56;
	cos.approx.f32 	%f290, %f57;
	add.s64 	%rd138, %rd138, 4;
	setp.ne.s64 	%p24, %rd138, %rd47;
	@%p24 bra 	$L__BB0_68;
$L__BB0_69:
	setp.eq.s64 	%p25, %rd46, 0;
	@%p25 bra 	$L__BB0_113;
	mov.b64 	%rd139, 0;
$L__BB0_71:
	.pragma "nounroll";
	cos.approx.f32 	%f290, %f290;
	add.s64 	%rd139, %rd139, 1;
	setp.eq.s64 	%p26, %rd139, %rd46;
	@%p26 bra 	$L__BB0_113;
	bra.uni 	$L__BB0_71;
$L__BB0_72:
	add.s64 	%rd78, %rd70, -1;
	and.b64  	%rd52, %rd70, 3;
	setp.lt.u64 	%p19, %rd78, 3;
	@%p19 bra 	$L__BB0_75;
	and.b64  	%rd53, %rd70, -4;
	mov.b64 	%rd140, 0;
$L__BB0_74:
	// begin inline asm
	{add.f16x2 %r80,%r209,%r53;
}
	// end inline asm
	// begin inline asm
	{add.f16x2 %r83,%r80,%r53;
}
	// end inline asm
	// begin inline asm
	{add.f16x2 %r86,%r83,%r53;
}
	// end inline asm
	// begin inline asm
	{add.f16x2 %r209,%r86,%r53;
}
	// end inline asm
	add.s64 	%rd140, %rd140, 4;
	setp.ne.s64 	%p20, %rd140, %rd53;
	@%p20 bra 	$L__BB0_74;
$L__BB0_75:
	setp.eq.s64 	%p21, %rd52, 0;
	@%p21 bra 	$L__BB0_113;
	mov.b64 	%rd141, 0;
$L__BB0_77:
	.pragma "nounroll";
	// begin inline asm
	{add.f16x2 %r209,%r209,%r53;
}
	// end inline asm
	add.s64 	%rd141, %rd141, 1;
	setp.eq.s64 	%p22, %rd141, %rd52;
	@%p22 bra 	$L__BB0_113;
	bra.uni 	$L__BB0_77;
$L__BB0_78:
	add.s64 	%rd112, %rd70, -1;
	and.b64  	%rd145, %rd70, 3;
	setp.lt.u64 	%p80, %rd112, 3;
	@%p80 bra 	$L__BB0_105;
	and.b64  	%rd144, %rd70, -4;
$L__BB0_80:
	setp.eq.s32 	%p81, %r51, 2;
	@%p81 bra 	$L__BB0_85;
	setp.eq.s32 	%p82, %r51, 1;
	@%p82 bra 	$L__BB0_84;
	setp.ne.s32 	%p83, %r51, 0;
	@%p83 bra 	$L__BB0_86;
	// begin inline asm
	{add.f16 %rs85,%rs85,%rs29;
}
	// end inline asm
	bra.uni 	$L__BB0_86;
$L__BB0_84:
	// begin inline asm
	{mul.f16 %rs85,%rs85,%rs29;
}
	// end inline asm
	bra.uni 	$L__BB0_86;
$L__BB0_85:
	// begin inline asm
	{fma.rn.f16 %rs85,%rs85,%rs29,%rs29;
}
	// end inline asm
$L__BB0_86:
	setp.eq.s32 	%p84, %r51, 0;
	@%p84 bra 	$L__BB0_91;
	setp.eq.s32 	%p85, %r51, 1;
	@%p85 bra 	$L__BB0_90;
	setp.ne.s32 	%p86, %r51, 2;
	@%p86 bra 	$L__BB0_92;
	// begin inline asm
	{fma.rn.f16 %rs85,%rs85,%rs29,%rs29;
}
	// end inline asm
	bra.uni 	$L__BB0_92;
$L__BB0_90:
	// begin inline asm
	{mul.f16 %rs85,%rs85,%rs29;
}
	// end inline asm
	bra.uni 	$L__BB0_92;
$L__BB0_91:
	// begin inline asm
	{add.f16 %rs85,%rs85,%rs29;
}
	// end inline asm
$L__BB0_92:
	setp.eq.s32 	%p87, %r51, 0;
	@%p87 bra 	$L__BB0_97;
	setp.eq.s32 	%p88, %r51, 1;
	@%p88 bra 	$L__BB0_96;
	setp.ne.s32 	%p89, %r51, 2;
	@%p89 bra 	$L__BB0_98;
	// begin inline asm
	{fma.rn.f16 %rs85,%rs85,%rs29,%rs29;
}
	// end inline asm
	bra.uni 	$L__BB0_98;
$L__BB0_96:
	// begin inline asm
	{mul.f16 %rs85,%rs85,%rs29;
}
	// end inline asm
	bra.uni 	$L__BB0_98;
$L__BB0_97:
	// begin inline asm
	{add.f16 %rs85,%rs85,%rs29;
}
	// end inline asm
$L__BB0_98:
	setp.eq.s32 	%p90, %r51, 0;
	@%p90 bra 	$L__BB0_103;
	setp.eq.s32 	%p91, %r51, 1;
	@%p91 bra 	$L__BB0_102;
	setp.ne.s32 	%p92, %r51, 2;
	@%p92 bra 	$L__BB0_104;
	// begin inline asm
	{fma.rn.f16 %rs85,%rs85,%rs29,%rs29;
}
	// end inline asm
	bra.uni 	$L__BB0_104;
$L__BB0_102:
	// begin inline asm
	{mul.f16 %rs85,%rs85,%rs29;
}
	// end inline asm
	bra.uni 	$L__BB0_104;
$L__BB0_103:
	// begin inline asm
	{add.f16 %rs85,%rs85,%rs29;
}
	// end inline asm
$L__BB0_104:
	add.s64 	%rd144, %rd144, -4;
	setp.ne.s64 	%p93, %rd144, 0;
	@%p93 bra 	$L__BB0_80;
$L__BB0_105:
	setp.eq.s64 	%p94, %rd145, 0;
	@%p94 bra 	$L__BB0_113;
$L__BB0_106:
	.pragma "nounroll";
	setp.eq.s32 	%p95, %r51, 0;
	@%p95 bra 	$L__BB0_111;
	setp.eq.s32 	%p96, %r51, 1;
	@%p96 bra 	$L__BB0_110;
	setp.ne.s32 	%p97, %r51, 2;
	@%p97 bra 	$L__BB0_112;
	// begin inline asm
	{fma.rn.f16 %rs85,%rs85,%rs29,%rs29;
}
	// end inline asm
	bra.uni 	$L__BB0_112;
$L__BB0_110:
	// begin inline asm
	{mul.f16 %rs85,%rs85,%rs29;
}
	// end inline asm
	bra.uni 	$L__BB0_112;
$L__BB0_111:
	// begin inline asm
	{add.f16 %rs85,%rs85,%rs29;
}
	// end inline asm
$L__BB0_112:
	add.s64 	%rd145, %rd145, -1;
	setp.ne.s64 	%p98, %rd145, 0;
	@%p98 bra 	$L__BB0_106;
$L__BB0_113:
	setp.eq.s64 	%p99, %rd71, 0;
	@%p99 bra 	$L__BB0_115;
	cvta.to.global.u64 	%rd113, %rd71;
	mul.wide.s32 	%rd114, %r1, 4;
	add.s64 	%rd115, %rd113, %rd114;
	st.global.f32 	[%rd115], %f290;
$L__BB0_115:
	setp.eq.s64 	%p100, %rd72, 0;
	@%p100 bra 	$L__BB0_117;
	cvta.to.global.u64 	%rd116, %rd72;
	mul.wide.s32 	%rd117, %r1, 2;
	add.s64 	%rd118, %rd116, %rd117;
	st.global.u16 	[%rd118], %rs85;
$L__BB0_117:
	setp.eq.s64 	%p101, %rd73, 0;
	@%p101 bra 	$L__BB0_119;
	cvta.to.global.u64 	%rd119, %rd73;
	mul.wide.s32 	%rd120, %r1, 4;
	add.s64 	%rd121, %rd119, %rd120;
	st.global.u32 	[%rd121], %r209;
$L__BB0_119:
	ret;

}
	// .globl	_Z12bench_kernelILi2EEv2OpmPfP6__halfP7__half2
.visible .entry _Z12bench_kernelILi2EEv2OpmPfP6__halfP7__half2(
	.param .u32 _Z12bench_kernelILi2EEv2OpmPfP6__halfP7__half2_param_0,
	.param .u64 _Z12bench_kernelILi2EEv2OpmPfP6__halfP7__half2_param_1,
	.param .u64 .ptr .align 1 _Z12bench_kernelILi2EEv2OpmPfP6__halfP7__half2_param_2,
	.param .u64 .ptr .align 1 _Z12bench_kernelILi2EEv2OpmPfP6__halfP7__half2_param_3,
	.param .u64 .ptr .align 1 _Z12bench_kernelILi2EEv2OpmPfP6__halfP7__half2_param_4
)
{
	.local .align 4 .b8 	__local_depot1[28];
	.reg .b64 	%SP;
	.reg .b64 	%SPL;
	.reg .pred 	%p<86>;
	.reg .b16 	%rs<39>;
	.reg .b32 	%r<251>;
	.reg .b32 	%f<195>;
	.reg .b64 	%rd<104>;
	.reg .b64 	%fd<9>;

	mov.u64 	%SPL, __local_depot1;
	ld.param.u32 	%r79, [_Z12bench_kernelILi2EEv2OpmPfP6__halfP7__half2_param_0];
	ld.param.u64 	%rd29, [_Z12bench_kernelILi2EEv2OpmPfP6__halfP7__half2_param_1];
	ld.param.u64 	%rd30, [_Z12bench_kernelILi2EEv2OpmPfP6__halfP7__half2_param_2];
	ld.param.u64 	%rd31, [_Z12bench_kernelILi2EEv2OpmPfP6__halfP7__half2_param_3];
	ld.param.u64 	%rd32, [_Z12bench_kernelILi2EEv2OpmPfP6__halfP7__half2_param_4];
	add.u64 	%rd1, %SPL, 0;
	add.u64 	%rd2, %SPL, 0;
	mov.u32 	%r82, %ctaid.x;
	mov.u32 	%r83, %ntid.x;
	mov.u32 	%r84, %tid.x;
	mad.lo.s32 	%r1, %r82, %r83, %r84;
	shr.s32 	%r85, %r1, 31;
	shr.u32 	%r86, %r85, 22;
	add.s32 	%r87, %r1, %r86;
	and.b32  	%r88, %r87, -1024;
	sub.s32 	%r89, %r1, %r88;
	add.s32 	%r90, %r89, 1;
	cvt.rn.f32.s32 	%f46, %r90;
	mul.f32 	%f190, %f46, 0f3A83126F;
	// begin inline asm
	{  cvt.rn.f16.f32 %rs36, %f190;}

	// end inline asm
	add.f32 	%f42, %f190, 0f3A378034;
	// begin inline asm
	{ cvt.rn.f16x2.f32 %r240, %f42, %f190; }

	// end inline asm
	mov.f32 	%f44, 0f3DFCB924;
	// begin inline asm
	{  cvt.rn.f16.f32 %rs14, %f44;}

	// end inline asm
	mov.f32 	%f45, 0f3EDD3C36;
	// begin inline asm
	{ cvt.rn.f16x2.f32 %r81, %f45, %f44; }

	// end inline asm
	setp.eq.s64 	%p1, %rd29, 0;
	@%p1 bra 	$L__BB1_105;
	setp.eq.s32 	%p2, %r79, 5;
	@%p2 bra 	$L__BB1_9;
	mov.b64 	%rd97, 0;
	mov.u64 	%rd69, __cudart_i2opi_f;
$L__BB1_3:
	setp.ge.u64 	%p3, %rd97, %rd29;
	@%p3 bra 	$L__BB1_104;
	setp.gt.s32 	%p4, %r79, 6;
	@%p4 bra 	$L__BB1_28;
	setp.gt.s32 	%p12, %r79, 2;
	@%p12 bra 	$L__BB1_24;
	setp.eq.s32 	%p16, %r79, 0;
	@%p16 bra 	$L__BB1_39;
	setp.eq.s32 	%p17, %r79, 1;
	@%p17 bra 	$L__BB1_8;
	bra.uni 	$L__BB1_22;
$L__BB1_8:
	// begin inline asm
	{mul.f16 %rs36,%rs36,%rs14;
}
	// end inline asm
	bra.uni 	$L__BB1_60;
$L__BB1_9:
	add.s64 	%rd3, %rd29, -1;
	setp.lt.u64 	%p74, %rd29, 3;
	mov.b64 	%rd96, 0;
	@%p74 bra 	$L__BB1_18;
	shr.u64 	%rd80, %rd3, 1;
	add.s64 	%rd81, %rd80, 1;
	and.b64  	%rd94, %rd81, -2;
	add.s64 	%rd5, %rd29, -3;
	mov.b64 	%rd96, 0;
$L__BB1_11:
	setp.lt.u64 	%p75, %rd96, %rd29;
	@%p75 bra 	$L__BB1_12;
	bra.uni 	$L__BB1_14;
$L__BB1_12:
	// begin inline asm
	{fma.rn.f16x2 %r240,%r240,%r81,%r81;
}
	// end inline asm
	setp.ge.u64 	%p76, %rd96, %rd3;
	@%p76 bra 	$L__BB1_14;
	// begin inline asm
	{fma.rn.f16x2 %r240,%r240,%r81,%r81;
}
	// end inline asm
$L__BB1_14:
	add.s64 	%rd82, %rd96, 2;
	setp.lt.u64 	%p77, %rd82, %rd29;
	@%p77 bra 	$L__BB1_15;
	bra.uni 	$L__BB1_17;
$L__BB1_15:
	// begin inline asm
	{fma.rn.f16x2 %r240,%r240,%r81,%r81;
}
	// end inline asm
	setp.ge.u64 	%p78, %rd96, %rd5;
	@%p78 bra 	$L__BB1_17;
	// begin inline asm
	{fma.rn.f16x2 %r240,%r240,%r81,%r81;
}
	// end inline asm
$L__BB1_17:
	add.s64 	%rd96, %rd96, 4;
	add.s64 	%rd94, %rd94, -2;
	setp.eq.s64 	%p79, %rd94, 0;
	@%p79 bra 	$L__BB1_18;
	bra.uni 	$L__BB1_11;
$L__BB1_18:
	and.b64  	%rd83, %rd3, 2;
	setp.ne.s64 	%p80, %rd83, 0;
	@%p80 bra 	$L__BB1_105;
	setp.ge.u64 	%p81, %rd96, %rd29;
	@%p81 bra 	$L__BB1_105;
	// begin inline asm
	{fma.rn.f16x2 %r240,%r240,%r81,%r81;
}
	// end inline asm
	add.s64 	%rd84, %rd96, 1;
	setp.ge.u64 	%p82, %rd84, %rd29;
	@%p82 bra 	$L__BB1_105;
	// begin inline asm
	{fma.rn.f16x2 %r240,%r240,%r81,%r81;
}
	// end inline asm
	bra.uni 	$L__BB1_105;
$L__BB1_22:
	setp.eq.s32 	%p18, %r79, 2;
	@%p18 bra 	$L__BB1_23;
	bra.uni 	$L__BB1_60;
$L__BB1_23:
	// begin inline asm
	{fma.rn.f16 %rs36,%rs36,%rs14,%rs14;
}
	// end inline asm
	bra.uni 	$L__BB1_60;
$L__BB1_24:
	setp.eq.s32 	%p13, %r79, 3;
	@%p13 bra 	$L__BB1_40;
	setp.eq.s32 	%p14, %r79, 4;
	@%p14 bra 	$L__BB1_41;
	setp.eq.s32 	%p15, %r79, 6;
	@%p15 bra 	$L__BB1_27;
	bra.uni 	$L__BB1_60;
$L__BB1_27:
	fma.rn.f32 	%f106, %f190, 0f3BBB989D, 0f3F000000;
	cvt.sat.f32.f32 	%f107, %f106;
	mov.f32 	%f108, 0f4B400001;
	mov.f32 	%f109, 0f437C0000;
	fma.rm.f32 	%f110, %f107, %f109, %f108;
	add.f32 	%f111, %f110, 0fCB40007F;
	neg.f32 	%f112, %f111;
	fma.rn.f32 	%f113, %f190, 0f3FB8AA3B, %f112;
	fma.rn.f32 	%f114, %f190, 0f32A57060, %f113;
	mov.b32 	%r138, %f110;
	shl.b32 	%r139, %r138, 23;
	mov.b32 	%f115, %r139;
	ex2.approx.ftz.f32 	%f116, %f114;
	mul.f32 	%f190, %f116, %f115;
	bra.uni 	$L__BB1_60;
$L__BB1_28:
	setp.gt.s32 	%p5, %r79, 9;
	@%p5 bra 	$L__BB1_35;
	setp.eq.s32 	%p9, %r79, 7;
	@%p9 bra 	$L__BB1_42;
	setp.eq.s32 	%p10, %r79, 8;
	@%p10 bra 	$L__BB1_43;
	setp.eq.s32 	%p11, %r79, 9;
	@%p11 bra 	$L__BB1_32;
	bra.uni 	$L__BB1_60;
$L__BB1_32:
	mul.f32 	%f66, %f190, 0f3F22F983;
	cvt.rni.s32.f32 	%r235, %f66;
	cvt.rn.f32.s32 	%f67, %r235;
	fma.rn.f32 	%f68, %f67, 0fBFC90FDA, %f190;
	fma.rn.f32 	%f69, %f67, 0fB3A22168, %f68;
	fma.rn.f32 	%f188, %f67, 0fA7C234C5, %f69;
	abs.f32 	%f7, %f190;
	setp.ltu.f32 	%p27, %f7, 0f47CE4780;
	@%p27 bra 	$L__BB1_49;
	setp.neu.f32 	%p28, %f7, 0f7F800000;
	@%p28 bra 	$L__BB1_44;
	mov.f32 	%f72, 0f00000000;
	mul.rn.f32 	%f188, %f190, %f72;
	mov.b32 	%r235, 0;
	bra.uni 	$L__BB1_49;
$L__BB1_35:
	setp.eq.s32 	%p6, %r79, 10;
	@%p6 bra 	$L__BB1_50;
	setp.eq.s32 	%p7, %r79, 11;
	@%p7 bra 	$L__BB1_51;
	setp.eq.s32 	%p8, %r79, 12;
	@%p8 bra 	$L__BB1_38;
	bra.uni 	$L__BB1_60;
$L__BB1_38:
	cos.approx.f32 	%f190, %f190;
	bra.uni 	$L__BB1_60;
$L__BB1_39:
	// begin inline asm
	{add.f16 %rs36,%rs36,%rs14;
}
	// end inline asm
	bra.uni 	$L__BB1_60;
$L__BB1_40:
	// begin inline asm
	{add.f16x2 %r240,%r240,%r81;
}
	// end inline asm
	bra.uni 	$L__BB1_60;
$L__BB1_41:
	// begin inline asm
	{mul.f16x2 %r240,%r240,%r81;
}
	// end inline asm
	bra.uni 	$L__BB1_60;
$L__BB1_42:
	mul.f32 	%f105, %f190, 0f3FB8AA3B;
	ex2.approx.f32 	%f190, %f105;
	bra.uni 	$L__BB1_60;
$L__BB1_43:
	setp.lt.f32 	%p35, %f190, 0f00800000;
	mul.f32 	%f85, %f190, 0f4B000000;
	selp.f32 	%f86, %f85, %f190, %p35;
	selp.f32 	%f87, 0fC1B80000, 0f00000000, %p35;
	mov.b32 	%r134, %f86;
	add.s32 	%r135, %r134, -1059760811;
	and.b32  	%r136, %r135, -8388608;
	sub.s32 	%r137, %r134, %r136;
	mov.b32 	%f88, %r137;
	cvt.rn.f32.s32 	%f89, %r136;
	fma.rn.f32 	%f90, %f89, 0f34000000, %f87;
	add.f32 	%f91, %f88, 0fBF800000;
	fma.rn.f32 	%f92, %f91, 0fBE055027, 0f3E1039F6;
	fma.rn.f32 	%f93, %f92, %f91, 0fBDF8CDCC;
	fma.rn.f32 	%f94, %f93, %f91, 0f3E0F2955;
	fma.rn.f32 	%f95, %f94, %f91, 0fBE2AD8B9;
	fma.rn.f32 	%f96, %f95, %f91, 0f3E4CED0B;
	fma.rn.f32 	%f97, %f96, %f91, 0fBE7FFF22;
	fma.rn.f32 	%f98, %f97, %f91, 0f3EAAAA78;
	fma.rn.f32 	%f99, %f98, %f91, 0fBF000000;
	mul.f32 	%f100, %f91, %f99;
	fma.rn.f32 	%f101, %f100, %f91, %f91;
	fma.rn.f32 	%f102, %f90, 0f3F317218, %f101;
	setp.gt.u32 	%p36, %r134, 2139095039;
	fma.rn.f32 	%f103, %f86, 0f7F800000, 0f7F800000;
	selp.f32 	%f104, %f103, %f102, %p36;
	setp.eq.f32 	%p37, %f86, 0f00000000;
	selp.f32 	%f190, 0fFF800000, %f104, %p37;
	bra.uni 	$L__BB1_60;
$L__BB1_44:
	mov.b32 	%r19, %f190;
	shl.b32 	%r114, %r19, 8;
	or.b32  	%r20, %r114, -2147483648;
	mov.b64 	%rd98, 0;
	mov.b32 	%r232, 0;
$L__BB1_45:
	.pragma "nounroll";
	mul.wide.u32 	%rd45, %r232, 4;
	mov.u64 	%rd46, __cudart_i2opi_f;
	add.s64 	%rd47, %rd46, %rd45;
	ld.global.nc.u32 	%r115, [%rd47];
	mad.wide.u32 	%rd48, %r115, %r20, %rd98;
	shr.u64 	%rd98, %rd48, 32;
	add.s64 	%rd49, %rd2, %rd45;
	st.local.u32 	[%rd49], %rd48;
	add.s32 	%r232, %r232, 1;
	setp.ne.s32 	%p29, %r232, 6;
	@%p29 bra 	$L__BB1_45;
	shr.u32 	%r116, %r19, 23;
	st.local.u32 	[%rd2+24], %rd98;
	and.b32  	%r23, %r116, 31;
	and.b32  	%r117, %r116, 224;
	add.s32 	%r118, %r117, -128;
	shr.u32 	%r119, %r118, 5;
	mul.wide.u32 	%rd50, %r119, 4;
	sub.s64 	%rd14, %rd2, %rd50;
	ld.local.u32 	%r233, [%rd14+24];
	ld.local.u32 	%r234, [%rd14+20];
	setp.eq.s32 	%p30, %r23, 0;
	@%p30 bra 	$L__BB1_48;
	shf.l.wrap.b32 	%r233, %r234, %r233, %r23;
	ld.local.u32 	%r120, [%rd14+16];
	shf.l.wrap.b32 	%r234, %r120, %r234, %r23;
$L__BB1_48:
	shr.u32 	%r121, %r233, 30;
	shf.l.wrap.b32 	%r122, %r234, %r233, 2;
	shl.b32 	%r123, %r234, 2;
	shr.u32 	%r124, %r122, 31;
	add.s32 	%r125, %r124, %r121;
	neg.s32 	%r126, %r125;
	setp.lt.s32 	%p31, %r19, 0;
	selp.b32 	%r235, %r126, %r125, %p31;
	xor.b32  	%r127, %r122, %r19;
	shr.s32 	%r128, %r122, 31;
	xor.b32  	%r129, %r128, %r122;
	xor.b32  	%r130, %r128, %r123;
	cvt.u64.u32 	%rd51, %r129;
	shl.b64 	%rd52, %rd51, 32;
	cvt.u64.u32 	%rd53, %r130;
	or.b64  	%rd54, %rd52, %rd53;
	cvt.rn.f64.s64 	%fd3, %rd54;
	mul.f64 	%fd4, %fd3, 0d3BF921FB54442D19;
	cvt.rn.f32.f64 	%f70, %fd4;
	neg.f32 	%f71, %f70;
	setp.lt.s32 	%p32, %r127, 0;
	selp.f32 	%f188, %f71, %f70, %p32;
$L__BB1_49:
	mul.rn.f32 	%f73, %f188, %f188;
	and.b32  	%r132, %r235, 1;
	setp.eq.b32 	%p33, %r132, 1;
	selp.f32 	%f74, 0f3F800000, %f188, %p33;
	fma.rn.f32 	%f75, %f73, %f74, 0f00000000;
	fma.rn.f32 	%f76, %f73, 0f37CBAC00, 0fBAB607ED;
	selp.f32 	%f77, %f76, 0fB94D4153, %p33;
	selp.f32 	%f78, 0f3D2AAABB, 0f3C0885E4, %p33;
	fma.rn.f32 	%f79, %f77, %f73, %f78;
	selp.f32 	%f80, 0fBEFFFFFF, 0fBE2AAAA8, %p33;
	fma.rn.f32 	%f81, %f79, %f73, %f80;
	fma.rn.f32 	%f82, %f81, %f75, %f74;
	and.b32  	%r133, %r235, 2;
	setp.eq.s32 	%p34, %r133, 0;
	mov.f32 	%f83, 0f00000000;
	sub.f32 	%f84, %f83, %f82;
	selp.f32 	%f190, %f82, %f84, %p34;
	bra.uni 	$L__BB1_60;
$L__BB1_50:
	sin.approx.f32 	%f190, %f190;
	bra.uni 	$L__BB1_60;
$L__BB1_51:
	mul.f32 	%f47, %f190, 0f3F22F983;
	cvt.rni.s32.f32 	%r239, %f47;
	cvt.rn.f32.s32 	%f48, %r239;
	fma.rn.f32 	%f49, %f48, 0fBFC90FDA, %f190;
	fma.rn.f32 	%f50, %f48, 0fB3A22168, %f49;
	fma.rn.f32 	%f189, %f48, 0fA7C234C5, %f50;
	abs.f32 	%f14, %f190;
	setp.ltu.f32 	%p19, %f14, 0f47CE4780;
	@%p19 bra 	$L__BB1_59;
	setp.neu.f32 	%p20, %f14, 0f7F800000;
	@%p20 bra 	$L__BB1_54;
	mov.f32 	%f53, 0f00000000;
	mul.rn.f32 	%f189, %f190, %f53;
	mov.b32 	%r239, 0;
	bra.uni 	$L__BB1_59;
$L__BB1_54:
	mov.b32 	%r33, %f190;
	shl.b32 	%r92, %r33, 8;
	or.b32  	%r34, %r92, -2147483648;
	mov.b64 	%rd101, 0;
	mov.b32 	%r236, 0;
	mov.u64 	%rd99, __cudart_i2opi_f;
	mov.u64 	%rd100, %rd1;
$L__BB1_55:
	.pragma "nounroll";
	ld.global.nc.u32 	%r93, [%rd99];
	mad.wide.u32 	%rd38, %r93, %r34, %rd101;
	shr.u64 	%rd101, %rd38, 32;
	st.local.u32 	[%rd100], %rd38;
	add.s32 	%r236, %r236, 1;
	add.s64 	%rd100, %rd100, 4;
	add.s64 	%rd99, %rd99, 4;
	setp.ne.s32 	%p21, %r236, 6;
	@%p21 bra 	$L__BB1_55;
	shr.u32 	%r94, %r33, 23;
	st.local.u32 	[%rd1+24], %rd101;
	and.b32  	%r37, %r94, 31;
	and.b32  	%r95, %r94, 224;
	add.s32 	%r96, %r95, -128;
	shr.u32 	%r97, %r96, 5;
	mul.wide.u32 	%rd39, %r97, 4;
	sub.s64 	%rd21, %rd1, %rd39;
	ld.local.u32 	%r237, [%rd21+24];
	ld.local.u32 	%r238, [%rd21+20];
	setp.eq.s32 	%p22, %r37, 0;
	@%p22 bra 	$L__BB1_58;
	shf.l.wrap.b32 	%r237, %r238, %r237, %r37;
	ld.local.u32 	%r98, [%rd21+16];
	shf.l.wrap.b32 	%r238, %r98, %r238, %r37;
$L__BB1_58:
	shr.u32 	%r99, %r237, 30;
	shf.l.wrap.b32 	%r100, %r238, %r237, 2;
	shl.b32 	%r101, %r238, 2;
	shr.u32 	%r102, %r100, 31;
	add.s32 	%r103, %r102, %r99;
	neg.s32 	%r104, %r103;
	setp.lt.s32 	%p23, %r33, 0;
	selp.b32 	%r239, %r104, %r103, %p23;
	xor.b32  	%r105, %r100, %r33;
	shr.s32 	%r106, %r100, 31;
	xor.b32  	%r107, %r106, %r100;
	xor.b32  	%r108, %r106, %r101;
	cvt.u64.u32 	%rd40, %r107;
	shl.b64 	%rd41, %rd40, 32;
	cvt.u64.u32 	%rd42, %r108;
	or.b64  	%rd43, %rd41, %rd42;
	cvt.rn.f64.s64 	%fd1, %rd43;
	mul.f64 	%fd2, %fd1, 0d3BF921FB54442D19;
	cvt.rn.f32.f64 	%f51, %fd2;
	neg.f32 	%f52, %f51;
	setp.lt.s32 	%p24, %r105, 0;
	selp.f32 	%f189, %f52, %f51, %p24;
$L__BB1_59:
	add.s32 	%r110, %r239, 1;
	mul.rn.f32 	%f54, %f189, %f189;
	and.b32  	%r111, %r239, 1;
	setp.eq.b32 	%p25, %r111, 1;
	selp.f32 	%f55, %f189, 0f3F800000, %p25;
	fma.rn.f32 	%f56, %f54, %f55, 0f00000000;
	fma.rn.f32 	%f57, %f54, 0f37CBAC00, 0fBAB607ED;
	selp.f32 	%f58, 0fB94D4153, %f57, %p25;
	selp.f32 	%f59, 0f3C0885E4, 0f3D2AAABB, %p25;
	fma.rn.f32 	%f60, %f58, %f54, %f59;
	selp.f32 	%f61, 0fBE2AAAA8, 0fBEFFFFFF, %p25;
	fma.rn.f32 	%f62, %f60, %f54, %f61;
	fma.rn.f32 	%f63, %f62, %f56, %f55;
	and.b32  	%r112, %r110, 2;
	setp.eq.s32 	%p26, %r112, 0;
	mov.f32 	%f64, 0f00000000;
	sub.f32 	%f65, %f64, %f63;
	selp.f32 	%f190, %f63, %f65, %p26;
$L__BB1_60:
	add.s64 	%rd55, %rd97, 1;
	setp.ge.u64 	%p38, %rd55, %rd29;
	@%p38 bra 	$L__BB1_104;
	setp.gt.s32 	%p39, %r79, 6;
	@%p39 bra 	$L__BB1_71;
	setp.gt.s32 	%p47, %r79, 2;
	@%p47 bra 	$L__BB1_67;
	setp.eq.s32 	%p51, %r79, 0;
	@%p51 bra 	$L__BB1_87;
	setp.eq.s32 	%p52, %r79, 1;
	@%p52 bra 	$L__BB1_86;
	setp.eq.s32 	%p53, %r79, 2;
	@%p53 bra 	$L__BB1_66;
	bra.uni 	$L__BB1_104;
$L__BB1_66:
	// begin inline asm
	{fma.rn.f16 %rs36,%rs36,%rs14,%rs14;
}
	// end inline asm
	bra.uni 	$L__BB1_104;
$L__BB1_67:
	setp.eq.s32 	%p48, %r79, 3;
	@%p48 bra 	$L__BB1_103;
	setp.eq.s32 	%p49, %r79, 4;
	@%p49 bra 	$L__BB1_102;
	setp.eq.s32 	%p50, %r79, 6;
	@%p50 bra 	$L__BB1_70;
	bra.uni 	$L__BB1_104;
$L__BB1_70:
	fma.rn.f32 	%f176, %f190, 0f3BBB989D, 0f3F000000;
	cvt.sat.f32.f32 	%f177, %f176;
	mov.f32 	%f178, 0f4B400001;
	mov.f32 	%f179, 0f437C0000;
	fma.rm.f32 	%f180, %f177, %f179, %f178;
	add.f32 	%f181, %f180, 0fCB40007F;
	neg.f32 	%f182, %f181;
	fma.rn.f32 	%f183, %f190, 0f3FB8AA3B, %f182;
	fma.rn.f32 	%f184, %f190, 0f32A57060, %f183;
	mov.b32 	%r193, %f180;
	shl.b32 	%r194, %r193, 23;
	mov.b32 	%f185, %r194;
	ex2.approx.ftz.f32 	%f186, %f184;
	mul.f32 	%f190, %f186, %f185;
	bra.uni 	$L__BB1_104;
$L__BB1_71:
	setp.gt.s32 	%p40, %r79, 9;
	@%p40 bra 	$L__BB1_82;
	setp.eq.s32 	%p44, %r79, 7;
	@%p44 bra 	$L__BB1_101;
	setp.eq.s32 	%p45, %r79, 8;
	@%p45 bra 	$L__BB1_100;
	setp.eq.s32 	%p46, %r79, 9;
	@%p46 bra 	$L__BB1_75;
	bra.uni 	$L__BB1_104;
$L__BB1_75:
	mul.f32 	%f136, %f190, 0f3F22F983;
	cvt.rni.s32.f32 	%r248, %f136;
	cvt.rn.f32.s32 	%f137, %r248;
	fma.rn.f32 	%f138, %f137, 0fBFC90FDA, %f190;
	fma.rn.f32 	%f139, %f137, 0fB3A22168, %f138;
	fma.rn.f32 	%f192, %f137, 0fA7C234C5, %f139;
	abs.f32 	%f30, %f190;
	setp.ltu.f32 	%p62, %f30, 0f47CE4780;
	@%p62 bra 	$L__BB1_99;
	setp.eq.f32 	%p63, %f30, 0f7F800000;
	@%p63 bra 	$L__BB1_98;
	mov.b32 	%r62, %f190;
	shl.b32 	%r169, %r62, 8;
	or.b32  	%r63, %r169, -2147483648;
	mov.b64 	%rd103, 0;
	mov.b32 	%r245, 0;
$L__BB1_78:
	.pragma "nounroll";
	mul.wide.u32 	%rd68, %r245, 4;
	add.s64 	%rd70, %rd69, %rd68;
	ld.global.nc.u32 	%r170, [%rd70];
	mad.wide.u32 	%rd71, %r170, %r63, %rd103;
	shr.u64 	%rd103, %rd71, 32;
	add.s64 	%rd72, %rd2, %rd68;
	st.local.u32 	[%rd72], %rd71;
	add.s32 	%r245, %r245, 1;
	setp.ne.s32 	%p64, %r245, 6;
	@%p64 bra 	$L__BB1_78;
	shr.u32 	%r171, %r62, 23;
	st.local.u32 	[%rd2+24], %rd103;
	and.b32  	%r66, %r171, 31;
	and.b32  	%r172, %r171, 224;
	add.s32 	%r173, %r172, -128;
	shr.u32 	%r174, %r173, 5;
	mul.wide.u32 	%rd73, %r174, 4;
	sub.s64 	%rd27, %rd2, %rd73;
	ld.local.u32 	%r246, [%rd27+24];
	ld.local.u32 	%r247, [%rd27+20];
	setp.eq.s32 	%p65, %r66, 0;
	@%p65 bra 	$L__BB1_81;
	shf.l.wrap.b32 	%r246, %r247, %r246, %r66;
	ld.local.u32 	%r175, [%rd27+16];
	shf.l.wrap.b32 	%r247, %r175, %r247, %r66;
$L__BB1_81:
	shr.u32 	%r176, %r246, 30;
	shf.l.wrap.b32 	%r177, %r247, %r246, 2;
	shl.b32 	%r178, %r247, 2;
	shr.u32 	%r179, %r177, 31;
	add.s32 	%r180, %r179, %r176;
	neg.s32 	%r181, %r180;
	setp.lt.s32 	%p66, %r62, 0;
	selp.b32 	%r248, %r181, %r180, %p66;
	xor.b32  	%r182, %r177, %r62;
	shr.s32 	%r183, %r177, 31;
	xor.b32  	%r184, %r183, %r177;
	xor.b32  	%r185, %r183, %r178;
	cvt.u64.u32 	%rd74, %r184;
	shl.b64 	%rd75, %rd74, 32;
	cvt.u64.u32 	%rd76, %r185;
	or.b64  	%rd77, %rd75, %rd76;
	cvt.rn.f64.s64 	%fd7, %rd77;
	mul.f64 	%fd8, %fd7, 0d3BF921FB54442D19;
	cvt.rn.f32.f64 	%f140, %fd8;
	neg.f32 	%f141, %f140;
	setp.lt.s32 	%p67, %r182, 0;
	selp.f32 	%f192, %f141, %f140, %p67;
	bra.uni 	$L__BB1_99;
$L__BB1_82:
	setp.eq.s32 	%p41, %r79, 10;
	@%p41 bra 	$L__BB1_97;
	setp.eq.s32 	%p42, %r79, 11;
	@%p42 bra 	$L__BB1_88;
	setp.eq.s32 	%p43, %r79, 12;
	@%p43 bra 	$L__BB1_85;
	bra.uni 	$L__BB1_104;
$L__BB1_85:
	cos.approx.f32 	%f190, %f190;
	bra.uni 	$L__BB1_104;
$L__BB1_86:
	// begin inline asm
	{mul.f16 %rs36,%rs36,%rs14;
}
	// end inline asm
	bra.uni 	$L__BB1_104;
$L__BB1_87:
	// begin inline asm
	{add.f16 %rs36,%rs36,%rs14;
}
	// end inline asm
	bra.uni 	$L__BB1_104;
$L__BB1_88:
	mul.f32 	%f117, %f190, 0f3F22F983;
	cvt.rni.s32.f32 	%r244, %f117;
	cvt.rn.f32.s32 	%f118, %r244;
	fma.rn.f32 	%f119, %f118, 0fBFC90FDA, %f190;
	fma.rn.f32 	%f120, %f118, 0fB3A22168, %f119;
	fma.rn.f32 	%f191, %f118, 0fA7C234C5, %f120;
	abs.f32 	%f23, %f190;
	setp.ltu.f32 	%p54, %f23, 0f47CE4780;
	@%p54 bra 	$L__BB1_96;
	setp.eq.f32 	%p55, %f23, 0f7F800000;
	@%p55 bra 	$L__BB1_95;
	mov.b32 	%r48, %f190;
	shl.b32 	%r147, %r48, 8;
	or.b32  	%r49, %r147, -2147483648;
	mov.b64 	%rd102, 0;
	mov.b32 	%r241, 0;
$L__BB1_91:
	.pragma "nounroll";
	mul.wide.u32 	%rd57, %r241, 4;
	mov.u64 	%rd58, __cudart_i2opi_f;
	add.s64 	%rd59, %rd58, %rd57;
	ld.global.nc.u32 	%r148, [%rd59];
	mad.wide.u32 	%rd60, %r148, %r49, %rd102;
	shr.u64 	%rd102, %rd60, 32;
	add.s64 	%rd61, %rd1, %rd57;
	st.local.u32 	[%rd61], %rd60;
	add.s32 	%r241, %r241, 1;
	setp.ne.s32 	%p56, %r241, 6;
	@%p56 bra 	$L__BB1_91;
	shr.u32 	%r149, %r48, 23;
	st.local.u32 	[%rd1+24], %rd102;
	and.b32  	%r52, %r149, 31;
	and.b32  	%r150, %r149, 224;
	add.s32 	%r151, %r150, -128;
	shr.u32 	%r152, %r151, 5;
	mul.wide.u32 	%rd62, %r152, 4;
	sub.s64 	%rd24, %rd1, %rd62;
	ld.local.u32 	%r242, [%rd24+24];
	ld.local.u32 	%r243, [%rd24+20];
	setp.eq.s32 	%p57, %r52, 0;
	@%p57 bra 	$L__BB1_94;
	shf.l.wrap.b32 	%r242, %r243, %r242, %r52;
	ld.local.u32 	%r153, [%rd24+16];
	shf.l.wrap.b32 	%r243, %r153, %r243, %r52;
$L__BB1_94:
	shr.u32 	%r154, %r242, 30;
	shf.l.wrap.b32 	%r155, %r243, %r242, 2;
	shl.b32 	%r156, %r243, 2;
	shr.u32 	%r157, %r155, 31;
	add.s32 	%r158, %r157, %r154;
	neg.s32 	%r159, %r158;
	setp.lt.s32 	%p58, %r48, 0;
	selp.b32 	%r244, %r159, %r158, %p58;
	xor.b32  	%r160, %r155, %r48;
	shr.s32 	%r161, %r155, 31;
	xor.b32  	%r162, %r161, %r155;
	xor.b32  	%r163, %r161, %r156;
	cvt.u64.u32 	%rd63, %r162;
	shl.b64 	%rd64, %rd63, 32;
	cvt.u64.u32 	%rd65, %r163;
	or.b64  	%rd66, %rd64, %rd65;
	cvt.rn.f64.s64 	%fd5, %rd66;
	mul.f64 	%fd6, %fd5, 0d3BF921FB54442D19;
	cvt.rn.f32.f64 	%f121, %fd6;
	neg.f32 	%f122, %f121;
	setp.lt.s32 	%p59, %r160, 0;
	selp.f32 	%f191, %f122, %f121, %p59;
	bra.uni 	$L__BB1_96;
$L__BB1_95:
	mov.f32 	%f123, 0f00000000;
	mul.rn.f32 	%f191, %f190, %f123;
	mov.b32 	%r244, 0;
$L__BB1_96:
	add.s32 	%r165, %r244, 1;
	mul.rn.f32 	%f124, %f191, %f191;
	and.b32  	%r166, %r244, 1;
	setp.eq.b32 	%p60, %r166, 1;
	selp.f32 	%f125, %f191, 0f3F800000, %p60;
	fma.rn.f32 	%f126, %f124, %f125, 0f00000000;
	fma.rn.f32 	%f127, %f124, 0f37CBAC00, 0fBAB607ED;
	selp.f32 	%f128, 0fB94D4153, %f127, %p60;
	selp.f32 	%f129, 0f3C0885E4, 0f3D2AAABB, %p60;
	fma.rn.f32 	%f130, %f128, %f124, %f129;
	selp.f32 	%f131, 0fBE2AAAA8, 0fBEFFFFFF, %p60;
	fma.rn.f32 	%f132, %f130, %f124, %f131;
	fma.rn.f32 	%f133, %f132, %f126, %f125;
	and.b32  	%r167, %r165, 2;
	setp.eq.s32 	%p61, %r167, 0;
	mov.f32 	%f134, 0f00000000;
	sub.f32 	%f135, %f134, %f133;
	selp.f32 	%f190, %f133, %f135, %p61;
	bra.uni 	$L__BB1_104;
$L__BB1_97:
	sin.approx.f32 	%f190, %f190;
	bra.uni 	$L__BB1_104;
$L__BB1_98:
	mov.f32 	%f142, 0f00000000;
	mul.rn.f32 	%f192, %f190, %f142;
	mov.b32 	%r248, 0;
$L__BB1_99:
	mul.rn.f32 	%f143, %f192, %f192;
	and.b32  	%r187, %r248, 1;
	setp.eq.b32 	%p68, %r187, 1;
	selp.f32 	%f144, 0f3F800000, %f192, %p68;
	fma.rn.f32 	%f145, %f143, %f144, 0f00000000;
	fma.rn.f32 	%f146, %f143, 0f37CBAC00, 0fBAB607ED;
	selp.f32 	%f147, %f146, 0fB94D4153, %p68;
	selp.f32 	%f148, 0f3D2AAABB, 0f3C0885E4, %p68;
	fma.rn.f32 	%f149, %f147, %f143, %f148;
	selp.f32 	%f150, 0fBEFFFFFF, 0fBE2AAAA8, %p68;
	fma.rn.f32 	%f151, %f149, %f143, %f150;
	fma.rn.f32 	%f152, %f151, %f145, %f144;
	and.b32  	%r188, %r248, 2;
	setp.eq.s32 	%p69, %r188, 0;
	mov.f32 	%f153, 0f00000000;
	sub.f32 	%f154, %f153, %f152;
	selp.f32 	%f190, %f152, %f154, %p69;
	bra.uni 	$L__BB1_104;
$L__BB1_100:
	setp.lt.f32 	%p70, %f190, 0f00800000;
	mul.f32 	%f155, %f190, 0f4B000000;
	selp.f32 	%f156, %f155, %f190, %p70;
	selp.f32 	%f157, 0fC1B80000, 0f00000000, %p70;
	mov.b32 	%r189, %f156;
	add.s32 	%r190, %r189, -1059760811;
	and.b32  	%r191, %r190, -8388608;
	sub.s32 	%r192, %r189, %r191;
	mov.b32 	%f158, %r192;
	cvt.rn.f32.s32 	%f159, %r191;
	fma.rn.f32 	%f160, %f159, 0f34000000, %f157;
	add.f32 	%f161, %f158, 0fBF800000;
	fma.rn.f32 	%f162, %f161, 0fBE055027, 0f3E1039F6;
	fma.rn.f32 	%f163, %f162, %f161, 0fBDF8CDCC;
	fma.rn.f32 	%f164, %f163, %f161, 0f3E0F2955;
	fma.rn.f32 	%f165, %f164, %f161, 0fBE2AD8B9;
	fma.rn.f32 	%f166, %f165, %f161, 0f3E4CED0B;
	fma.rn.f32 	%f167, %f166, %f161, 0fBE7FFF22;
	fma.rn.f32 	%f168, %f167, %f161, 0f3EAAAA78;
	fma.rn.f32 	%f169, %f168, %f161, 0fBF000000;
	mul.f32 	%f170, %f161, %f169;
	fma.rn.f32 	%f171, %f170, %f161, %f161;
	fma.rn.f32 	%f172, %f160, 0f3F317218, %f171;
	setp.gt.u32 	%p71, %r189, 2139095039;
	fma.rn.f32 	%f173, %f156, 0f7F800000, 0f7F800000;
	selp.f32 	%f174, %f173, %f172, %p71;
	setp.eq.f32 	%p72, %f156, 0f00000000;
	selp.f32 	%f190, 0fFF800000, %f174, %p72;
	bra.uni 	$L__BB1_104;
$L__BB1_101:
	mul.f32 	%f175, %f190, 0f3FB8AA3B;
	ex2.approx.f32 	%f190, %f175;
	bra.uni 	$L__BB1_104;
$L__BB1_102:
	// begin inline asm
	{mul.f16x2 %r240,%r240,%r81;
}
	// end inline asm
	bra.uni 	$L__BB1_104;
$L__BB1_103:
	// begin inline asm
	{add.f16x2 %r240,%r240,%r81;
}
	// end inline asm
$L__BB1_104:
	add.s64 	%rd97, %rd97, 2;
	setp.lt.u64 	%p73, %rd97, %rd29;
	@%p73 bra 	$L__BB1_3;
$L__BB1_105:
	setp.eq.s64 	%p83, %rd30, 0;
	@%p83 bra 	$L__BB1_107;
	cvta.to.global.u64 	%rd85, %rd30;
	mul.wide.s32 	%rd86, %r1, 4;
	add.s64 	%rd87, %rd85, %rd86;
	st.global.f32 	[%rd87], %f190;
$L__BB1_107:
	setp.eq.s64 	%p84, %rd31, 0;
	@%p84 bra 	$L__BB1_109;
	cvta.to.global.u64 	%rd88, %rd31;
	mul.wide.s32 	%rd89, %r1, 2;
	add.s64 	%rd90, %rd88, %rd89;
	st.global.u16 	[%rd90], %rs36;
$L__BB1_109:
	setp.eq.s64 	%p85, %rd32, 0;
	@%p85 bra 	$L__BB1_111;
	cvta.to.global.u64 	%rd91, %rd32;
	mul.wide.s32 	%rd92, %r1, 4;
	add.s64 	%rd93, %rd91, %rd92;
	st.global.u32 	[%rd93], %r240;
$L__BB1_111:
	ret;

}
	// .globl	_Z12bench_kernelILi4EEv2OpmPfP6__halfP7__half2
.visible .entry _Z12bench_kernelILi4EEv2OpmPfP6__halfP7__half2(
	.param .u32 _Z12bench_kernelILi4EEv2OpmPfP6__halfP7__half2_param_0,
	.param .u64 _Z12bench_kernelILi4EEv2OpmPfP6__halfP7__half2_param_1,
	.param .u64 .ptr .align 1 _Z12bench_kernelILi4EEv2OpmPfP6__halfP7__half2_param_2,
	.param .u64 .ptr .align 1 _Z12bench_kernelILi4EEv2OpmPfP6__halfP7__half2_param_3,
	.param .u64 .ptr .align 1 _Z12bench_kernelILi4EEv2OpmPfP6__halfP7__half2_param_4
)
{
	.local .align 4 .b8 	__local_depot2[28];
	.reg .b64 	%SP;
	.reg .b64 	%SPL;
	.reg .pred 	%p<152>;
	.reg .b16 	%rs<69>;
	.reg .b32 	%r<424>;
	.reg .b32 	%f<377>;
	.reg .b64 	%rd<155>;
	.reg .b64 	%fd<17>;

	mov.u64 	%SPL, __local_depot2;
	ld.param.u32 	%r136, [_Z12bench_kernelILi4EEv2OpmPfP6__halfP7__half2_param_0];
	ld.param.u64 	%rd37, [_Z12bench_kernelILi4EEv2OpmPfP6__halfP7__half2_param_1];
	ld.param.u64 	%rd38, [_Z12bench_kernelILi4EEv2OpmPfP6__halfP7__half2_param_2];
	ld.param.u64 	%rd39, [_Z12bench_kernelILi4EEv2OpmPfP6__halfP7__half2_param_3];
	ld.param.u64 	%rd40, [_Z12bench_kernelILi4EEv2OpmPfP6__halfP7__half2_param_4];
	add.u64 	%rd1, %SPL, 0;
	add.u64 	%rd2, %SPL, 0;
	mov.u32 	%r139, %ctaid.x;
	mov.u32 	%r140, %ntid.x;
	mov.u32 	%r141, %tid.x;
	mad.lo.s32 	%r1, %r139, %r140, %r141;
	shr.s32 	%r142, %r1, 31;
	shr.u32 	%r143, %r142, 22;
	add.s32 	%r144, %r1, %r143;
	and.b32  	%r145, %r144, -1024;
	sub.s32 	%r146, %r1, %r145;
	add.s32 	%r147, %r146, 1;
	cvt.rn.f32.s32 	%f82, %r147;
	mul.f32 	%f366, %f82, 0f3A83126F;
	// begin inline asm
	{  cvt.rn.f16.f32 %rs64, %f366;}

	// end inline asm
	add.f32 	%f78, %f366, 0f3A378034;
	// begin inline asm
	{ cvt.rn.f16x2.f32 %r395, %f78, %f366; }

	// end inline asm
	mov.f32 	%f80, 0f3DFCB924;
	// begin inline asm
	{  cvt.rn.f16.f32 %rs22, %f80;}

	// end inline asm
	mov.f32 	%f81, 0f3EDD3C36;
	// begin inline asm
	{ cvt.rn.f16x2.f32 %r138, %f81, %f80; }

	// end inline asm
	setp.eq.s64 	%p1, %rd37, 0;
	@%p1 bra 	$L__BB2_187;
	setp.eq.s32 	%p2, %r136, 5;
	@%p2 bra 	$L__BB2_9;
	mov.b64 	%rd144, 0;
	mov.u64 	%rd123, __cudart_i2opi_f;
$L__BB2_3:
	setp.ge.u64 	%p3, %rd144, %rd37;
	@%p3 bra 	$L__BB2_186;
	setp.gt.s32 	%p4, %r136, 6;
	@%p4 bra 	$L__BB2_22;
	setp.gt.s32 	%p12, %r136, 2;
	@%p12 bra 	$L__BB2_18;
	setp.eq.s32 	%p16, %r136, 0;
	@%p16 bra 	$L__BB2_33;
	setp.eq.s32 	%p17, %r136, 1;
	@%p17 bra 	$L__BB2_8;
	bra.uni 	$L__BB2_16;
$L__BB2_8:
	// begin inline asm
	{mul.f16 %rs64,%rs64,%rs22;
}
	// end inline asm
	bra.uni 	$L__BB2_54;
$L__BB2_9:
	add.s64 	%rd3, %rd37, -1;
	add.s64 	%rd4, %rd37, -3;
	mov.b64 	%rd143, 0;
$L__BB2_10:
	setp.ge.u64 	%p144, %rd143, %rd37;
	@%p144 bra 	$L__BB2_15;
	// begin inline asm
	{fma.rn.f16x2 %r395,%r395,%r138,%r138;
}
	// end inline asm
	setp.ge.u64 	%p145, %rd143, %rd3;
	@%p145 bra 	$L__BB2_15;
	// begin inline asm
	{fma.rn.f16x2 %r395,%r395,%r138,%r138;
}
	// end inline asm
	add.s64 	%rd133, %rd143, 2;
	setp.ge.u64 	%p146, %rd133, %rd37;
	@%p146 bra 	$L__BB2_15;
	// begin inline asm
	{fma.rn.f16x2 %r395,%r395,%r138,%r138;
}
	// end inline asm
	setp.ge.u64 	%p147, %rd143, %rd4;
	@%p147 bra 	$L__BB2_15;
	// begin inline asm
	{fma.rn.f16x2 %r395,%r395,%r138,%r138;
}
	// end inline asm
$L__BB2_15:
	add.s64 	%rd143, %rd143, 4;
	setp.lt.u64 	%p148, %rd143, %rd37;
	@%p148 bra 	$L__BB2_10;
	bra.uni 	$L__BB2_187;
$L__BB2_16:
	setp.eq.s32 	%p18, %r136, 2;
	@%p18 bra 	$L__BB2_17;
	bra.uni 	$L__BB2_54;
$L__BB2_17:
	// begin inline asm
	{fma.rn.f16 %rs64,%rs64,%rs22,%rs22;
}
	// end inline asm
	bra.uni 	$L__BB2_54;
$L__BB2_18:
	setp.eq.s32 	%p13, %r136, 3;
	@%p13 bra 	$L__BB2_34;
	setp.eq.s32 	%p14, %r136, 4;
	@%p14 bra 	$L__BB2_35;
	setp.eq.s32 	%p15, %r136, 6;
	@%p15 bra 	$L__BB2_21;
	bra.uni 	$L__BB2_54;
$L__BB2_21:
	fma.rn.f32 	%f142, %f366, 0f3BBB989D, 0f3F000000;
	cvt.sat.f32.f32 	%f143, %f142;
	mov.f32 	%f144, 0f4B400001;
	mov.f32 	%f145, 0f437C0000;
	fma.rm.f32 	%f146, %f143, %f145, %f144;
	add.f32 	%f147, %f146, 0fCB40007F;
	neg.f32 	%f148, %f147;
	fma.rn.f32 	%f149, %f366, 0f3FB8AA3B, %f148;
	fma.rn.f32 	%f150, %f366, 0f32A57060, %f149;
	mov.b32 	%r195, %f146;
	shl.b32 	%r196, %r195, 23;
	mov.b32 	%f151, %r196;
	ex2.approx.ftz.f32 	%f152, %f150;
	mul.f32 	%f366, %f152, %f151;
	bra.uni 	$L__BB2_54;
$L__BB2_22:
	setp.gt.s32 	%p5, %r136, 9;
	@%p5 bra 	$L__BB2_29;
	setp.eq.s32 	%p9, %r136, 7;
	@%p9 bra 	$L__BB2_36;
	setp.eq.s32 	%p10, %r136, 8;
	@%p10 bra 	$L__BB2_37;
	setp.eq.s32 	%p11, %r136, 9;
	@%p11 bra 	$L__BB2_26;
	bra.uni 	$L__BB2_54;
$L__BB2_26:
	mul.f32 	%f102, %f366, 0f3F22F983;
	cvt.rni.s32.f32 	%r390, %f102;
	cvt.rn.f32.s32 	%f103, %r390;
	fma.rn.f32 	%f104, %f103, 0fBFC90FDA, %f366;
	fma.rn.f32 	%f105, %f103, 0fB3A22168, %f104;
	fma.rn.f32 	%f364, %f103, 0fA7C234C5, %f105;
	abs.f32 	%f7, %f366;
	setp.ltu.f32 	%p27, %f7, 0f47CE4780;
	@%p27 bra 	$L__BB2_43;
	setp.neu.f32 	%p28, %f7, 0f7F800000;
	@%p28 bra 	$L__BB2_38;
	mov.f32 	%f108, 0f00000000;
	mul.rn.f32 	%f364, %f366, %f108;
	mov.b32 	%r390, 0;
	bra.uni 	$L__BB2_43;
$L__BB2_29:
	setp.eq.s32 	%p6, %r136, 10;
	@%p6 bra 	$L__BB2_44;
	setp.eq.s32 	%p7, %r136, 11;
	@%p7 bra 	$L__BB2_45;
	setp.eq.s32 	%p8, %r136, 12;
	@%p8 bra 	$L__BB2_32;
	bra.uni 	$L__BB2_54;
$L__BB2_32:
	cos.approx.f32 	%f366, %f366;
	bra.uni 	$L__BB2_54;
$L__BB2_33:
	// begin inline asm
	{add.f16 %rs64,%rs64,%rs22;
}
	// end inline asm
	bra.uni 	$L__BB2_54;
$L__BB2_34:
	// begin inline asm
	{add.f16x2 %r395,%r395,%r138;
}
	// end inline asm
	bra.uni 	$L__BB2_54;
$L__BB2_35:
	// begin inline asm
	{mul.f16x2 %r395,%r395,%r138;
}
	// end inline asm
	bra.uni 	$L__BB2_54;
$L__BB2_36:
	mul.f32 	%f141, %f366, 0f3FB8AA3B;
	ex2.approx.f32 	%f366, %f141;
	bra.uni 	$L__BB2_54;
$L__BB2_37:
	setp.lt.f32 	%p35, %f366, 0f00800000;
	mul.f32 	%f121, %f366, 0f4B000000;
	selp.f32 	%f122, %f121, %f366, %p35;
	selp.f32 	%f123, 0fC1B80000, 0f00000000, %p35;
	mov.b32 	%r191, %f122;
	add.s32 	%r192, %r191, -1059760811;
	and.b32  	%r193, %r192, -8388608;
	sub.s32 	%r194, %r191, %r193;
	mov.b32 	%f124, %r194;
	cvt.rn.f32.s32 	%f125, %r193;
	fma.rn.f32 	%f126, %f125, 0f34000000, %f123;
	add.f32 	%f127, %f124, 0fBF800000;
	fma.rn.f32 	%f128, %f127, 0fBE055027, 0f3E1039F6;
	fma.rn.f32 	%f129, %f128, %f127, 0fBDF8CDCC;
	fma.rn.f32 	%f130, %f129, %f127, 0f3E0F2955;
	fma.rn.f32 	%f131, %f130, %f127, 0fBE2AD8B9;
	fma.rn.f32 	%f132, %f131, %f127, 0f3E4CED0B;
	fma.rn.f32 	%f133, %f132, %f127, 0fBE7FFF22;
	fma.rn.f32 	%f134, %f133, %f127, 0f3EAAAA78;
	fma.rn.f32 	%f135, %f134, %f127, 0fBF000000;
	mul.f32 	%f136, %f127, %f135;
	fma.rn.f32 	%f137, %f136, %f127, %f127;
	fma.rn.f32 	%f138, %f126, 0f3F317218, %f137;
	setp.gt.u32 	%p36, %r191, 2139095039;
	fma.rn.f32 	%f139, %f122, 0f7F800000, 0f7F800000;
	selp.f32 	%f140, %f139, %f138, %p36;
	setp.eq.f32 	%p37, %f122, 0f00000000;
	selp.f32 	%f366, 0fFF800000, %f140, %p37;
	bra.uni 	$L__BB2_54;
$L__BB2_38:
	mov.b32 	%r14, %f366;
	shl.b32 	%r171, %r14, 8;
	or.b32  	%r15, %r171, -2147483648;
	mov.b64 	%rd145, 0;
	mov.b32 	%r387, 0;
$L__BB2_39:
	.pragma "nounroll";
	mul.wide.u32 	%rd53, %r387, 4;
	mov.u64 	%rd54, __cudart_i2opi_f;
	add.s64 	%rd55, %rd54, %rd53;
	ld.global.nc.u32 	%r172, [%rd55];
	mad.wide.u32 	%rd56, %r172, %r15, %rd145;
	shr.u64 	%rd145, %rd56, 32;
	add.s64 	%rd57, %rd2, %rd53;
	st.local.u32 	[%rd57], %rd56;
	add.s32 	%r387, %r387, 1;
	setp.ne.s32 	%p29, %r387, 6;
	@%p29 bra 	$L__BB2_39;
	shr.u32 	%r173, %r14, 23;
	st.local.u32 	[%rd2+24], %rd145;
	and.b32  	%r18, %r173, 31;
	and.b32  	%r174, %r173, 224;
	add.s32 	%r175, %r174, -128;
	shr.u32 	%r176, %r175, 5;
	mul.wide.u32 	%rd58, %r176, 4;
	sub.s64 	%rd10, %rd2, %rd58;
	ld.local.u32 	%r388, [%rd10+24];
	ld.local.u32 	%r389, [%rd10+20];
	setp.eq.s32 	%p30, %r18, 0;
	@%p30 bra 	$L__BB2_42;
	shf.l.wrap.b32 	%r388, %r389, %r388, %r18;
	ld.local.u32 	%r177, [%rd10+16];
	shf.l.wrap.b32 	%r389, %r177, %r389, %r18;
$L__BB2_42:
	shr.u32 	%r178, %r388, 30;
	shf.l.wrap.b32 	%r179, %r389, %r388, 2;
	shl.b32 	%r180, %r389, 2;
	shr.u32 	%r181, %r179, 31;
	add.s32 	%r182, %r181, %r178;
	neg.s32 	%r183, %r182;
	setp.lt.s32 	%p31, %r14, 0;
	selp.b32 	%r390, %r183, %r182, %p31;
	xor.b32  	%r184, %r179, %r14;
	shr.s32 	%r185, %r179, 31;
	xor.b32  	%r186, %r185, %r179;
	xor.b32  	%r187, %r185, %r180;
	cvt.u64.u32 	%rd59, %r186;
	shl.b64 	%rd60, %rd59, 32;
	cvt.u64.u32 	%rd61, %r187;
	or.b64  	%rd62, %rd60, %rd61;
	cvt.rn.f64.s64 	%fd3, %rd62;
	mul.f64 	%fd4, %fd3, 0d3BF921FB54442D19;
	cvt.rn.f32.f64 	%f106, %fd4;
	neg.f32 	%f107, %f106;
	setp.lt.s32 	%p32, %r184, 0;
	selp.f32 	%f364, %f107, %f106, %p32;
$L__BB2_43:
	mul.rn.f32 	%f109, %f364, %f364;
	and.b32  	%r189, %r390, 1;
	setp.eq.b32 	%p33, %r189, 1;
	selp.f32 	%f110, 0f3F800000, %f364, %p33;
	fma.rn.f32 	%f111, %f109, %f110, 0f00000000;
	fma.rn.f32 	%f112, %f109, 0f37CBAC00, 0fBAB607ED;
	selp.f32 	%f113, %f112, 0fB94D4153, %p33;
	selp.f32 	%f114, 0f3D2AAABB, 0f3C0885E4, %p33;
	fma.rn.f32 	%f115, %f113, %f109, %f114;
	selp.f32 	%f116, 0fBEFFFFFF, 0fBE2AAAA8, %p33;
	fma.rn.f32 	%f117, %f115, %f109, %f116;
	fma.rn.f32 	%f118, %f117, %f111, %f110;
	and.b32  	%r190, %r390, 2;
	setp.eq.s32 	%p34, %r190, 0;
	mov.f32 	%f119, 0f00000000;
	sub.f32 	%f120, %f119, %f118;
	selp.f32 	%f366, %f118, %f120, %p34;
	bra.uni 	$L__BB2_54;
$L__BB2_44:
	sin.approx.f32 	%f366, %f366;
	bra.uni 	$L__BB2_54;
$L__BB2_45:
	mul.f32 	%f83, %f366, 0f3F22F983;
	cvt.rni.s32.f32 	%r394, %f83;
	cvt.rn.f32.s32 	%f84, %r394;
	fma.rn.f32 	%f85, %f84, 0fBFC90FDA, %f366;
	fma.rn.f32 	%f86, %f84, 0fB3A22168, %f85;
	fma.rn.f32 	%f365, %f84, 0fA7C234C5, %f86;
	abs.f32 	%f14, %f366;
	setp.ltu.f32 	%p19, %f14, 0f47CE4780;
	@%p19 bra 	$L__BB2_53;
	setp.neu.f32 	%p20, %f14, 0f7F800000;
	@%p20 bra 	$L__BB2_48;
	mov.f32 	%f89, 0f00000000;
	mul.rn.f32 	%f365, %f366, %f89;
	mov.b32 	%r394, 0;
	bra.uni 	$L__BB2_53;
$L__BB2_48:
	mov.b32 	%r28, %f366;
	shl.b32 	%r149, %r28, 8;
	or.b32  	%r29, %r149, -2147483648;
	mov.b64 	%rd148, 0;
	mov.b32 	%r391, 0;
	mov.u64 	%rd146, __cudart_i2opi_f;
	mov.u64 	%rd147, %rd1;
$L__BB2_49:
	.pragma "nounroll";
	ld.global.nc.u32 	%r150, [%rd146];
	mad.wide.u32 	%rd46, %r150, %r29, %rd148;
	shr.u64 	%rd148, %rd46, 32;
	st.local.u32 	[%rd147], %rd46;
	add.s32 	%r391, %r391, 1;
	add.s64 	%rd147, %rd147, 4;
	add.s64 	%rd146, %rd146, 4;
	setp.ne.s32 	%p21, %r391, 6;
	@%p21 bra 	$L__BB2_49;
	shr.u32 	%r151, %r28, 23;
	st.local.u32 	[%rd1+24], %rd148;
	and.b32  	%r32, %r151, 31;
	and.b32  	%r152, %r151, 224;
	add.s32 	%r153, %r152, -128;
	shr.u32 	%r154, %r153, 5;
	mul.wide.u32 	%rd47, %r154, 4;
	sub.s64 	%rd17, %rd1, %rd47;
	ld.local.u32 	%r392, [%rd17+24];
	ld.local.u32 	%r393, [%rd17+20];
	setp.eq.s32 	%p22, %r32, 0;
	@%p22 bra 	$L__BB2_52;
	shf.l.wrap.b32 	%r392, %r393, %r392, %r32;
	ld.local.u32 	%r155, [%rd17+16];
	shf.l.wrap.b32 	%r393, %r155, %r393, %r32;
$L__BB2_52:
	shr.u32 	%r156, %r392, 30;
	shf.l.wrap.b32 	%r157, %r393, %r392, 2;
	shl.b32 	%r158, %r393, 2;
	shr.u32 	%r159, %r157, 31;
	add.s32 	%r160, %r159, %r156;
	neg.s32 	%r161, %r160;
	setp.lt.s32 	%p23, %r28, 0;
	selp.b32 	%r394, %r161, %r160, %p23;
	xor.b32  	%r162, %r157, %r28;
	shr.s32 	%r163, %r157, 31;
	xor.b32  	%r164, %r163, %r157;
	xor.b32  	%r165, %r163, %r158;
	cvt.u64.u32 	%rd48, %r164;
	shl.b64 	%rd49, %rd48, 32;
	cvt.u64.u32 	%rd50, %r165;
	or.b64  	%rd51, %rd49, %rd50;
	cvt.rn.f64.s64 	%fd1, %rd51;
	mul.f64 	%fd2, %fd1, 0d3BF921FB54442D19;
	cvt.rn.f32.f64 	%f87, %fd2;
	neg.f32 	%f88, %f87;
	setp.lt.s32 	%p24, %r162, 0;
	selp.f32 	%f365, %f88, %f87, %p24;
$L__BB2_53:
	add.s32 	%r167, %r394, 1;
	mul.rn.f32 	%f90, %f365, %f365;
	and.b32  	%r168, %r394, 1;
	setp.eq.b32 	%p25, %r168, 1;
	selp.f32 	%f91, %f365, 0f3F800000, %p25;
	fma.rn.f32 	%f92, %f90, %f91, 0f00000000;
	fma.rn.f32 	%f93, %f90, 0f37CBAC00, 0fBAB607ED;
	selp.f32 	%f94, 0fB94D4153, %f93, %p25;
	selp.f32 	%f95, 0f3C0885E4, 0f3D2AAABB, %p25;
	fma.rn.f32 	%f96, %f94, %f90, %f95;
	selp.f32 	%f97, 0fBE2AAAA8, 0fBEFFFFFF, %p25;
	fma.rn.f32 	%f98, %f96, %f90, %f97;
	fma.rn.f32 	%f99, %f98, %f92, %f91;
	and.b32  	%r169, %r167, 2;
	setp.eq.s32 	%p26, %r169, 0;
	mov.f32 	%f100, 0f00000000;
	sub.f32 	%f101, %f100, %f99;
	selp.f32 	%f366, %f99, %f101, %p26;
$L__BB2_54:
	add.s64 	%rd63, %rd144, 1;
	setp.ge.u64 	%p38, %rd63, %rd37;
	@%p38 bra 	$L__BB2_186;
	setp.gt.s32 	%p39, %r136, 6;
	@%p39 bra 	$L__BB2_65;
	setp.gt.s32 	%p47, %r136, 2;
	@%p47 bra 	$L__BB2_61;
	setp.eq.s32 	%p51, %r136, 0;
	@%p51 bra 	$L__BB2_81;
	setp.eq.s32 	%p52, %r136, 1;
	@%p52 bra 	$L__BB2_80;
	setp.eq.s32 	%p53, %r136, 2;
	@%p53 bra 	$L__BB2_60;
	bra.uni 	$L__BB2_98;
$L__BB2_60:
	// begin inline asm
	{fma.rn.f16 %rs64,%rs64,%rs22,%rs22;
}
	// end inline asm
	bra.uni 	$L__BB2_98;
$L__BB2_61:
	setp.eq.s32 	%p48, %r136, 3;
	@%p48 bra 	$L__BB2_97;
	setp.eq.s32 	%p49, %r136, 4;
	@%p49 bra 	$L__BB2_96;
	setp.eq.s32 	%p50, %r136, 6;
	@%p50 bra 	$L__BB2_64;
	bra.uni 	$L__BB2_98;
$L__BB2_64:
	fma.rn.f32 	%f212, %f366, 0f3BBB989D, 0f3F000000;
	cvt.sat.f32.f32 	%f213, %f212;
	mov.f32 	%f214, 0f4B400001;
	mov.f32 	%f215, 0f437C0000;
	fma.rm.f32 	%f216, %f213, %f215, %f214;
	add.f32 	%f217, %f216, 0fCB40007F;
	neg.f32 	%f218, %f217;
	fma.rn.f32 	%f219, %f366, 0f3FB8AA3B, %f218;
	fma.rn.f32 	%f220, %f366, 0f32A57060, %f219;
	mov.b32 	%r250, %f216;
	shl.b32 	%r251, %r250, 23;
	mov.b32 	%f221, %r251;
	ex2.approx.ftz.f32 	%f222, %f220;
	mul.f32 	%f366, %f222, %f221;
	bra.uni 	$L__BB2_98;
$L__BB2_65:
	setp.gt.s32 	%p40, %r136, 9;
	@%p40 bra 	$L__BB2_76;
	setp.eq.s32 	%p44, %r136, 7;
	@%p44 bra 	$L__BB2_95;
	setp.eq.s32 	%p45, %r136, 8;
	@%p45 bra 	$L__BB2_94;
	setp.eq.s32 	%p46, %r136, 9;
	@%p46 bra 	$L__BB2_69;
	bra.uni 	$L__BB2_98;
$L__BB2_69:
	mul.f32 	%f172, %f366, 0f3F22F983;
	cvt.rni.s32.f32 	%r403, %f172;
	cvt.rn.f32.s32 	%f173, %r403;
	fma.rn.f32 	%f174, %f173, 0fBFC90FDA, %f366;
	fma.rn.f32 	%f175, %f173, 0fB3A22168, %f174;
	fma.rn.f32 	%f368, %f173, 0fA7C234C5, %f175;
	abs.f32 	%f30, %f366;
	setp.ltu.f32 	%p62, %f30, 0f47CE4780;
	@%p62 bra 	$L__BB2_93;
	setp.eq.f32 	%p63, %f30, 0f7F800000;
	@%p63 bra 	$L__BB2_92;
	mov.b32 	%r57, %f366;
	shl.b32 	%r226, %r57, 8;
	or.b32  	%r58, %r226, -2147483648;
	mov.b64 	%rd150, 0;
	mov.b32 	%r400, 0;
$L__BB2_72:
	.pragma "nounroll";
	mul.wide.u32 	%rd76, %r400, 4;
	mov.u64 	%rd77, __cudart_i2opi_f;
	add.s64 	%rd78, %rd77, %rd76;
	ld.global.nc.u32 	%r227, [%rd78];
	mad.wide.u32 	%rd79, %r227, %r58, %rd150;
	shr.u64 	%rd150, %rd79, 32;
	add.s64 	%rd80, %rd2, %rd76;
	st.local.u32 	[%rd80], %rd79;
	add.s32 	%r400, %r400, 1;
	setp.ne.s32 	%p64, %r400, 6;
	@%p64 bra 	$L__BB2_72;
	shr.u32 	%r228, %r57, 23;
	st.local.u32 	[%rd2+24], %rd150;
	and.b32  	%r61, %r228, 31;
	and.b32  	%r229, %r228, 224;
	add.s32 	%r230, %r229, -128;
	shr.u32 	%r231, %r230, 5;
	mul.wide.u32 	%rd81, %r231, 4;
	sub.s64 	%rd23, %rd2, %rd81;
	ld.local.u32 	%r401, [%rd23+24];
	ld.local.u32 	%r402, [%rd23+20];
	setp.eq.s32 	%p65, %r61, 0;
	@%p65 bra 	$L__BB2_75;
	shf.l.wrap.b32 	%r401, %r402, %r401, %r61;
	ld.local.u32 	%r232, [%rd23+16];
	shf.l.wrap.b32 	%r402, %r232, %r402, %r61;
$L__BB2_75:
	shr.u32 	%r233, %r401, 30;
	shf.l.wrap.b32 	%r234, %r402, %r401, 2;
	shl.b32 	%r235, %r402, 2;
	shr.u32 	%r236, %r234, 31;
	add.s32 	%r237, %r236, %r233;
	neg.s32 	%r238, %r237;
	setp.lt.s32 	%p66, %r57, 0;
	selp.b32 	%r403, %r238, %r237, %p66;
	xor.b32  	%r239, %r234, %r57;
	shr.s32 	%r240, %r234, 31;
	xor.b32  	%r241, %r240, %r234;
	xor.b32  	%r242, %r240, %r235;
	cvt.u64.u32 	%rd82, %r241;
	shl.b64 	%rd83, %rd82, 32;
	cvt.u64.u32 	%rd84, %r242;
	or.b64  	%rd85, %rd83, %rd84;
	cvt.rn.f64.s64 	%fd7, %rd85;
	mul.f64 	%fd8, %fd7, 0d3BF921FB54442D19;
	cvt.rn.f32.f64 	%f176, %fd8;
	neg.f32 	%f177, %f176;
	setp.lt.s32 	%p67, %r239, 0;
	selp.f32 	%f368, %f177, %f176, %p67;
	bra.uni 	$L__BB2_93;
$L__BB2_76:
	setp.eq.s32 	%p41, %r136, 10;
	@%p41 bra 	$L__BB2_91;
	setp.eq.s32 	%p42, %r136, 11;
	@%p42 bra 	$L__BB2_82;
	setp.eq.s32 	%p43, %r136, 12;
	@%p43 bra 	$L__BB2_79;
	bra.uni 	$L__BB2_98;
$L__BB2_79:
	cos.approx.f32 	%f366, %f366;
	bra.uni 	$L__BB2_98;
$L__BB2_80:
	// begin inline asm
	{mul.f16 %rs64,%rs64,%rs22;
}
	// end inline asm
	bra.uni 	$L__BB2_98;
$L__BB2_81:
	// begin inline asm
	{add.f16 %rs64,%rs64,%rs22;
}
	// end inline asm
	bra.uni 	$L__BB2_98;
$L__BB2_82:
	mul.f32 	%f153, %f366, 0f3F22F983;
	cvt.rni.s32.f32 	%r399, %f153;
	cvt.rn.f32.s32 	%f154, %r399;
	fma.rn.f32 	%f155, %f154, 0fBFC90FDA, %f366;
	fma.rn.f32 	%f156, %f154, 0fB3A22168, %f155;
	fma.rn.f32 	%f367, %f154, 0fA7C234C5, %f156;
	abs.f32 	%f23, %f366;
	setp.ltu.f32 	%p54, %f23, 0f47CE4780;
	@%p54 bra 	$L__BB2_90;
	setp.eq.f32 	%p55, %f23, 0f7F800000;
	@%p55 bra 	$L__BB2_89;
	mov.b32 	%r43, %f366;
	shl.b32 	%r204, %r43, 8;
	or.b32  	%r44, %r204, -2147483648;
	mov.b64 	%rd149, 0;
	mov.b32 	%r396, 0;
$L__BB2_85:
	.pragma "nounroll";
	mul.wide.u32 	%rd65, %r396, 4;
	mov.u64 	%rd66, __cudart_i2opi_f;
	add.s64 	%rd67, %rd66, %rd65;
	ld.global.nc.u32 	%r205, [%rd67];
	mad.wide.u32 	%rd68, %r205, %r44, %rd149;
	shr.u64 	%rd149, %rd68, 32;
	add.s64 	%rd69, %rd1, %rd65;
	st.local.u32 	[%rd69], %rd68;
	add.s32 	%r396, %r396, 1;
	setp.ne.s32 	%p56, %r396, 6;
	@%p56 bra 	$L__BB2_85;
	shr.u32 	%r206, %r43, 23;
	st.local.u32 	[%rd1+24], %rd149;
	and.b32  	%r47, %r206, 31;
	and.b32  	%r207, %r206, 224;
	add.s32 	%r208, %r207, -128;
	shr.u32 	%r209, %r208, 5;
	mul.wide.u32 	%rd70, %r209, 4;
	sub.s64 	%rd20, %rd1, %rd70;
	ld.local.u32 	%r397, [%rd20+24];
	ld.local.u32 	%r398, [%rd20+20];
	setp.eq.s32 	%p57, %r47, 0;
	@%p57 bra 	$L__BB2_88;
	shf.l.wrap.b32 	%r397, %r398, %r397, %r47;
	ld.local.u32 	%r210, [%rd20+16];
	shf.l.wrap.b32 	%r398, %r210, %r398, %r47;
$L__BB2_88:
	shr.u32 	%r211, %r397, 30;
	shf.l.wrap.b32 	%r212, %r398, %r397, 2;
	shl.b32 	%r213, %r398, 2;
	shr.u32 	%r214, %r212, 31;
	add.s32 	%r215, %r214, %r211;
	neg.s32 	%r216, %r215;
	setp.lt.s32 	%p58, %r43, 0;
	selp.b32 	%r399, %r216, %r215, %p58;
	xor.b32  	%r217, %r212, %r43;
	shr.s32 	%r218, %r212, 31;
	xor.b32  	%r219, %r218, %r212;
	xor.b32  	%r220, %r218, %r213;
	cvt.u64.u32 	%rd71, %r219;
	shl.b64 	%rd72, %rd71, 32;
	cvt.u64.u32 	%rd73, %r220;
	or.b64  	%rd74, %rd72, %rd73;
	cvt.rn.f64.s64 	%fd5, %rd74;
	mul.f64 	%fd6, %fd5, 0d3BF921FB54442D19;
	cvt.rn.f32.f64 	%f157, %fd6;
	neg.f32 	%f158, %f157;
	setp.lt.s32 	%p59, %r217, 0;
	selp.f32 	%f367, %f158, %f157, %p59;
	bra.uni 	$L__BB2_90;
$L__BB2_89:
	mov.f32 	%f159, 0f00000000;
	mul.rn.f32 	%f367, %f366, %f159;
	mov.b32 	%r399, 0;
$L__BB2_90:
	add.s32 	%r222, %r399, 1;
	mul.rn.f32 	%f160, %f367, %f367;
	and.b32  	%r223, %r399, 1;
	setp.eq.b32 	%p60, %r223, 1;
	selp.f32 	%f161, %f367, 0f3F800000, %p60;
	fma.rn.f32 	%f162, %f160, %f161, 0f00000000;
	fma.rn.f32 	%f163, %f160, 0f37CBAC00, 0fBAB607ED;
	selp.f32 	%f164, 0fB94D4153, %f163, %p60;
	selp.f32 	%f165, 0f3C0885E4, 0f3D2AAABB, %p60;
	fma.rn.f32 	%f166, %f164, %f160, %f165;
	selp.f32 	%f167, 0fBE2AAAA8, 0fBEFFFFFF, %p60;
	fma.rn.f32 	%f168, %f166, %f160, %f167;
	fma.rn.f32 	%f169, %f168, %f162, %f161;
	and.b32  	%r224, %r222, 2;
	setp.eq.s32 	%p61, %r224, 0;
	mov.f32 	%f170, 0f00000000;
	sub.f32 	%f171, %f170, %f169;
	selp.f32 	%f366, %f169, %f171, %p61;
	bra.uni 	$L__BB2_98;
$L__BB2_91:
	sin.approx.f32 	%f366, %f366;
	bra.uni 	$L__BB2_98;
$L__BB2_92:
	mov.f32 	%f178, 0f00000000;
	mul.rn.f32 	%f368, %f366, %f178;
	mov.b32 	%r403, 0;
$L__BB2_93:
	mul.rn.f32 	%f179, %f368, %f368;
	and.b32  	%r244, %r403, 1;
	setp.eq.b32 	%p68, %r244, 1;
	selp.f32 	%f180, 0f3F800000, %f368, %p68;
	fma.rn.f32 	%f181, %f179, %f180, 0f00000000;
	fma.rn.f32 	%f182, %f179, 0f37CBAC00, 0fBAB607ED;
	selp.f32 	%f183, %f182, 0fB94D4153, %p68;
	selp.f32 	%f184, 0f3D2AAABB, 0f3C0885E4, %p68;
	fma.rn.f32 	%f185, %f183, %f179, %f184;
	selp.f32 	%f186, 0fBEFFFFFF, 0fBE2AAAA8, %p68;
	fma.rn.f32 	%f187, %f185, %f179, %f186;
	fma.rn.f32 	%f188, %f187, %f181, %f180;
	and.b32  	%r245, %r403, 2;
	setp.eq.s32 	%p69, %r245, 0;
	mov.f32 	%f189, 0f00000000;
	sub.f32 	%f190, %f189, %f188;
	selp.f32 	%f366, %f188, %f190, %p69;
	bra.uni 	$L__BB2_98;
$L__BB2_94:
	setp.lt.f32 	%p70, %f366, 0f00800000;
	mul.f32 	%f191, %f366, 0f4B000000;
	selp.f32 	%f192, %f191, %f366, %p70;
	selp.f32 	%f193, 0fC1B80000, 0f00000000, %p70;
	mov.b32 	%r246, %f192;
	add.s32 	%r247, %r246, -1059760811;
	and.b32  	%r248, %r247, -8388608;
	sub.s32 	%r249, %r246, %r248;
	mov.b32 	%f194, %r249;
	cvt.rn.f32.s32 	%f195, %r248;
	fma.rn.f32 	%f196, %f195, 0f34000000, %f193;
	add.f32 	%f197, %f194, 0fBF800000;
	fma.rn.f32 	%f198, %f197, 0fBE055027, 0f3E1039F6;
	fma.rn.f32 	%f199, %f198, %f197, 0fBDF8CDCC;
	fma.rn.f32 	%f200, %f199, %f197, 0f3E0F2955;
	fma.rn.f32 	%f201, %f200, %f197, 0fBE2AD8B9;
	fma.rn.f32 	%f202, %f201, %f197, 0f3E4CED0B;
	fma.rn.f32 	%f203, %f202, %f197, 0fBE7FFF22;
	fma.rn.f32 	%f204, %f203, %f197, 0f3EAAAA78;
	fma.rn.f32 	%f205, %f204, %f197, 0fBF000000;
	mul.f32 	%f206, %f197, %f205;
	fma.rn.f32 	%f207, %f206, %f197, %f197;
	fma.rn.f32 	%f208, %f196, 0f3F317218, %f207;
	setp.gt.u32 	%p71, %r246, 2139095039;
	fma.rn.f32 	%f209, %f192, 0f7F800000, 0f7F800000;
	selp.f32 	%f210, %f209, %f208, %p71;
	setp.eq.f32 	%p72, %f192, 0f00000000;
	selp.f32 	%f366, 0fFF800000, %f210, %p72;
	bra.uni 	$L__BB2_98;
$L__BB2_95:
	mul.f32 	%f211, %f366, 0f3FB8AA3B;
	ex2.approx.f32 	%f366, %f211;
	bra.uni 	$L__BB2_98;
$L__BB2_96:
	// begin inline asm
	{mul.f16x2 %r395,%r395,%r138;
}
	// end inline asm
	bra.uni 	$L__BB2_98;
$L__BB2_97:
	// begin inline asm
	{add.f16x2 %r395,%r395,%r138;
}
	// end inline asm
$L__BB2_98:
	add.s64 	%rd86, %rd144, 2;
	setp.ge.u64 	%p73, %rd86, %rd37;
	@%p73 bra 	$L__BB2_186;
	setp.gt.s32 	%p74, %r136, 6;
	@%p74 bra 	$L__BB2_109;
	setp.gt.s32 	%p82, %r136, 2;
	@%p82 bra 	$L__BB2_105;
	setp.eq.s32 	%p86, %r136, 0;
	@%p86 bra 	$L__BB2_125;
	setp.eq.s32 	%p87, %r136, 1;
	@%p87 bra 	$L__BB2_124;
	setp.eq.s32 	%p88, %r136, 2;
	@%p88 bra 	$L__BB2_104;
	bra.uni 	$L__BB2_142;
$L__BB2_104:
	// begin inline asm
	{fma.rn.f16 %rs64,%rs64,%rs22,%rs22;
}
	// end inline asm
	bra.uni 	$L__BB2_142;
$L__BB2_105:
	setp.eq.s32 	%p83, %r136, 3;
	@%p83 bra 	$L__BB2_141;
	setp.eq.s32 	%p84, %r136, 4;
	@%p84 bra 	$L__BB2_140;
	setp.eq.s32 	%p85, %r136, 6;
	@%p85 bra 	$L__BB2_108;
	bra.uni 	$L__BB2_142;
$L__BB2_108:
	fma.rn.f32 	%f282, %f366, 0f3BBB989D, 0f3F000000;
	cvt.sat.f32.f32 	%f283, %f282;
	mov.f32 	%f284, 0f4B400001;
	mov.f32 	%f285, 0f437C0000;
	fma.rm.f32 	%f286, %f283, %f285, %f284;
	add.f32 	%f287, %f286, 0fCB40007F;
	neg.f32 	%f288, %f287;
	fma.rn.f32 	%f289, %f366, 0f3FB8AA3B, %f288;
	fma.rn.f32 	%f290, %f366, 0f32A57060, %f289;
	mov.b32 	%r305, %f286;
	shl.b32 	%r306, %r305, 23;
	mov.b32 	%f291, %r306;
	ex2.approx.ftz.f32 	%f292, %f290;
	mul.f32 	%f366, %f292, %f291;
	bra.uni 	$L__BB2_142;
$L__BB2_109:
	setp.gt.s32 	%p75, %r136, 9;
	@%p75 bra 	$L__BB2_120;
	setp.eq.s32 	%p79, %r136, 7;
	@%p79 bra 	$L__BB2_139;
	setp.eq.s32 	%p80, %r136, 8;
	@%p80 bra 	$L__BB2_138;
	setp.eq.s32 	%p81, %r136, 9;
	@%p81 bra 	$L__BB2_113;
	bra.uni 	$L__BB2_142;
$L__BB2_113:
	mul.f32 	%f242, %f366, 0f3F22F983;
	cvt.rni.s32.f32 	%r412, %f242;
	cvt.rn.f32.s32 	%f243, %r412;
	fma.rn.f32 	%f244, %f243, 0fBFC90FDA, %f366;
	fma.rn.f32 	%f245, %f243, 0fB3A22168, %f244;
	fma.rn.f32 	%f371, %f243, 0fA7C234C5, %f245;
	abs.f32 	%f48, %f366;
	setp.ltu.f32 	%p97, %f48, 0f47CE4780;
	@%p97 bra 	$L__BB2_137;
	setp.eq.f32 	%p98, %f48, 0f7F800000;
	@%p98 bra 	$L__BB2_136;
	mov.b32 	%r88, %f366;
	shl.b32 	%r281, %r88, 8;
	or.b32  	%r89, %r281, -2147483648;
	mov.b64 	%rd152, 0;
	mov.b32 	%r409, 0;
$L__BB2_116:
	.pragma "nounroll";
	mul.wide.u32 	%rd99, %r409, 4;
	mov.u64 	%rd100, __cudart_i2opi_f;
	add.s64 	%rd101, %rd100, %rd99;
	ld.global.nc.u32 	%r282, [%rd101];
	mad.wide.u32 	%rd102, %r282, %r89, %rd152;
	shr.u64 	%rd152, %rd102, 32;
	add.s64 	%rd103, %rd2, %rd99;
	st.local.u32 	[%rd103], %rd102;
	add.s32 	%r409, %r409, 1;
	setp.ne.s32 	%p99, %r409, 6;
	@%p99 bra 	$L__BB2_116;
	shr.u32 	%r283, %r88, 23;
	st.local.u32 	[%rd2+24], %rd152;
	and.b32  	%r92, %r283, 31;
	and.b32  	%r284, %r283, 224;
	add.s32 	%r285, %r284, -128;
	shr.u32 	%r286, %r285, 5;
	mul.wide.u32 	%rd104, %r286, 4;
	sub.s64 	%rd29, %rd2, %rd104;
	ld.local.u32 	%r410, [%rd29+24];
	ld.local.u32 	%r411, [%rd29+20];
	setp.eq.s32 	%p100, %r92, 0;
	@%p100 bra 	$L__BB2_119;
	shf.l.wrap.b32 	%r410, %r411, %r410, %r92;
	ld.local.u32 	%r287, [%rd29+16];
	shf.l.wrap.b32 	%r411, %r287, %r411, %r92;
$L__BB2_119:
	shr.u32 	%r288, %r410, 30;
	shf.l.wrap.b32 	%r289, %r411, %r410, 2;
	shl.b32 	%r290, %r411, 2;
	shr.u32 	%r291, %r289, 31;
	add.s32 	%r292, %r291, %r288;
	neg.s32 	%r293, %r292;
	setp.lt.s32 	%p101, %r88, 0;
	selp.b32 	%r412, %r293, %r292, %p101;
	xor.b32  	%r294, %r289, %r88;
	shr.s32 	%r295, %r289, 31;
	xor.b32  	%r296, %r295, %r289;
	xor.b32  	%r297, %r295, %r290;
	cvt.u64.u32 	%rd105, %r296;
	shl.b64 	%rd106, %rd105, 32;
	cvt.u64.u32 	%rd107, %r297;
	or.b64  	%rd108, %rd106, %rd107;
	cvt.rn.f64.s64 	%fd11, %rd108;
	mul.f64 	%fd12, %fd11, 0d3BF921FB54442D19;
	cvt.rn.f32.f64 	%f246, %fd12;
	neg.f32 	%f247, %f246;
	setp.lt.s32 	%p102, %r294, 0;
	selp.f32 	%f371, %f247, %f246, %p102;
	bra.uni 	$L__BB2_137;
$L__BB2_120:
	setp.eq.s32 	%p76, %r136, 10;
	@%p76 bra 	$L__BB2_135;
	setp.eq.s32 	%p77, %r136, 11;
	@%p77 bra 	$L__BB2_126;
	setp.eq.s32 	%p78, %r136, 12;
	@%p78 bra 	$L__BB2_123;
	bra.uni 	$L__BB2_142;
$L__BB2_123:
	cos.approx.f32 	%f366, %f366;
	bra.uni 	$L__BB2_142;
$L__BB2_124:
	// begin inline asm
	{mul.f16 %rs64,%rs64,%rs22;
}
	// end inline asm
	bra.uni 	$L__BB2_142;
$L__BB2_125:
	// begin inline asm
	{add.f16 %rs64,%rs64,%rs22;
}
	// end inline asm
	bra.uni 	$L__BB2_142;
$L__BB2_126:
	mul.f32 	%f223, %f366, 0f3F22F983;
	cvt.rni.s32.f32 	%r408, %f223;
	cvt.rn.f32.s32 	%f224, %r408;
	fma.rn.f32 	%f225, %f224, 0fBFC90FDA, %f366;
	fma.rn.f32 	%f226, %f224, 0fB3A22168, %f225;
	fma.rn.f32 	%f370, %f224, 0fA7C234C5, %f226;
	abs.f32 	%f41, %f366;
	setp.ltu.f32 	%p89, %f41, 0f47CE4780;
	@%p89 bra 	$L__BB2_134;
	setp.eq.f32 	%p90, %f41, 0f7F800000;
	@%p90 bra 	$L__BB2_133;
	mov.b32 	%r74, %f366;
	shl.b32 	%r259, %r74, 8;
	or.b32  	%r75, %r259, -2147483648;
	mov.b64 	%rd151, 0;
	mov.b32 	%r405, 0;
$L__BB2_129:
	.pragma "nounroll";
	mul.wide.u32 	%rd88, %r405, 4;
	mov.u64 	%rd89, __cudart_i2opi_f;
	add.s64 	%rd90, %rd89, %rd88;
	ld.global.nc.u32 	%r260, [%rd90];
	mad.wide.u32 	%rd91, %r260, %r75, %rd151;
	shr.u64 	%rd151, %rd91, 32;
	add.s64 	%rd92, %rd1, %rd88;
	st.local.u32 	[%rd92], %rd91;
	add.s32 	%r405, %r405, 1;
	setp.ne.s32 	%p91, %r405, 6;
	@%p91 bra 	$L__BB2_129;
	shr.u32 	%r261, %r74, 23;
	st.local.u32 	[%rd1+24], %rd151;
	and.b32  	%r78, %r261, 31;
	and.b32  	%r262, %r261, 224;
	add.s32 	%r263, %r262, -128;
	shr.u32 	%r264, %r263, 5;
	mul.wide.u32 	%rd93, %r264, 4;
	sub.s64 	%rd26, %rd1, %rd93;
	ld.local.u32 	%r406, [%rd26+24];
	ld.local.u32 	%r407, [%rd26+20];
	setp.eq.s32 	%p92, %r78, 0;
	@%p92 bra 	$L__BB2_132;
	shf.l.wrap.b32 	%r406, %r407, %r406, %r78;
	ld.local.u32 	%r265, [%rd26+16];
	shf.l.wrap.b32 	%r407, %r265, %r407, %r78;
$L__BB2_132:
	shr.u32 	%r266, %r406, 30;
	shf.l.wrap.b32 	%r267, %r407, %r406, 2;
	shl.b32 	%r268, %r407, 2;
	shr.u32 	%r269, %r267, 31;
	add.s32 	%r270, %r269, %r266;
	neg.s32 	%r271, %r270;
	setp.lt.s32 	%p93, %r74, 0;
	selp.b32 	%r408, %r271, %r270, %p93;
	xor.b32  	%r272, %r267, %r74;
	shr.s32 	%r273, %r267, 31;
	xor.b32  	%r274, %r273, %r267;
	xor.b32  	%r275, %r273, %r268;
	cvt.u64.u32 	%rd94, %r274;
	shl.b64 	%rd95, %rd94, 32;
	cvt.u64.u32 	%rd96, %r275;
	or.b64  	%rd97, %rd95, %rd96;
	cvt.rn.f64.s64 	%fd9, %rd97;
	mul.f64 	%fd10, %fd9, 0d3BF921FB54442D19;
	cvt.rn.f32.f64 	%f227, %fd10;
	neg.f32 	%f228, %f227;
	setp.lt.s32 	%p94, %r272, 0;
	selp.f32 	%f370, %f228, %f227, %p94;
	bra.uni 	$L__BB2_134;
$L__BB2_133:
	mov.f32 	%f229, 0f00000000;
	mul.rn.f32 	%f370, %f366, %f229;
	mov.b32 	%r408, 0;
$L__BB2_134:
	add.s32 	%r277, %r408, 1;
	mul.rn.f32 	%f230, %f370, %f370;
	and.b32  	%r278, %r408, 1;
	setp.eq.b32 	%p95, %r278, 1;
	selp.f32 	%f231, %f370, 0f3F800000, %p95;
	fma.rn.f32 	%f232, %f230, %f231, 0f00000000;
	fma.rn.f32 	%f233, %f230, 0f37CBAC00, 0fBAB607ED;
	selp.f32 	%f234, 0fB94D4153, %f233, %p95;
	selp.f32 	%f235, 0f3C0885E4, 0f3D2AAABB, %p95;
	fma.rn.f32 	%f236, %f234, %f230, %f235;
	selp.f32 	%f237, 0fBE2AAAA8, 0fBEFFFFFF, %p95;
	fma.rn.f32 	%f238, %f236, %f230, %f237;
	fma.rn.f32 	%f239, %f238, %f232, %f231;
	and.b32  	%r279, %r277, 2;
	setp.eq.s32 	%p96, %r279, 0;
	mov.f32 	%f240, 0f00000000;
	sub.f32 	%f241, %f240, %f239;
	selp.f32 	%f366, %f239, %f241, %p96;
	bra.uni 	$L__BB2_142;
$L__BB2_135:
	sin.approx.f32 	%f366, %f366;
	bra.uni 	$L__BB2_142;
$L__BB2_136:
	mov.f32 	%f248, 0f00000000;
	mul.rn.f32 	%f371, %f366, %f248;
	mov.b32 	%r412, 0;
$L__BB2_137:
	mul.rn.f32 	%f249, %f371, %f371;
	and.b32  	%r299, %r412, 1;
	setp.eq.b32 	%p103, %r299, 1;
	selp.f32 	%f250, 0f3F800000, %f371, %p103;
	fma.rn.f32 	%f251, %f249, %f250, 0f00000000;
	fma.rn.f32 	%f252, %f249, 0f37CBAC00, 0fBAB607ED;
	selp.f32 	%f253, %f252, 0fB94D4153, %p103;
	selp.f32 	%f254, 0f3D2AAABB, 0f3C0885E4, %p103;
	fma.rn.f32 	%f255, %f253, %f249, %f254;
	selp.f32 	%f256, 0fBEFFFFFF, 0fBE2AAAA8, %p103;
	fma.rn.f32 	%f257, %f255, %f249, %f256;
	fma.rn.f32 	%f258, %f257, %f251, %f250;
	and.b32  	%r300, %r412, 2;
	setp.eq.s32 	%p104, %r300, 0;
	mov.f32 	%f259, 0f00000000;
	sub.f32 	%f260, %f259, %f258;
	selp.f32 	%f366, %f258, %f260, %p104;
	bra.uni 	$L__BB2_142;
$L__BB2_138:
	setp.lt.f32 	%p105, %f366, 0f00800000;
	mul.f32 	%f261, %f366, 0f4B000000;
	selp.f32 	%f262, %f261, %f366, %p105;
	selp.f32 	%f263, 0fC1B80000, 0f00000000, %p105;
	mov.b32 	%r301, %f262;
	add.s32 	%r302, %r301, -1059760811;
	and.b32  	%r303, %r302, -8388608;
	sub.s32 	%r304, %r301, %r303;
	mov.b32 	%f264, %r304;
	cvt.rn.f32.s32 	%f265, %r303;
	fma.rn.f32 	%f266, %f265, 0f34000000, %f263;
	add.f32 	%f267, %f264, 0fBF800000;
	fma.rn.f32 	%f268, %f267, 0fBE055027, 0f3E1039F6;
	fma.rn.f32 	%f269, %f268, %f267, 0fBDF8CDCC;
	fma.rn.f32 	%f270, %f269, %f267, 0f3E0F2955;
	fma.rn.f32 	%f271, %f270, %f267, 0fBE2AD8B9;
	fma.rn.f32 	%f272, %f271, %f267, 0f3E4CED0B;
	fma.rn.f32 	%f273, %f272, %f267, 0fBE7FFF22;
	fma.rn.f32 	%f274, %f273, %f267, 0f3EAAAA78;
	fma.rn.f32 	%f275, %f274, %f267, 0fBF000000;
	mul.f32 	%f276, %f267, %f275;
	fma.rn.f32 	%f277, %f276, %f267, %f267;
	fma.rn.f32 	%f278, %f266, 0f3F317218, %f277;
	setp.gt.u32 	%p106, %r301, 2139095039;
	fma.rn.f32 	%f279, %f262, 0f7F800000, 0f7F800000;
	selp.f32 	%f280, %f279, %f278, %p106;
	setp.eq.f32 	%p107, %f262, 0f00000000;
	selp.f32 	%f366, 0fFF800000, %f280, %p107;
	bra.uni 	$L__BB2_142;
$L__BB2_139:
	mul.f32 	%f281, %f366, 0f3FB8AA3B;
	ex2.approx.f32 	%f366, %f281;
	bra.uni 	$L__BB2_142;
$L__BB2_140:
	// begin inline asm
	{mul.f16x2 %r395,%r395,%r138;
}
	// end inline asm
	bra.uni 	$L__BB2_142;
$L__BB2_141:
	// begin inline asm
	{add.f16x2 %r395,%r395,%r138;
}
	// end inline asm
$L__BB2_142:
	add.s64 	%rd109, %rd144, 3;
	setp.ge.u64 	%p108, %rd109, %rd37;
	@%p108 bra 	$L__BB2_186;
	setp.gt.s32 	%p109, %r136, 6;
	@%p109 bra 	$L__BB2_153;
	setp.gt.s32 	%p117, %r136, 2;
	@%p117 bra 	$L__BB2_149;
	setp.eq.s32 	%p121, %r136, 0;
	@%p121 bra 	$L__BB2_169;
	setp.eq.s32 	%p122, %r136, 1;
	@%p122 bra 	$L__BB2_168;
	setp.eq.s32 	%p123, %r136, 2;
	@%p123 bra 	$L__BB2_148;
	bra.uni 	$L__BB2_186;
$L__BB2_148:
	// begin inline asm
	{fma.rn.f16 %rs64,%rs64,%rs22,%rs22;
}
	// end inline asm
	bra.uni 	$L__BB2_186;
$L__BB2_149:
	setp.eq.s32 	%p118, %r136, 3;
	@%p118 bra 	$L__BB2_185;
	setp.eq.s32 	%p119, %r136, 4;
	@%p119 bra 	$L__BB2_184;
	setp.eq.s32 	%p120, %r136, 6;
	@%p120 bra 	$L__BB2_152;
	bra.uni 	$L__BB2_186;
$L__BB2_152:
	fma.rn.f32 	%f352, %f366, 0f3BBB989D, 0f3F000000;
	cvt.sat.f32.f32 	%f353, %f352;
	mov.f32 	%f354, 0f4B400001;
	mov.f32 	%f355, 0f437C0000;
	fma.rm.f32 	%f356, %f353, %f355, %f354;
	add.f32 	%f357, %f356, 0fCB40007F;
	neg.f32 	%f358, %f357;
	fma.rn.f32 	%f359, %f366, 0f3FB8AA3B, %f358;
	fma.rn.f32 	%f360, %f366, 0f32A57060, %f359;
	mov.b32 	%r360, %f356;
	shl.b32 	%r361, %r360, 23;
	mov.b32 	%f361, %r361;
	ex2.approx.ftz.f32 	%f362, %f360;
	mul.f32 	%f366, %f362, %f361;
	bra.uni 	$L__BB2_186;
$L__BB2_153:
	setp.gt.s32 	%p110, %r136, 9;
	@%p110 bra 	$L__BB2_164;
	setp.eq.s32 	%p114, %r136, 7;
	@%p114 bra 	$L__BB2_183;
	setp.eq.s32 	%p115, %r136, 8;
	@%p115 bra 	$L__BB2_182;
	setp.eq.s32 	%p116, %r136, 9;
	@%p116 bra 	$L__BB2_157;
	bra.uni 	$L__BB2_186;
$L__BB2_157:
	mul.f32 	%f312, %f366, 0f3F22F983;
	cvt.rni.s32.f32 	%r421, %f312;
	cvt.rn.f32.s32 	%f313, %r421;
	fma.rn.f32 	%f314, %f313, 0fBFC90FDA, %f366;
	fma.rn.f32 	%f315, %f313, 0fB3A22168, %f314;
	fma.rn.f32 	%f374, %f313, 0fA7C234C5, %f315;
	abs.f32 	%f66, %f366;
	setp.ltu.f32 	%p132, %f66, 0f47CE4780;
	@%p132 bra 	$L__BB2_181;
	setp.eq.f32 	%p133, %f66, 0f7F800000;
	@%p133 bra 	$L__BB2_180;
	mov.b32 	%r119, %f366;
	shl.b32 	%r336, %r119, 8;
	or.b32  	%r120, %r336, -2147483648;
	mov.b64 	%rd154, 0;
	mov.b32 	%r418, 0;
$L__BB2_160:
	.pragma "nounroll";
	mul.wide.u32 	%rd122, %r418, 4;
	add.s64 	%rd124, %rd123, %rd122;
	ld.global.nc.u32 	%r337, [%rd124];
	mad.wide.u32 	%rd125, %r337, %r120, %rd154;
	shr.u64 	%rd154, %rd125, 32;
	add.s64 	%rd126, %rd2, %rd122;
	st.local.u32 	[%rd126], %rd125;
	add.s32 	%r418, %r418, 1;
	setp.ne.s32 	%p134, %r418, 6;
	@%p134 bra 	$L__BB2_160;
	shr.u32 	%r338, %r119, 23;
	st.local.u32 	[%rd2+24], %rd154;
	and.b32  	%r123, %r338, 31;
	and.b32  	%r339, %r338, 224;
	add.s32 	%r340, %r339, -128;
	shr.u32 	%r341, %r340, 5;
	mul.wide.u32 	%rd127, %r341, 4;
	sub.s64 	%rd35, %rd2, %rd127;
	ld.local.u32 	%r419, [%rd35+24];
	ld.local.u32 	%r420, [%rd35+20];
	setp.eq.s32 	%p135, %r123, 0;
	@%p135 bra 	$L__BB2_163;
	shf.l.wrap.b32 	%r419, %r420, %r419, %r123;
	ld.local.u32 	%r342, [%rd35+16];
	shf.l.wrap.b32 	%r420, %r342, %r420, %r123;
$L__BB2_163:
	shr.u32 	%r343, %r419, 30;
	shf.l.wrap.b32 	%r344, %r420, %r419, 2;
	shl.b32 	%r345, %r420, 2;
	shr.u32 	%r346, %r344, 31;
	add.s32 	%r347, %r346, %r343;
	neg.s32 	%r348, %r347;
	setp.lt.s32 	%p136, %r119, 0;
	selp.b32 	%r421, %r348, %r347, %p136;
	xor.b32  	%r349, %r344, %r119;
	shr.s32 	%r350, %r344, 31;
	xor.b32  	%r351, %r350, %r344;
	xor.b32  	%r352, %r350, %r345;
	cvt.u64.u32 	%rd128, %r351;
	shl.b64 	%rd129, %rd128, 32;
	cvt.u64.u32 	%rd130, %r352;
	or.b64  	%rd131, %rd129, %rd130;
	cvt.rn.f64.s64 	%fd15, %rd131;
	mul.f64 	%fd16, %fd15, 0d3BF921FB54442D19;
	cvt.rn.f32.f64 	%f316, %fd16;
	neg.f32 	%f317, %f316;
	setp.lt.s32 	%p137, %r349, 0;
	selp.f32 	%f374, %f317, %f316, %p137;
	bra.uni 	$L__BB2_181;
$L__BB2_164:
	setp.eq.s32 	%p111, %r136, 10;
	@%p111 bra 	$L__BB2_179;
	setp.eq.s32 	%p112, %r136, 11;
	@%p112 bra 	$L__BB2_170;
	setp.eq.s32 	%p113, %r136, 12;
	@%p113 bra 	$L__BB2_167;
	bra.uni 	$L__BB2_186;
$L__BB2_167:
	cos.approx.f32 	%f366, %f366;
	bra.uni 	$L__BB2_186;
$L__BB2_168:
	// begin inline asm
	{mul.f16 %rs64,%rs64,%rs22;
}
	// end inline asm
	bra.uni 	$L__BB2_186;
$L__BB2_169:
	// begin inline asm
	{add.f16 %rs64,%rs64,%rs22;
}
	// end inline asm
	bra.uni 	$L__BB2_186;
$L__BB2_170:
	mul.f32 	%f293, %f366, 0f3F22F983;
	cvt.rni.s32.f32 	%r417, %f293;
	cvt.rn.f32.s32 	%f294, %r417;
	fma.rn.f32 	%f295, %f294, 0fBFC90FDA, %f366;
	fma.rn.f32 	%f296, %f294, 0fB3A22168, %f295;
	fma.rn.f32 	%f373, %f294, 0fA7C234C5, %f296;
	abs.f32 	%f59, %f366;
	setp.ltu.f32 	%p124, %f59, 0f47CE4780;
	@%p124 bra 	$L__BB2_178;
	setp.eq.f32 	%p125, %f59, 0f7F800000;
	@%p125 bra 	$L__BB2_177;
	mov.b32 	%r105, %f366;
	shl.b32 	%r314, %r105, 8;
	or.b32  	%r106, %r314, -2147483648;
	mov.b64 	%rd153, 0;
	mov.b32 	%r414, 0;
$L__BB2_173:
	.pragma "nounroll";
	mul.wide.u32 	%rd111, %r414, 4;
	mov.u64 	%rd112, __cudart_i2opi_f;
	add.s64 	%rd113, %rd112, %rd111;
	ld.global.nc.u32 	%r315, [%rd113];
	mad.wide.u32 	%rd114, %r315, %r106, %rd153;
	shr.u64 	%rd153, %rd114, 32;
	add.s64 	%rd115, %rd1, %rd111;
	st.local.u32 	[%rd115], %rd114;
	add.s32 	%r414, %r414, 1;
	setp.ne.s32 	%p126, %r414, 6;
	@%p126 bra 	$L__BB2_173;
	shr.u32 	%r316, %r105, 23;
	st.local.u32 	[%rd1+24], %rd153;
	and.b32  	%r109, %r316, 31;
	and.b32  	%r317, %r316, 224;
	add.s32 	%r318, %r317, -128;
	shr.u32 	%r319, %r318, 5;
	mul.wide.u32 	%rd116, %r319, 4;
	sub.s64 	%rd32, %rd1, %rd116;
	ld.local.u32 	%r415, [%rd32+24];
	ld.local.u32 	%r416, [%rd32+20];
	setp.eq.s32 	%p127, %r109, 0;
	@%p127 bra 	$L__BB2_176;
	shf.l.wrap.b32 	%r415, %r416, %r415, %r109;
	ld.local.u32 	%r320, [%rd32+16];
	shf.l.wrap.b32 	%r416, %r320, %r416, %r109;
$L__BB2_176:
	shr.u32 	%r321, %r415, 30;
	shf.l.wrap.b32 	%r322, %r416, %r415, 2;
	shl.b32 	%r323, %r416, 2;
	shr.u32 	%r324, %r322, 31;
	add.s32 	%r325, %r324, %r321;
	neg.s32 	%r326, %r325;
	setp.lt.s32 	%p128, %r105, 0;
	selp.b32 	%r417, %r326, %r325, %p128;
	xor.b32  	%r327, %r322, %r105;
	shr.s32 	%r328, %r322, 31;
	xor.b32  	%r329, %r328, %r322;
	xor.b32  	%r330, %r328, %r323;
	cvt.u64.u32 	%rd117, %r329;
	shl.b64 	%rd118, %rd117, 32;
	cvt.u64.u32 	%rd119, %r330;
	or.b64  	%rd120, %rd118, %rd119;
	cvt.rn.f64.s64 	%fd13, %rd120;
	mul.f64 	%fd14, %fd13, 0d3BF921FB54442D19;
	cvt.rn.f32.f64 	%f297, %fd14;
	neg.f32 	%f298, %f297;
	setp.lt.s32 	%p129, %r327, 0;
	selp.f32 	%f373, %f298, %f297, %p129;
	bra.uni 	$L__BB2_178;
$L__BB2_177:
	mov.f32 	%f299, 0f00000000;
	mul.rn.f32 	%f373, %f366, %f299;
	mov.b32 	%r417, 0;
$L__BB2_178:
	add.s32 	%r332, %r417, 1;
	mul.rn.f32 	%f300, %f373, %f373;
	and.b32  	%r333, %r417, 1;
	setp.eq.b32 	%p130, %r333, 1;
	selp.f32 	%f301, %f373, 0f3F800000, %p130;
	fma.rn.f32 	%f302, %f300, %f301, 0f00000000;
	fma.rn.f32 	%f303, %f300, 0f37CBAC00, 0fBAB607ED;
	selp.f32 	%f304, 0fB94D4153, %f303, %p130;
	selp.f32 	%f305, 0f3C0885E4, 0f3D2AAABB, %p130;
	fma.rn.f32 	%f306, %f304, %f300, %f305;
	selp.f32 	%f307, 0fBE2AAAA8, 0fBEFFFFFF, %p130;
	fma.rn.f32 	%f308, %f306, %f300, %f307;
	fma.rn.f32 	%f309, %f308, %f302, %f301;
	and.b32  	%r334, %r332, 2;
	setp.eq.s32 	%p131, %r334, 0;
	mov.f32 	%f310, 0f00000000;
	sub.f32 	%f311, %f310, %f309;
	selp.f32 	%f366, %f309, %f311, %p131;
	bra.uni 	$L__BB2_186;
$L__BB2_179:
	sin.approx.f32 	%f366, %f366;
	bra.uni 	$L__BB2_186;
$L__BB2_180:
	mov.f32 	%f318, 0f00000000;
	mul.rn.f32 	%f374, %f366, %f318;
	mov.b32 	%r421, 0;
$L__BB2_181:
	mul.rn.f32 	%f319, %f374, %f374;
	and.b32  	%r354, %r421, 1;
	setp.eq.b32 	%p138, %r354, 1;
	selp.f32 	%f320, 0f3F800000, %f374, %p138;
	fma.rn.f32 	%f321, %f319, %f320, 0f00000000;
	fma.rn.f32 	%f322, %f319, 0f37CBAC00, 0fBAB607ED;
	selp.f32 	%f323, %f322, 0fB94D4153, %p138;
	selp.f32 	%f324, 0f3D2AAABB, 0f3C0885E4, %p138;
	fma.rn.f32 	%f325, %f323, %f319, %f324;
	selp.f32 	%f326, 0fBEFFFFFF, 0fBE2AAAA8, %p138;
	fma.rn.f32 	%f327, %f325, %f319, %f326;
	fma.rn.f32 	%f328, %f327, %f321, %f320;
	and.b32  	%r355, %r421, 2;
	setp.eq.s32 	%p139, %r355, 0;
	mov.f32 	%f329, 0f00000000;
	sub.f32 	%f330, %f329, %f328;
	selp.f32 	%f366, %f328, %f330, %p139;
	bra.uni 	$L__BB2_186;
$L__BB2_182:
	setp.lt.f32 	%p140, %f366, 0f00800000;
	mul.f32 	%f331, %f366, 0f4B000000;
	selp.f32 	%f332, %f331, %f366, %p140;
	selp.f32 	%f333, 0fC1B80000, 0f00000000, %p140;
	mov.b32 	%r356, %f332;
	add.s32 	%r357, %r356, -1059760811;
	and.b32  	%r358, %r357, -8388608;
	sub.s32 	%r359, %r356, %r358;
	mov.b32 	%f334, %r359;
	cvt.rn.f32.s32 	%f335, %r358;
	fma.rn.f32 	%f336, %f335, 0f34000000, %f333;
	add.f32 	%f337, %f334, 0fBF800000;
	fma.rn.f32 	%f338, %f337, 0fBE055027, 0f3E1039F6;
	fma.rn.f32 	%f339, %f338, %f337, 0fBDF8CDCC;
	fma.rn.f32 	%f340, %f339, %f337, 0f3E0F2955;
	fma.rn.f32 	%f341, %f340, %f337, 0fBE2AD8B9;
	fma.rn.f32 	%f342, %f341, %f337, 0f3E4CED0B;
	fma.rn.f32 	%f343, %f342, %f337, 0fBE7FFF22;
	fma.rn.f32 	%f344, %f343, %f337, 0f3EAAAA78;
	fma.rn.f32 	%f345, %f344, %f337, 0fBF000000;
	mul.f32 	%f346, %f337, %f345;
	fma.rn.f32 	%f347, %f346, %f337, %f337;
	fma.rn.f32 	%f348, %f336, 0f3F317218, %f347;
	setp.gt.u32 	%p141, %r356, 2139095039;
	fma.rn.f32 	%f349, %f332, 0f7F800000, 0f7F800000;
	selp.f32 	%f350, %f349, %f348, %p141;
	setp.eq.f32 	%p142, %f332, 0f00000000;
	selp.f32 	%f366, 0fFF800000, %f350, %p142;
	bra.uni 	$L__BB2_186;
$L__BB2_183:
	mul.f32 	%f351, %f366, 0f3FB8AA3B;
	ex2.approx.f32 	%f366, %f351;
	bra.uni 	$L__BB2_186;
$L__BB2_184:
	// begin inline asm
	{mul.f16x2 %r395,%r395,%r138;
}
	// end inline asm
	bra.uni 	$L__BB2_186;
$L__BB2_185:
	// begin inline asm
	{add.f16x2 %r395,%r395,%r138;
}
	// end inline asm
$L__BB2_186:
	add.s64 	%rd144, %rd144, 4;
	setp.lt.u64 	%p143, %rd144, %rd37;
	@%p143 bra 	$L__BB2_3;
$L__BB2_187:
	setp.eq.s64 	%p149, %rd38, 0;
	@%p149 bra 	$L__BB2_189;
	cvta.to.global.u64 	%rd134, %rd38;
	mul.wide.s32 	%rd135, %r1, 4;
	add.s64 	%rd136, %rd134, %rd135;
	st.global.f32 	[%rd136], %f366;
$L__BB2_189:
	setp.eq.s64 	%p150, %rd39, 0;
	@%p150 bra 	$L__BB2_191;
	cvta.to.global.u64 	%rd137, %rd39;
	mul.wide.s32 	%rd138, %r1, 2;
	add.s64 	%rd139, %rd137, %rd138;
	st.global.u16 	[%rd139], %rs64;
$L__BB2_191:
	setp.eq.s64 	%p151, %rd40, 0;
	@%p151 bra 	$L__BB2_193;
	cvta.to.global.u64 	%rd140, %rd40;
	mul.wide.s32 	%rd141, %r1, 4;
	add.s64 	%rd142, %rd140, %rd141;
	st.global.u32 	[%rd142], %r395;
$L__BB2_193:
	ret;

}
	// .globl	_Z12bench_kernelILi8EEv2OpmPfP6__halfP7__half2
.visible .entry _Z12bench_kernelILi8EEv2OpmPfP6__halfP7__half2(
	.param .u32 _Z12bench_kernelILi8EEv2OpmPfP6__halfP7__half2_param_0,
	.param .u64 _Z12bench_kernelILi8EEv2OpmPfP6__halfP7__half2_param_1,
	.param .u64 .ptr .align 1 _Z12bench_kernelILi8EEv2OpmPfP6__halfP7__half2_param_2,
	.param .u64 .ptr .align 1 _Z12bench_kernelILi8EEv2OpmPfP6__halfP7__half2_param_3,
	.param .u64 .ptr .align 1 _Z12bench_kernelILi8EEv2OpmPfP6__halfP7__half2_param_4
)
{
	.local .align 4 .b8 	__local_depot3[28];
	.reg .b64 	%SP;
	.reg .b64 	%SPL;
	.reg .pred 	%p<296>;
	.reg .b16 	%rs<129>;
	.reg .b32 	%r<824>;
	.reg .b32 	%f<741>;
	.reg .b64 	%rd<284>;
	.reg .b64 	%fd<33>;

	mov.u64 	%SPL, __local_depot3;
	ld.param.u32 	%r264, [_Z12bench_kernelILi8EEv2OpmPfP6__halfP7__half2_param_0];
	ld.param.u64 	%rd64, [_Z12bench_kernelILi8EEv2OpmPfP6__halfP7__half2_param_1];
	ld.param.u64 	%rd65, [_Z12bench_kernelILi8EEv2OpmPfP6__halfP7__half2_param_2];
	ld.param.u64 	%rd66, [_Z12bench_kernelILi8EEv2OpmPfP6__halfP7__half2_param_3];
	ld.param.u64 	%rd67, [_Z12bench_kernelILi8EEv2OpmPfP6__halfP7__half2_param_4];
	add.u64 	%rd1, %SPL, 0;
	add.u64 	%rd2, %SPL, 0;
	mov.u32 	%r267, %ctaid.x;
	mov.u32 	%r268, %ntid.x;
	mov.u32 	%r269, %tid.x;
	mad.lo.s32 	%r1, %r267, %r268, %r269;
	shr.s32 	%r270, %r1, 31;
	shr.u32 	%r271, %r270, 22;
	add.s32 	%r272, %r1, %r271;
	and.b32  	%r273, %r272, -1024;
	sub.s32 	%r274, %r1, %r273;
	add.s32 	%r275, %r274, 1;
	cvt.rn.f32.s32 	%f154, %r275;
	mul.f32 	%f739, %f154, 0f3A83126F;
	// begin inline asm
	{  cvt.rn.f16.f32 %rs127, %f739;}

	// end inline asm
	add.f32 	%f150, %f739, 0f3A378034;
	// begin inline asm
	{ cvt.rn.f16x2.f32 %r822, %f150, %f739; }

	// end inline asm
	mov.f32 	%f152, 0f3DFCB924;
	// begin inline asm
	{  cvt.rn.f16.f32 %rs38, %f152;}

	// end inline asm
	mov.f32 	%f153, 0f3EDD3C36;
	// begin inline asm
	{ cvt.rn.f16x2.f32 %r266, %f153, %f152; }

	// end inline asm
	setp.eq.s64 	%p1, %rd64, 0;
	@%p1 bra 	$L__BB3_367;
	setp.eq.s32 	%p2, %r264, 5;
	@%p2 bra 	$L__BB3_9;
	mov.b64 	%rd265, 0;
	mov.u64 	%rd242, __cudart_i2opi_f;
$L__BB3_3:
	setp.ge.u64 	%p3, %rd265, %rd64;
	@%p3 bra 	$L__BB3_366;
	setp.gt.s32 	%p4, %r264, 6;
	@%p4 bra 	$L__BB3_26;
	setp.gt.s32 	%p12, %r264, 2;
	@%p12 bra 	$L__BB3_22;
	setp.eq.s32 	%p16, %r264, 0;
	@%p16 bra 	$L__BB3_37;
	setp.eq.s32 	%p17, %r264, 1;
	@%p17 bra 	$L__BB3_8;
	bra.uni 	$L__BB3_20;
$L__BB3_8:
	// begin inline asm
	{mul.f16 %rs127,%rs127,%rs38;
}
	// end inline asm
	bra.uni 	$L__BB3_58;
$L__BB3_9:
	add.s64 	%rd3, %rd64, -1;
	add.s64 	%rd4, %rd64, -3;
	add.s64 	%rd5, %rd64, -5;
	add.s64 	%rd6, %rd64, -7;
	mov.b64 	%rd264, 6;
$L__BB3_10:
	mov.u64 	%rd7, %rd264;
	add.s64 	%rd8, %rd7, -6;
	setp.ge.u64 	%p284, %rd8, %rd64;
	@%p284 bra 	$L__BB3_19;
	// begin inline asm
	{fma.rn.f16x2 %r822,%r822,%r266,%r266;
}
	// end inline asm
	setp.ge.u64 	%p285, %rd8, %rd3;
	@%p285 bra 	$L__BB3_19;
	// begin inline asm
	{fma.rn.f16x2 %r822,%r822,%r266,%r266;
}
	// end inline asm
	add.s64 	%rd252, %rd7, -4;
	setp.ge.u64 	%p286, %rd252, %rd64;
	@%p286 bra 	$L__BB3_19;
	// begin inline asm
	{fma.rn.f16x2 %r822,%r822,%r266,%r266;
}
	// end inline asm
	setp.ge.u64 	%p287, %rd8, %rd4;
	@%p287 bra 	$L__BB3_19;
	// begin inline asm
	{fma.rn.f16x2 %r822,%r822,%r266,%r266;
}
	// end inline asm
	add.s64 	%rd253, %rd7, -2;
	setp.ge.u64 	%p288, %rd253, %rd64;
	@%p288 bra 	$L__BB3_19;
	// begin inline asm
	{fma.rn.f16x2 %r822,%r822,%r266,%r266;
}
	// end inline asm
	setp.ge.u64 	%p289, %rd8, %rd5;
	@%p289 bra 	$L__BB3_19;
	// begin inline asm
	{fma.rn.f16x2 %r822,%r822,%r266,%r266;
}
	// end inline asm
	setp.ge.u64 	%p290, %rd7, %rd64;
	@%p290 bra 	$L__BB3_19;
	// begin inline asm
	{fma.rn.f16x2 %r822,%r822,%r266,%r266;
}
	// end inline asm
	setp.ge.u64 	%p291, %rd8, %rd6;
	@%p291 bra 	$L__BB3_19;
	// begin inline asm
	{fma.rn.f16x2 %r822,%r822,%r266,%r266;
}
	// end inline asm
$L__BB3_19:
	add.s64 	%rd264, %rd7, 8;
	add.s64 	%rd254, %rd7, 2;
	setp.lt.u64 	%p292, %rd254, %rd64;
	@%p292 bra 	$L__BB3_10;
	bra.uni 	$L__BB3_367;
$L__BB3_20:
	setp.eq.s32 	%p18, %r264, 2;
	@%p18 bra 	$L__BB3_21;
	bra.uni 	$L__BB3_58;
$L__BB3_21:
	// begin inline asm
	{fma.rn.f16 %rs127,%rs127,%rs38,%rs38;
}
	// end inline asm
	bra.uni 	$L__BB3_58;
$L__BB3_22:
	setp.eq.s32 	%p13, %r264, 3;
	@%p13 bra 	$L__BB3_38;
	setp.eq.s32 	%p14, %r264, 4;
	@%p14 bra 	$L__BB3_39;
	setp.eq.s32 	%p15, %r264, 6;
	@%p15 bra 	$L__BB3_25;
	bra.uni 	$L__BB3_58;
$L__BB3_25:
	fma.rn.f32 	%f214, %f739, 0f3BBB989D, 0f3F000000;
	cvt.sat.f32.f32 	%f215, %f214;
	mov.f32 	%f216, 0f4B400001;
	mov.f32 	%f217, 0f437C0000;
	fma.rm.f32 	%f218, %f215, %f217, %f216;
	add.f32 	%f219, %f218, 0fCB40007F;
	neg.f32 	%f220, %f219;
	fma.rn.f32 	%f221, %f739, 0f3FB8AA3B, %f220;
	fma.rn.f32 	%f222, %f739, 0f32A57060, %f221;
	mov.b32 	%r323, %f218;
	shl.b32 	%r324, %r323, 23;
	mov.b32 	%f223, %r324;
	ex2.approx.ftz.f32 	%f224, %f222;
	mul.f32 	%f739, %f224, %f223;
	bra.uni 	$L__BB3_58;
$L__BB3_26:
	setp.gt.s32 	%p5, %r264, 9;
	@%p5 bra 	$L__BB3_33;
	setp.eq.s32 	%p9, %r264, 7;
	@%p9 bra 	$L__BB3_40;
	setp.eq.s32 	%p10, %r264, 8;
	@%p10 bra 	$L__BB3_41;
	setp.eq.s32 	%p11, %r264, 9;
	@%p11 bra 	$L__BB3_30;
	bra.uni 	$L__BB3_58;
$L__BB3_30:
	mul.f32 	%f174, %f739, 0f3F22F983;
	cvt.rni.s32.f32 	%r754, %f174;
	cvt.rn.f32.s32 	%f175, %r754;
	fma.rn.f32 	%f176, %f175, 0fBFC90FDA, %f739;
	fma.rn.f32 	%f177, %f175, 0fB3A22168, %f176;
	fma.rn.f32 	%f716, %f175, 0fA7C234C5, %f177;
	abs.f32 	%f7, %f739;
	setp.ltu.f32 	%p27, %f7, 0f47CE4780;
	@%p27 bra 	$L__BB3_47;
	setp.neu.f32 	%p28, %f7, 0f7F800000;
	@%p28 bra 	$L__BB3_42;
	mov.f32 	%f180, 0f00000000;
	mul.rn.f32 	%f716, %f739, %f180;
	mov.b32 	%r754, 0;
	bra.uni 	$L__BB3_47;
$L__BB3_33:
	setp.eq.s32 	%p6, %r264, 10;
	@%p6 bra 	$L__BB3_48;
	setp.eq.s32 	%p7, %r264, 11;
	@%p7 bra 	$L__BB3_49;
	setp.eq.s32 	%p8, %r264, 12;
	@%p8 bra 	$L__BB3_36;
	bra.uni 	$L__BB3_58;
$L__BB3_36:
	cos.approx.f32 	%f739, %f739;
	bra.uni 	$L__BB3_58;
$L__BB3_37:
	// begin inline asm
	{add.f16 %rs127,%rs127,%rs38;
}
	// end inline asm
	bra.uni 	$L__BB3_58;
$L__BB3_38:
	// begin inline asm
	{add.f16x2 %r822,%r822,%r266;
}
	// end inline asm
	bra.uni 	$L__BB3_58;
$L__BB3_39:
	// begin inline asm
	{mul.f16x2 %r822,%r822,%r266;
}
	// end inline asm
	bra.uni 	$L__BB3_58;
$L__BB3_40:
	mul.f32 	%f213, %f739, 0f3FB8AA3B;
	ex2.approx.f32 	%f739, %f213;
	bra.uni 	$L__BB3_58;
$L__BB3_41:
	setp.lt.f32 	%p35, %f739, 0f00800000;
	mul.f32 	%f193, %f739, 0f4B000000;
	selp.f32 	%f194, %f193, %f739, %p35;
	selp.f32 	%f195, 0fC1B80000, 0f00000000, %p35;
	mov.b32 	%r319, %f194;
	add.s32 	%r320, %r319, -1059760811;
	and.b32  	%r321, %r320, -8388608;
	sub.s32 	%r322, %r319, %r321;
	mov.b32 	%f196, %r322;
	cvt.rn.f32.s32 	%f197, %r321;
	fma.rn.f32 	%f198, %f197, 0f34000000, %f195;
	add.f32 	%f199, %f196, 0fBF800000;
	fma.rn.f32 	%f200, %f199, 0fBE055027, 0f3E1039F6;
	fma.rn.f32 	%f201, %f200, %f199, 0fBDF8CDCC;
	fma.rn.f32 	%f202, %f201, %f199, 0f3E0F2955;
	fma.rn.f32 	%f203, %f202, %f199, 0fBE2AD8B9;
	fma.rn.f32 	%f204, %f203, %f199, 0f3E4CED0B;
	fma.rn.f32 	%f205, %f204, %f199, 0fBE7FFF22;
	fma.rn.f32 	%f206, %f205, %f199, 0f3EAAAA78;
	fma.rn.f32 	%f207, %f206, %f199, 0fBF000000;
	mul.f32 	%f208, %f199, %f207;
	fma.rn.f32 	%f209, %f208, %f199, %f199;
	fma.rn.f32 	%f210, %f198, 0f3F317218, %f209;
	setp.gt.u32 	%p36, %r319, 2139095039;
	fma.rn.f32 	%f211, %f194, 0f7F800000, 0f7F800000;
	selp.f32 	%f212, %f211, %f210, %p36;
	setp.eq.f32 	%p37, %f194, 0f00000000;
	selp.f32 	%f739, 0fFF800000, %f212, %p37;
	bra.uni 	$L__BB3_58;
$L__BB3_42:
	mov.b32 	%r18, %f739;
	shl.b32 	%r299, %r18, 8;
	or.b32  	%r19, %r299, -2147483648;
	mov.b64 	%rd266, 0;
	mov.b32 	%r751, 0;
$L__BB3_43:
	.pragma "nounroll";
	mul.wide.u32 	%rd80, %r751, 4;
	mov.u64 	%rd81, __cudart_i2opi_f;
	add.s64 	%rd82, %rd81, %rd80;
	ld.global.nc.u32 	%r300, [%rd82];
	mad.wide.u32 	%rd83, %r300, %r19, %rd266;
	shr.u64 	%rd266, %rd83, 32;
	add.s64 	%rd84, %rd2, %rd80;
	st.local.u32 	[%rd84], %rd83;
	add.s32 	%r751, %r751, 1;
	setp.ne.s32 	%p29, %r751, 6;
	@%p29 bra 	$L__BB3_43;
	shr.u32 	%r301, %r18, 23;
	st.local.u32 	[%rd2+24], %rd266;
	and.b32  	%r22, %r301, 31;
	and.b32  	%r302, %r301, 224;
	add.s32 	%r303, %r302, -128;
	shr.u32 	%r304, %r303, 5;
	mul.wide.u32 	%rd85, %r304, 4;
	sub.s64 	%rd13, %rd2, %rd85;
	ld.local.u32 	%r752, [%rd13+24];
	ld.local.u32 	%r753, [%rd13+20];
	setp.eq.s32 	%p30, %r22, 0;
	@%p30 bra 	$L__BB3_46;
	shf.l.wrap.b32 	%r752, %r753, %r752, %r22;
	ld.local.u32 	%r305, [%rd13+16];
	shf.l.wrap.b32 	%r753, %r305, %r753, %r22;
$L__BB3_46:
	shr.u32 	%r306, %r752, 30;
	shf.l.wrap.b32 	%r307, %r753, %r752, 2;
	shl.b32 	%r308, %r753, 2;
	shr.u32 	%r309, %r307, 31;
	add.s32 	%r310, %r309, %r306;
	neg.s32 	%r311, %r310;
	setp.lt.s32 	%p31, %r18, 0;
	selp.b32 	%r754, %r311, %r310, %p31;
	xor.b32  	%r312, %r307, %r18;
	shr.s32 	%r313, %r307, 31;
	xor.b32  	%r314, %r313, %r307;
	xor.b32  	%r315, %r313, %r308;
	cvt.u64.u32 	%rd86, %r314;
	shl.b64 	%rd87, %rd86, 32;
	cvt.u64.u32 	%rd88, %r315;
	or.b64  	%rd89, %rd87, %rd88;
	cvt.rn.f64.s64 	%fd3, %rd89;
	mul.f64 	%fd4, %fd3, 0d3BF921FB54442D19;
	cvt.rn.f32.f64 	%f178, %fd4;
	neg.f32 	%f179, %f178;
	setp.lt.s32 	%p32, %r312, 0;
	selp.f32 	%f716, %f179, %f178, %p32;
$L__BB3_47:
	mul.rn.f32 	%f181, %f716, %f716;
	and.b32  	%r317, %r754, 1;
	setp.eq.b32 	%p33, %r317, 1;
	selp.f32 	%f182, 0f3F800000, %f716, %p33;
	fma.rn.f32 	%f183, %f181, %f182, 0f00000000;
	fma.rn.f32 	%f184, %f181, 0f37CBAC00, 0fBAB607ED;
	selp.f32 	%f185, %f184, 0fB94D4153, %p33;
	selp.f32 	%f186, 0f3D2AAABB, 0f3C0885E4, %p33;
	fma.rn.f32 	%f187, %f185, %f181, %f186;
	selp.f32 	%f188, 0fBEFFFFFF, 0fBE2AAAA8, %p33;
	fma.rn.f32 	%f189, %f187, %f181, %f188;
	fma.rn.f32 	%f190, %f189, %f183, %f182;
	and.b32  	%r318, %r754, 2;
	setp.eq.s32 	%p34, %r318, 0;
	mov.f32 	%f191, 0f00000000;
	sub.f32 	%f192, %f191, %f190;
	selp.f32 	%f739, %f190, %f192, %p34;
	bra.uni 	$L__BB3_58;
$L__BB3_48:
	sin.approx.f32 	%f739, %f739;
	bra.uni 	$L__BB3_58;
$L__BB3_49:
	mul.f32 	%f155, %f739, 0f3F22F983;
	cvt.rni.s32.f32 	%r758, %f155;
	cvt.rn.f32.s32 	%f156, %r758;
	fma.rn.f32 	%f157, %f156, 0fBFC90FDA, %f739;
	fma.rn.f32 	%f158, %f156, 0fB3A22168, %f157;
	fma.rn.f32 	%f717, %f156, 0fA7C234C5, %f158;
	abs.f32 	%f14, %f739;
	setp.ltu.f32 	%p19, %f14, 0f47CE4780;
	@%p19 bra 	$L__BB3_57;
	setp.neu.f32 	%p20, %f14, 0f7F800000;
	@%p20 bra 	$L__BB3_52;
	mov.f32 	%f161, 0f00000000;
	mul.rn.f32 	%f717, %f739, %f161;
	mov.b32 	%r758, 0;
	bra.uni 	$L__BB3_57;
$L__BB3_52:
	mov.b32 	%r32, %f739;
	shl.b32 	%r277, %r32, 8;
	or.b32  	%r33, %r277, -2147483648;
	mov.b64 	%rd269, 0;
	mov.b32 	%r755, 0;
	mov.u64 	%rd267, __cudart_i2opi_f;
	mov.u64 	%rd268, %rd1;
$L__BB3_53:
	.pragma "nounroll";
	ld.global.nc.u32 	%r278, [%rd267];
	mad.wide.u32 	%rd73, %r278, %r33, %rd269;
	shr.u64 	%rd269, %rd73, 32;
	st.local.u32 	[%rd268], %rd73;
	add.s32 	%r755, %r755, 1;
	add.s64 	%rd268, %rd268, 4;
	add.s64 	%rd267, %rd267, 4;
	setp.ne.s32 	%p21, %r755, 6;
	@%p21 bra 	$L__BB3_53;
	shr.u32 	%r279, %r32, 23;
	st.local.u32 	[%rd1+24], %rd269;
	and.b32  	%r36, %r279, 31;
	and.b32  	%r280, %r279, 224;
	add.s32 	%r281, %r280, -128;
	shr.u32 	%r282, %r281, 5;
	mul.wide.u32 	%rd74, %r282, 4;
	sub.s64 	%rd20, %rd1, %rd74;
	ld.local.u32 	%r756, [%rd20+24];
	ld.local.u32 	%r757, [%rd20+20];
	setp.eq.s32 	%p22, %r36, 0;
	@%p22 bra 	$L__BB3_56;
	shf.l.wrap.b32 	%r756, %r757, %r756, %r36;
	ld.local.u32 	%r283, [%rd20+16];
	shf.l.wrap.b32 	%r757, %r283, %r757, %r36;
$L__BB3_56:
	shr.u32 	%r284, %r756, 30;
	shf.l.wrap.b32 	%r285, %r757, %r756, 2;
	shl.b32 	%r286, %r757, 2;
	shr.u32 	%r287, %r285, 31;
	add.s32 	%r288, %r287, %r284;
	neg.s32 	%r289, %r288;
	setp.lt.s32 	%p23, %r32, 0;
	selp.b32 	%r758, %r289, %r288, %p23;
	xor.b32  	%r290, %r285, %r32;
	shr.s32 	%r291, %r285, 31;
	xor.b32  	%r292, %r291, %r285;
	xor.b32  	%r293, %r291, %r286;
	cvt.u64.u32 	%rd75, %r292;
	shl.b64 	%rd76, %rd75, 32;
	cvt.u64.u32 	%rd77, %r293;
	or.b64  	%rd78, %rd76, %rd77;
	cvt.rn.f64.s64 	%fd1, %rd78;
	mul.f64 	%fd2, %fd1, 0d3BF921FB54442D19;
	cvt.rn.f32.f64 	%f159, %fd2;
	neg.f32 	%f160, %f159;
	setp.lt.s32 	%p24, %r290, 0;
	selp.f32 	%f717, %f160, %f159, %p24;
$L__BB3_57:
	add.s32 	%r295, %r758, 1;
	mul.rn.f32 	%f162, %f717, %f717;
	and.b32  	%r296, %r758, 1;
	setp.eq.b32 	%p25, %r296, 1;
	selp.f32 	%f163, %f717, 0f3F800000, %p25;
	fma.rn.f32 	%f164, %f162, %f163, 0f00000000;
	fma.rn.f32 	%f165, %f162, 0f37CBAC00, 0fBAB607ED;
	selp.f32 	%f166, 0fB94D4153, %f165, %p25;
	selp.f32 	%f167, 0f3C0885E4, 0f3D2AAABB, %p25;
	fma.rn.f32 	%f168, %f166, %f162, %f167;
	selp.f32 	%f169, 0fBE2AAAA8, 0fBEFFFFFF, %p25;
	fma.rn.f32 	%f170, %f168, %f162, %f169;
	fma.rn.f32 	%f171, %f170, %f164, %f163;
	and.b32  	%r297, %r295, 2;
	setp.eq.s32 	%p26, %r297, 0;
	mov.f32 	%f172, 0f00000000;
	sub.f32 	%f173, %f172, %f171;
	selp.f32 	%f739, %f171, %f173, %p26;
$L__BB3_58:
	add.s64 	%rd90, %rd265, 1;
	setp.ge.u64 	%p38, %rd90, %rd64;
	@%p38 bra 	$L__BB3_366;
	setp.gt.s32 	%p39, %r264, 6;
	@%p39 bra 	$L__BB3_69;
	setp.gt.s32 	%p47, %r264, 2;
	@%p47 bra 	$L__BB3_65;
	setp.eq.s32 	%p51, %r264, 0;
	@%p51 bra 	$L__BB3_85;
	setp.eq.s32 	%p52, %r264, 1;
	@%p52 bra 	$L__BB3_84;
	setp.eq.s32 	%p53, %r264, 2;
	@%p53 bra 	$L__BB3_64;
	bra.uni 	$L__BB3_102;
$L__BB3_64:
	// begin inline asm
	{fma.rn.f16 %rs127,%rs127,%rs38,%rs38;
}
	// end inline asm
	bra.uni 	$L__BB3_102;
$L__BB3_65:
	setp.eq.s32 	%p48, %r264, 3;
	@%p48 bra 	$L__BB3_101;
	setp.eq.s32 	%p49, %r264, 4;
	@%p49 bra 	$L__BB3_100;
	setp.eq.s32 	%p50, %r264, 6;
	@%p50 bra 	$L__BB3_68;
	bra.uni 	$L__BB3_102;
$L__BB3_68:
	fma.rn.f32 	%f284, %f739, 0f3BBB989D, 0f3F000000;
	cvt.sat.f32.f32 	%f285, %f284;
	mov.f32 	%f286, 0f4B400001;
	mov.f32 	%f287, 0f437C0000;
	fma.rm.f32 	%f288, %f285, %f287, %f286;
	add.f32 	%f289, %f288, 0fCB40007F;
	neg.f32 	%f290, %f289;
	fma.rn.f32 	%f291, %f739, 0f3FB8AA3B, %f290;
	fma.rn.f32 	%f292, %f739, 0f32A57060, %f291;
	mov.b32 	%r378, %f288;
	shl.b32 	%r379, %r378, 23;
	mov.b32 	%f293, %r379;
	ex2.approx.ftz.f32 	%f294, %f292;
	mul.f32 	%f739, %f294, %f293;
	bra.uni 	$L__BB3_102;
$L__BB3_69:
	setp.gt.s32 	%p40, %r264, 9;
	@%p40 bra 	$L__BB3_80;
	setp.eq.s32 	%p44, %r264, 7;
	@%p44 bra 	$L__BB3_99;
	setp.eq.s32 	%p45, %r264, 8;
	@%p45 bra 	$L__BB3_98;
	setp.eq.s32 	%p46, %r264, 9;
	@%p46 bra 	$L__BB3_73;
	bra.uni 	$L__BB3_102;
$L__BB3_73:
	mul.f32 	%f244, %f739, 0f3F22F983;
	cvt.rni.s32.f32 	%r767, %f244;
	cvt.rn.f32.s32 	%f245, %r767;
	fma.rn.f32 	%f246, %f245, 0fBFC90FDA, %f739;
	fma.rn.f32 	%f247, %f245, 0fB3A22168, %f246;
	fma.rn.f32 	%f720, %f245, 0fA7C234C5, %f247;
	abs.f32 	%f30, %f739;
	setp.ltu.f32 	%p62, %f30, 0f47CE4780;
	@%p62 bra 	$L__BB3_97;
	setp.eq.f32 	%p63, %f30, 0f7F800000;
	@%p63 bra 	$L__BB3_96;
	mov.b32 	%r61, %f739;
	shl.b32 	%r354, %r61, 8;
	or.b32  	%r62, %r354, -2147483648;
	mov.b64 	%rd271, 0;
	mov.b32 	%r764, 0;
$L__BB3_76:
	.pragma "nounroll";
	mul.wide.u32 	%rd103, %r764, 4;
	mov.u64 	%rd104, __cudart_i2opi_f;
	add.s64 	%rd105, %rd104, %rd103;
	ld.global.nc.u32 	%r355, [%rd105];
	mad.wide.u32 	%rd106, %r355, %r62, %rd271;
	shr.u64 	%rd271, %rd106, 32;
	add.s64 	%rd107, %rd2, %rd103;
	st.local.u32 	[%rd107], %rd106;
	add.s32 	%r764, %r764, 1;
	setp.ne.s32 	%p64, %r764, 6;
	@%p64 bra 	$L__BB3_76;
	shr.u32 	%r356, %r61, 23;
	st.local.u32 	[%rd2+24], %rd271;
	and.b32  	%r65, %r356, 31;
	and.b32  	%r357, %r356, 224;
	add.s32 	%r358, %r357, -128;
	shr.u32 	%r359, %r358, 5;
	mul.wide.u32 	%rd108, %r359, 4;
	sub.s64 	%rd26, %rd2, %rd108;
	ld.local.u32 	%r765, [%rd26+24];
	ld.local.u32 	%r766, [%rd26+20];
	setp.eq.s32 	%p65, %r65, 0;
	@%p65 bra 	$L__BB3_79;
	shf.l.wrap.b32 	%r765, %r766, %r765, %r65;
	ld.local.u32 	%r360, [%rd26+16];
	shf.l.wrap.b32 	%r766, %r360, %r766, %r65;
$L__BB3_79:
	shr.u32 	%r361, %r765, 30;
	shf.l.wrap.b32 	%r362, %r766, %r765, 2;
	shl.b32 	%r363, %r766, 2;
	shr.u32 	%r364, %r362, 31;
	add.s32 	%r365, %r364, %r361;
	neg.s32 	%r366, %r365;
	setp.lt.s32 	%p66, %r61, 0;
	selp.b32 	%r767, %r366, %r365, %p66;
	xor.b32  	%r367, %r362, %r61;
	shr.s32 	%r368, %r362, 31;
	xor.b32  	%r369, %r368, %r362;
	xor.b32  	%r370, %r368, %r363;
	cvt.u64.u32 	%rd109, %r369;
	shl.b64 	%rd110, %rd109, 32;
	cvt.u64.u32 	%rd111, %r370;
	or.b64  	%rd112, %rd110, %rd111;
	cvt.rn.f64.s64 	%fd7, %rd112;
	mul.f64 	%fd8, %fd7, 0d3BF921FB54442D19;
	cvt.rn.f32.f64 	%f248, %fd8;
	neg.f32 	%f249, %f248;
	setp.lt.s32 	%p67, %r367, 0;
	selp.f32 	%f720, %f249, %f248, %p67;
	bra.uni 	$L__BB3_97;
$L__BB3_80:
	setp.eq.s32 	%p41, %r264, 10;
	@%p41 bra 	$L__BB3_95;
	setp.eq.s32 	%p42, %r264, 11;
	@%p42 bra 	$L__BB3_86;
	setp.eq.s32 	%p43, %r264, 12;
	@%p43 bra 	$L__BB3_83;
	bra.uni 	$L__BB3_102;
$L__BB3_83:
	cos.approx.f32 	%f739, %f739;
	bra.uni 	$L__BB3_102;
$L__BB3_84:
	// begin inline asm
	{mul.f16 %rs127,%rs127,%rs38;
}
	// end inline asm
	bra.uni 	$L__BB3_102;
$L__BB3_85:
	// begin inline asm
	{add.f16 %rs127,%rs127,%rs38;
}
	// end inline asm
	bra.uni 	$L__BB3_102;
$L__BB3_86:
	mul.f32 	%f225, %f739, 0f3F22F983;
	cvt.rni.s32.f32 	%r763, %f225;
	cvt.rn.f32.s32 	%f226, %r763;
	fma.rn.f32 	%f227, %f226, 0fBFC90FDA, %f739;
	fma.rn.f32 	%f228, %f226, 0fB3A22168, %f227;
	fma.rn.f32 	%f719, %f226, 0fA7C234C5, %f228;
	abs.f32 	%f23, %f739;
	setp.ltu.f32 	%p54, %f23, 0f47CE4780;
	@%p54 bra 	$L__BB3_94;
	setp.eq.f32 	%p55, %f23, 0f7F800000;
	@%p55 bra 	$L__BB3_93;
	mov.b32 	%r47, %f739;
	shl.b32 	%r332, %r47, 8;
	or.b32  	%r48, %r332, -2147483648;
	mov.b64 	%rd270, 0;
	mov.b32 	%r760, 0;
$L__BB3_89:
	.pragma "nounroll";
	mul.wide.u32 	%rd92, %r760, 4;
	mov.u64 	%rd93, __cudart_i2opi_f;
	add.s64 	%rd94, %rd93, %rd92;
	ld.global.nc.u32 	%r333, [%rd94];
	mad.wide.u32 	%rd95, %r333, %r48, %rd270;
	shr.u64 	%rd270, %rd95, 32;
	add.s64 	%rd96, %rd1, %rd92;
	st.local.u32 	[%rd96], %rd95;
	add.s32 	%r760, %r760, 1;
	setp.ne.s32 	%p56, %r760, 6;
	@%p56 bra 	$L__BB3_89;
	shr.u32 	%r334, %r47, 23;
	st.local.u32 	[%rd1+24], %rd270;
	and.b32  	%r51, %r334, 31;
	and.b32  	%r335, %r334, 224;
	add.s32 	%r336, %r335, -128;
	shr.u32 	%r337, %r336, 5;
	mul.wide.u32 	%rd97, %r337, 4;
	sub.s64 	%rd23, %rd1, %rd97;
	ld.local.u32 	%r761, [%rd23+24];
	ld.local.u32 	%r762, [%rd23+20];
	setp.eq.s32 	%p57, %r51, 0;
	@%p57 bra 	$L__BB3_92;
	shf.l.wrap.b32 	%r761, %r762, %r761, %r51;
	ld.local.u32 	%r338, [%rd23+16];
	shf.l.wrap.b32 	%r762, %r338, %r762, %r51;
$L__BB3_92:
	shr.u32 	%r339, %r761, 30;
	shf.l.wrap.b32 	%r340, %r762, %r761, 2;
	shl.b32 	%r341, %r762, 2;
	shr.u32 	%r342, %r340, 31;
	add.s32 	%r343, %r342, %r339;
	neg.s32 	%r344, %r343;
	setp.lt.s32 	%p58, %r47, 0;
	selp.b32 	%r763, %r344, %r343, %p58;
	xor.b32  	%r345, %r340, %r47;
	shr.s32 	%r346, %r340, 31;
	xor.b32  	%r347, %r346, %r340;
	xor.b32  	%r348, %r346, %r341;
	cvt.u64.u32 	%rd98, %r347;
	shl.b64 	%rd99, %rd98, 32;
	cvt.u64.u32 	%rd100, %r348;
	or.b64  	%rd101, %rd99, %rd100;
	cvt.rn.f64.s64 	%fd5, %rd101;
	mul.f64 	%fd6, %fd5, 0d3BF921FB54442D19;
	cvt.rn.f32.f64 	%f229, %fd6;
	neg.f32 	%f230, %f229;
	setp.lt.s32 	%p59, %r345, 0;
	selp.f32 	%f719, %f230, %f229, %p59;
	bra.uni 	$L__BB3_94;
$L__BB3_93:
	mov.f32 	%f231, 0f00000000;
	mul.rn.f32 	%f719, %f739, %f231;
	mov.b32 	%r763, 0;
$L__BB3_94:
	add.s32 	%r350, %r763, 1;
	mul.rn.f32 	%f232, %f719, %f719;
	and.b32  	%r351, %r763, 1;
	setp.eq.b32 	%p60, %r351, 1;
	selp.f32 	%f233, %f719, 0f3F800000, %p60;
	fma.rn.f32 	%f234, %f232, %f233, 0f00000000;
	fma.rn.f32 	%f235, %f232, 0f37CBAC00, 0fBAB607ED;
	selp.f32 	%f236, 0fB94D4153, %f235, %p60;
	selp.f32 	%f237, 0f3C0885E4, 0f3D2AAABB, %p60;
	fma.rn.f32 	%f238, %f236, %f232, %f237;
	selp.f32 	%f239, 0fBE2AAAA8, 0fBEFFFFFF, %p60;
	fma.rn.f32 	%f240, %f238, %f232, %f239;
	fma.rn.f32 	%f241, %f240, %f234, %f233;
	and.b32  	%r352, %r350, 2;
	setp.eq.s32 	%p61, %r352, 0;
	mov.f32 	%f242, 0f00000000;
	sub.f32 	%f243, %f242, %f241;
	selp.f32 	%f739, %f241, %f243, %p61;
	bra.uni 	$L__BB3_102;
$L__BB3_95:
	sin.approx.f32 	%f739, %f739;
	bra.uni 	$L__BB3_102;
$L__BB3_96:
	mov.f32 	%f250, 0f00000000;
	mul.rn.f32 	%f720, %f739, %f250;
	mov.b32 	%r767, 0;
$L__BB3_97:
	mul.rn.f32 	%f251, %f720, %f720;
	and.b32  	%r372, %r767, 1;
	setp.eq.b32 	%p68, %r372, 1;
	selp.f32 	%f252, 0f3F800000, %f720, %p68;
	fma.rn.f32 	%f253, %f251, %f252, 0f00000000;
	fma.rn.f32 	%f254, %f251, 0f37CBAC00, 0fBAB607ED;
	selp.f32 	%f255, %f254, 0fB94D4153, %p68;
	selp.f32 	%f256, 0f3D2AAABB, 0f3C0885E4, %p68;
	fma.rn.f32 	%f257, %f255, %f251, %f256;
	selp.f32 	%f258, 0fBEFFFFFF, 0fBE2AAAA8, %p68;
	fma.rn.f32 	%f259, %f257, %f251, %f258;
	fma.rn.f32 	%f260, %f259, %f253, %f252;
	and.b32  	%r373, %r767, 2;
	setp.eq.s32 	%p69, %r373, 0;
	mov.f32 	%f261, 0f00000000;
	sub.f32 	%f262, %f261, %f260;
	selp.f32 	%f739, %f260, %f262, %p69;
	bra.uni 	$L__BB3_102;
$L__BB3_98:
	setp.lt.f32 	%p70, %f739, 0f00800000;
	mul.f32 	%f263, %f739, 0f4B000000;
	selp.f32 	%f264, %f263, %f739, %p70;
	selp.f32 	%f265, 0fC1B80000, 0f00000000, %p70;
	mov.b32 	%r374, %f264;
	add.s32 	%r375, %r374, -1059760811;
	and.b32  	%r376, %r375, -8388608;
	sub.s32 	%r377, %r374, %r376;
	mov.b32 	%f266, %r377;
	cvt.rn.f32.s32 	%f267, %r376;
	fma.rn.f32 	%f268, %f267, 0f34000000, %f265;
	add.f32 	%f269, %f266, 0fBF800000;
	fma.rn.f32 	%f270, %f269, 0fBE055027, 0f3E1039F6;
	fma.rn.f32 	%f271, %f270, %f269, 0fBDF8CDCC;
	fma.rn.f32 	%f272, %f271, %f269, 0f3E0F2955;
	fma.rn.f32 	%f273, %f272, %f269, 0fBE2AD8B9;
	fma.rn.f32 	%f274, %f273, %f269, 0f3E4CED0B;
	fma.rn.f32 	%f275, %f274, %f269, 0fBE7FFF22;
	fma.rn.f32 	%f276, %f275, %f269, 0f3EAAAA78;
	fma.rn.f32 	%f277, %f276, %f269, 0fBF000000;
	mul.f32 	%f278, %f269, %f277;
	fma.rn.f32 	%f279, %f278, %f269, %f269;
	fma.rn.f32 	%f280, %f268, 0f3F317218, %f279;
	setp.gt.u32 	%p71, %r374, 2139095039;
	fma.rn.f32 	%f281, %f264, 0f7F800000, 0f7F800000;
	selp.f32 	%f282, %f281, %f280, %p71;
	setp.eq.f32 	%p72, %f264, 0f00000000;
	selp.f32 	%f739, 0fFF800000, %f282, %p72;
	bra.uni 	$L__BB3_102;
$L__BB3_99:
	mul.f32 	%f283, %f739, 0f3FB8AA3B;
	ex2.approx.f32 	%f739, %f283;
	bra.uni 	$L__BB3_102;
$L__BB3_100:
	// begin inline asm
	{mul.f16x2 %r822,%r822,%r266;
}
	// end inline asm
	bra.uni 	$L__BB3_102;
$L__BB3_101:
	// begin inline asm
	{add.f16x2 %r822,%r822,%r266;
}
	// end inline asm
$L__BB3_102:
	add.s64 	%rd113, %rd265, 2;
	setp.ge.u64 	%p73, %rd113, %rd64;
	@%p73 bra 	$L__BB3_366;
	setp.gt.s32 	%p74, %r264, 6;
	@%p74 bra 	$L__BB3_113;
	setp.gt.s32 	%p82, %r264, 2;
	@%p82 bra 	$L__BB3_109;
	setp.eq.s32 	%p86, %r264, 0;
	@%p86 bra 	$L__BB3_129;
	setp.eq.s32 	%p87, %r264, 1;
	@%p87 bra 	$L__BB3_128;
	setp.eq.s32 	%p88, %r264, 2;
	@%p88 bra 	$L__BB3_108;
	bra.uni 	$L__BB3_146;
$L__BB3_108:
	// begin inline asm
	{fma.rn.f16 %rs127,%rs127,%rs38,%rs38;
}
	// end inline asm
	bra.uni 	$L__BB3_146;
$L__BB3_109:
	setp.eq.s32 	%p83, %r264, 3;
	@%p83 bra 	$L__BB3_145;
	setp.eq.s32 	%p84, %r264, 4;
	@%p84 bra 	$L__BB3_144;
	setp.eq.s32 	%p85, %r264, 6;
	@%p85 bra 	$L__BB3_112;
	bra.uni 	$L__BB3_146;
$L__BB3_112:
	fma.rn.f32 	%f354, %f739, 0f3BBB989D, 0f3F000000;
	cvt.sat.f32.f32 	%f355, %f354;
	mov.f32 	%f356, 0f4B400001;
	mov.f32 	%f357, 0f437C0000;
	fma.rm.f32 	%f358, %f355, %f357, %f356;
	add.f32 	%f359, %f358, 0fCB40007F;
	neg.f32 	%f360, %f359;
	fma.rn.f32 	%f361, %f739, 0f3FB8AA3B, %f360;
	fma.rn.f32 	%f362, %f739, 0f32A57060, %f361;
	mov.b32 	%r433, %f358;
	shl.b32 	%r434, %r433, 23;
	mov.b32 	%f363, %r434;
	ex2.approx.ftz.f32 	%f364, %f362;
	mul.f32 	%f739, %f364, %f363;
	bra.uni 	$L__BB3_146;
$L__BB3_113:
	setp.gt.s32 	%p75, %r264, 9;
	@%p75 bra 	$L__BB3_124;
	setp.eq.s32 	%p79, %r264, 7;
	@%p79 bra 	$L__BB3_143;
	setp.eq.s32 	%p80, %r264, 8;
	@%p80 bra 	$L__BB3_142;
	setp.eq.s32 	%p81, %r264, 9;
	@%p81 bra 	$L__BB3_117;
	bra.uni 	$L__BB3_146;
$L__BB3_117:
	mul.f32 	%f314, %f739, 0f3F22F983;
	cvt.rni.s32.f32 	%r776, %f314;
	cvt.rn.f32.s32 	%f315, %r776;
	fma.rn.f32 	%f316, %f315, 0fBFC90FDA, %f739;
	fma.rn.f32 	%f317, %f315, 0fB3A22168, %f316;
	fma.rn.f32 	%f723, %f315, 0fA7C234C5, %f317;
	abs.f32 	%f48, %f739;
	setp.ltu.f32 	%p97, %f48, 0f47CE4780;
	@%p97 bra 	$L__BB3_141;
	setp.eq.f32 	%p98, %f48, 0f7F800000;
	@%p98 bra 	$L__BB3_140;
	mov.b32 	%r92, %f739;
	shl.b32 	%r409, %r92, 8;
	or.b32  	%r93, %r409, -2147483648;
	mov.b64 	%rd273, 0;
	mov.b32 	%r773, 0;
$L__BB3_120:
	.pragma "nounroll";
	mul.wide.u32 	%rd126, %r773, 4;
	mov.u64 	%rd127, __cudart_i2opi_f;
	add.s64 	%rd128, %rd127, %rd126;
	ld.global.nc.u32 	%r410, [%rd128];
	mad.wide.u32 	%rd129, %r410, %r93, %rd273;
	shr.u64 	%rd273, %rd129, 32;
	add.s64 	%rd130, %rd2, %rd126;
	st.local.u32 	[%rd130], %rd129;
	add.s32 	%r773, %r773, 1;
	setp.ne.s32 	%p99, %r773, 6;
	@%p99 bra 	$L__BB3_120;
	shr.u32 	%r411, %r92, 23;
	st.local.u32 	[%rd2+24], %rd273;
	and.b32  	%r96, %r411, 31;
	and.b32  	%r412, %r411, 224;
	add.s32 	%r413, %r412, -128;
	shr.u32 	%r414, %r413, 5;
	mul.wide.u32 	%rd131, %r414, 4;
	sub.s64 	%rd32, %rd2, %rd131;
	ld.local.u32 	%r774, [%rd32+24];
	ld.local.u32 	%r775, [%rd32+20];
	setp.eq.s32 	%p100, %r96, 0;
	@%p100 bra 	$L__BB3_123;
	shf.l.wrap.b32 	%r774, %r775, %r774, %r96;
	ld.local.u32 	%r415, [%rd32+16];
	shf.l.wrap.b32 	%r775, %r415, %r775, %r96;
$L__BB3_123:
	shr.u32 	%r416, %r774, 30;
	shf.l.wrap.b32 	%r417, %r775, %r774, 2;
	shl.b32 	%r418, %r775, 2;
	shr.u32 	%r419, %r417, 31;
	add.s32 	%r420, %r419, %r416;
	neg.s32 	%r421, %r420;
	setp.lt.s32 	%p101, %r92, 0;
	selp.b32 	%r776, %r421, %r420, %p101;
	xor.b32  	%r422, %r417, %r92;
	shr.s32 	%r423, %r417, 31;
	xor.b32  	%r424, %r423, %r417;
	xor.b32  	%r425, %r423, %r418;
	cvt.u64.u32 	%rd132, %r424;
	shl.b64 	%rd133, %rd132, 32;
	cvt.u64.u32 	%rd134, %r425;
	or.b64  	%rd135, %rd133, %rd134;
	cvt.rn.f64.s64 	%fd11, %rd135;
	mul.f64 	%fd12, %fd11, 0d3BF921FB54442D19;
	cvt.rn.f32.f64 	%f318, %fd12;
	neg.f32 	%f319, %f318;
	setp.lt.s32 	%p102, %r422, 0;
	selp.f32 	%f723, %f319, %f318, %p102;
	bra.uni 	$L__BB3_141;
$L__BB3_124:
	setp.eq.s32 	%p76, %r264, 10;
	@%p76 bra 	$L__BB3_139;
	setp.eq.s32 	%p77, %r264, 11;
	@%p77 bra 	$L__BB3_130;
	setp.eq.s32 	%p78, %r264, 12;
	@%p78 bra 	$L__BB3_127;
	bra.uni 	$L__BB3_146;
$L__BB3_127:
	cos.approx.f32 	%f739, %f739;
	bra.uni 	$L__BB3_146;
$L__BB3_128:
	// begin inline asm
	{mul.f16 %rs127,%rs127,%rs38;
}
	// end inline asm
	bra.uni 	$L__BB3_146;
$L__BB3_129:
	// begin inline asm
	{add.f16 %rs127,%rs127,%rs38;
}
	// end inline asm
	bra.uni 	$L__BB3_146;
$L__BB3_130:
	mul.f32 	%f295, %f739, 0f3F22F983;
	cvt.rni.s32.f32 	%r772, %f295;
	cvt.rn.f32.s32 	%f296, %r772;
	fma.rn.f32 	%f297, %f296, 0fBFC90FDA, %f739;
	fma.rn.f32 	%f298, %f296, 0fB3A22168, %f297;
	fma.rn.f32 	%f722, %f296, 0fA7C234C5, %f298;
	abs.f32 	%f41, %f739;
	setp.ltu.f32 	%p89, %f41, 0f47CE4780;
	@%p89 bra 	$L__BB3_138;
	setp.eq.f32 	%p90, %f41, 0f7F800000;
	@%p90 bra 	$L__BB3_137;
	mov.b32 	%r78, %f739;
	shl.b32 	%r387, %r78, 8;
	or.b32  	%r79, %r387, -2147483648;
	mov.b64 	%rd272, 0;
	mov.b32 	%r769, 0;
$L__BB3_133:
	.pragma "nounroll";
	mul.wide.u32 	%rd115, %r769, 4;
	mov.u64 	%rd116, __cudart_i2opi_f;
	add.s64 	%rd117, %rd116, %rd115;
	ld.global.nc.u32 	%r388, [%rd117];
	mad.wide.u32 	%rd118, %r388, %r79, %rd272;
	shr.u64 	%rd272, %rd118, 32;
	add.s64 	%rd119, %rd1, %rd115;
	st.local.u32 	[%rd119], %rd118;
	add.s32 	%r769, %r769, 1;
	setp.ne.s32 	%p91, %r769, 6;
	@%p91 bra 	$L__BB3_133;
	shr.u32 	%r389, %r78, 23;
	st.local.u32 	[%rd1+24], %rd272;
	and.b32  	%r82, %r389, 31;
	and.b32  	%r390, %r389, 224;
	add.s32 	%r391, %r390, -128;
	shr.u32 	%r392, %r391, 5;
	mul.wide.u32 	%rd120, %r392, 4;
	sub.s64 	%rd29, %rd1, %rd120;
	ld.local.u32 	%r770, [%rd29+24];
	ld.local.u32 	%r771, [%rd29+20];
	setp.eq.s32 	%p92, %r82, 0;
	@%p92 bra 	$L__BB3_136;
	shf.l.wrap.b32 	%r770, %r771, %r770, %r82;
	ld.local.u32 	%r393, [%rd29+16];
	shf.l.wrap.b32 	%r771, %r393, %r771, %r82;
$L__BB3_136:
	shr.u32 	%r394, %r770, 30;
	shf.l.wrap.b32 	%r395, %r771, %r770, 2;
	shl.b32 	%r396, %r771, 2;
	shr.u32 	%r397, %r395, 31;
	add.s32 	%r398, %r397, %r394;
	neg.s32 	%r399, %r398;
	setp.lt.s32 	%p93, %r78, 0;
	selp.b32 	%r772, %r399, %r398, %p93;
	xor.b32  	%r400, %r395, %r78;
	shr.s32 	%r401, %r395, 31;
	xor.b32  	%r402, %r401, %r395;
	xor.b32  	%r403, %r401, %r396;
	cvt.u64.u32 	%rd121, %r402;
	shl.b64 	%rd122, %rd121, 32;
	cvt.u64.u32 	%rd123, %r403;
	or.b64  	%rd124, %rd122, %rd123;
	cvt.rn.f64.s64 	%fd9, %rd124;
	mul.f64 	%fd10, %fd9, 0d3BF921FB54442D19;
	cvt.rn.f32.f64 	%f299, %fd10;
	neg.f32 	%f300, %f299;
	setp.lt.s32 	%p94, %r400, 0;
	selp.f32 	%f722, %f300, %f299, %p94;
	bra.uni 	$L__BB3_138;
$L__BB3_137:
	mov.f32 	%f301, 0f00000000;
	mul.rn.f32 	%f722, %f739, %f301;
	mov.b32 	%r772, 0;
$L__BB3_138:
	add.s32 	%r405, %r772, 1;
	mul.rn.f32 	%f302, %f722, %f722;
	and.b32  	%r406, %r772, 1;
	setp.eq.b32 	%p95, %r406, 1;
	selp.f32 	%f303, %f722, 0f3F800000, %p95;
	fma.rn.f32 	%f304, %f302, %f303, 0f00000000;
	fma.rn.f32 	%f305, %f302, 0f37CBAC00, 0fBAB607ED;
	selp.f32 	%f306, 0fB94D4153, %f305, %p95;
	selp.f32 	%f307, 0f3C0885E4, 0f3D2AAABB, %p95;
	fma.rn.f32 	%f308, %f306, %f302, %f307;
	selp.f32 	%f309, 0fBE2AAAA8, 0fBEFFFFFF, %p95;
	fma.rn.f32 	%f310, %f308, %f302, %f309;
	fma.rn.f32 	%f311, %f310, %f304, %f303;
	and.b32  	%r407, %r405, 2;
	setp.eq.s32 	%p96, %r407, 0;
	mov.f32 	%f312, 0f00000000;
	sub.f32 	%f313, %f312, %f311;
	selp.f32 	%f739, %f311, %f313, %p96;
	bra.uni 	$L__BB3_146;
$L__BB3_139:
	sin.approx.f32 	%f739, %f739;
	bra.uni 	$L__BB3_146;
$L__BB3_140:
	mov.f32 	%f320, 0f00000000;
	mul.rn.f32 	%f723, %f739, %f320;
	mov.b32 	%r776, 0;
$L__BB3_141:
	mul.rn.f32 	%f321, %f723, %f723;
	and.b32  	%r427, %r776, 1;
	setp.eq.b32 	%p103, %r427, 1;
	selp.f32 	%f322, 0f3F800000, %f723, %p103;
	fma.rn.f32 	%f323, %f321, %f322, 0f00000000;
	fma.rn.f32 	%f324, %f321, 0f37CBAC00, 0fBAB607ED;
	selp.f32 	%f325, %f324, 0fB94D4153, %p103;
	selp.f32 	%f326, 0f3D2AAABB, 0f3C0885E4, %p103;
	fma.rn.f32 	%f327, %f325, %f321, %f326;
	selp.f32 	%f328, 0fBEFFFFFF, 0fBE2AAAA8, %p103;
	fma.rn.f32 	%f329, %f327, %f321, %f328;
	fma.rn.f32 	%f330, %f329, %f323, %f322;
	and.b32  	%r428, %r776, 2;
	setp.eq.s32 	%p104, %r428, 0;
	mov.f32 	%f331, 0f00000000;
	sub.f32 	%f332, %f331, %f330;
	selp.f32 	%f739, %f330, %f332, %p104;
	bra.uni 	$L__BB3_146;
$L__BB3_142:
	setp.lt.f32 	%p105, %f739, 0f00800000;
	mul.f32 	%f333, %f739, 0f4B000000;
	selp.f32 	%f334, %f333, %f739, %p105;
	selp.f32 	%f335, 0fC1B80000, 0f00000000, %p105;
	mov.b32 	%r429, %f334;
	add.s32 	%r430, %r429, -1059760811;
	and.b32  	%r431, %r430, -8388608;
	sub.s32 	%r432, %r429, %r431;
	mov.b32 	%f336, %r432;
	cvt.rn.f32.s32 	%f337, %r431;
	fma.rn.f32 	%f338, %f337, 0f34000000, %f335;
	add.f32 	%f339, %f336, 0fBF800000;
	fma.rn.f32 	%f340, %f339, 0fBE055027, 0f3E1039F6;
	fma.rn.f32 	%f341, %f340, %f339, 0fBDF8CDCC;
	fma.rn.f32 	%f342, %f341, %f339, 0f3E0F2955;
	fma.rn.f32 	%f343, %f342, %f339, 0fBE2AD8B9;
	fma.rn.f32 	%f344, %f343, %f339, 0f3E4CED0B;
	fma.rn.f32 	%f345, %f344, %f339, 0fBE7FFF22;
	fma.rn.f32 	%f346, %f345, %f339, 0f3EAAAA78;
	fma.rn.f32 	%f347, %f346, %f339, 0fBF000000;
	mul.f32 	%f348, %f339, %f347;
	fma.rn.f32 	%f349, %f348, %f339, %f339;
	fma.rn.f32 	%f350, %f338, 0f3F317218, %f349;
	setp.gt.u32 	%p106, %r429, 2139095039;
	fma.rn.f32 	%f351, %f334, 0f7F800000, 0f7F800000;
	selp.f32 	%f352, %f351, %f350, %p106;
	setp.eq.f32 	%p107, %f334, 0f00000000;
	selp.f32 	%f739, 0fFF800000, %f352, %p107;
	bra.uni 	$L__BB3_146;
$L__BB3_143:
	mul.f32 	%f353, %f739, 0f3FB8AA3B;
	ex2.approx.f32 	%f739, %f353;
	bra.uni 	$L__BB3_146;
$L__BB3_144:
	// begin inline asm
	{mul.f16x2 %r822,%r822,%r266;
}
	// end inline asm
	bra.uni 	$L__BB3_146;
$L__BB3_145:
	// begin inline asm
	{add.f16x2 %r822,%r822,%r266;
}
	// end inline asm
$L__BB3_146:
	add.s64 	%rd136, %rd265, 3;
	setp.ge.u64 	%p108, %rd136, %rd64;
	@%p108 bra 	$L__BB3_366;
	setp.gt.s32 	%p109, %r264, 6;
	@%p109 bra 	$L__BB3_157;
	setp.gt.s32 	%p117, %r264, 2;
	@%p117 bra 	$L__BB3_153;
	setp.eq.s32 	%p121, %r264, 0;
	@%p121 bra 	$L__BB3_173;
	setp.eq.s32 	%p122, %r264, 1;
	@%p122 bra 	$L__BB3_172;
	setp.eq.s32 	%p123, %r264, 2;
	@%p123 bra 	$L__BB3_152;
	bra.uni 	$L__BB3_190;
$L__BB3_152:
	// begin inline asm
	{fma.rn.f16 %rs127,%rs127,%rs38,%rs38;
}
	// end inline asm
	bra.uni 	$L__BB3_190;
$L__BB3_153:
	setp.eq.s32 	%p118, %r264, 3;
	@%p118 bra 	$L__BB3_189;
	setp.eq.s32 	%p119, %r264, 4;
	@%p119 bra 	$L__BB3_188;
	setp.eq.s32 	%p120, %r264, 6;
	@%p120 bra 	$L__BB3_156;
	bra.uni 	$L__BB3_190;
$L__BB3_156:
	fma.rn.f32 	%f424, %f739, 0f3BBB989D, 0f3F000000;
	cvt.sat.f32.f32 	%f425, %f424;
	mov.f32 	%f426, 0f4B400001;
	mov.f32 	%f427, 0f437C0000;
	fma.rm.f32 	%f428, %f425, %f427, %f426;
	add.f32 	%f429, %f428, 0fCB40007F;
	neg.f32 	%f430, %f429;
	fma.rn.f32 	%f431, %f739, 0f3FB8AA3B, %f430;
	fma.rn.f32 	%f432, %f739, 0f32A57060, %f431;
	mov.b32 	%r488, %f428;
	shl.b32 	%r489, %r488, 23;
	mov.b32 	%f433, %r489;
	ex2.approx.ftz.f32 	%f434, %f432;
	mul.f32 	%f739, %f434, %f433;
	bra.uni 	$L__BB3_190;
$L__BB3_157:
	setp.gt.s32 	%p110, %r264, 9;
	@%p110 bra 	$L__BB3_168;
	setp.eq.s32 	%p114, %r264, 7;
	@%p114 bra 	$L__BB3_187;
	setp.eq.s32 	%p115, %r264, 8;
	@%p115 bra 	$L__BB3_186;
	setp.eq.s32 	%p116, %r264, 9;
	@%p116 bra 	$L__BB3_161;
	bra.uni 	$L__BB3_190;
$L__BB3_161:
	mul.f32 	%f384, %f739, 0f3F22F983;
	cvt.rni.s32.f32 	%r785, %f384;
	cvt.rn.f32.s32 	%f385, %r785;
	fma.rn.f32 	%f386, %f385, 0fBFC90FDA, %f739;
	fma.rn.f32 	%f387, %f385, 0fB3A22168, %f386;
	fma.rn.f32 	%f726, %f385, 0fA7C234C5, %f387;
	abs.f32 	%f66, %f739;
	setp.ltu.f32 	%p132, %f66, 0f47CE4780;
	@%p132 bra 	$L__BB3_185;
	setp.eq.f32 	%p133, %f66, 0f7F800000;
	@%p133 bra 	$L__BB3_184;
	mov.b32 	%r123, %f739;
	shl.b32 	%r464, %r123, 8;
	or.b32  	%r124, %r464, -2147483648;
	mov.b64 	%rd275, 0;
	mov.b32 	%r782, 0;
$L__BB3_164:
	.pragma "nounroll";
	mul.wide.u32 	%rd149, %r782, 4;
	mov.u64 	%rd150, __cudart_i2opi_f;
	add.s64 	%rd151, %rd150, %rd149;
	ld.global.nc.u32 	%r465, [%rd151];
	mad.wide.u32 	%rd152, %r465, %r124, %rd275;
	shr.u64 	%rd275, %rd152, 32;
	add.s64 	%rd153, %rd2, %rd149;
	st.local.u32 	[%rd153], %rd152;
	add.s32 	%r782, %r782, 1;
	setp.ne.s32 	%p134, %r782, 6;
	@%p134 bra 	$L__BB3_164;
	shr.u32 	%r466, %r123, 23;
	st.local.u32 	[%rd2+24], %rd275;
	and.b32  	%r127, %r466, 31;
	and.b32  	%r467, %r466, 224;
	add.s32 	%r468, %r467, -128;
	shr.u32 	%r469, %r468, 5;
	mul.wide.u32 	%rd154, %r469, 4;
	sub.s64 	%rd38, %rd2, %rd154;
	ld.local.u32 	%r783, [%rd38+24];
	ld.local.u32 	%r784, [%rd38+20];
	setp.eq.s32 	%p135, %r127, 0;
	@%p135 bra 	$L__BB3_167;
	shf.l.wrap.b32 	%r783, %r784, %r783, %r127;
	ld.local.u32 	%r470, [%rd38+16];
	shf.l.wrap.b32 	%r784, %r470, %r784, %r127;
$L__BB3_167:
	shr.u32 	%r471, %r783, 30;
	shf.l.wrap.b32 	%r472, %r784, %r783, 2;
	shl.b32 	%r473, %r784, 2;
	shr.u32 	%r474, %r472, 31;
	add.s32 	%r475, %r474, %r471;
	neg.s32 	%r476, %r475;
	setp.lt.s32 	%p136, %r123, 0;
	selp.b32 	%r785, %r476, %r475, %p136;
	xor.b32  	%r477, %r472, %r123;
	shr.s32 	%r478, %r472, 31;
	xor.b32  	%r479, %r478, %r472;
	xor.b32  	%r480, %r478, %r473;
	cvt.u64.u32 	%rd155, %r479;
	shl.b64 	%rd156, %rd155, 32;
	cvt.u64.u32 	%rd157, %r480;
	or.b64  	%rd158, %rd156, %rd157;
	cvt.rn.f64.s64 	%fd15, %rd158;
	mul.f64 	%fd16, %fd15, 0d3BF921FB54442D19;
	cvt.rn.f32.f64 	%f388, %fd16;
	neg.f32 	%f389, %f388;
	setp.lt.s32 	%p137, %r477, 0;
	selp.f32 	%f726, %f389, %f388, %p137;
	bra.uni 	$L__BB3_185;
$L__BB3_168:
	setp.eq.s32 	%p111, %r264, 10;
	@%p111 bra 	$L__BB3_183;
	setp.eq.s32 	%p112, %r264, 11;
	@%p112 bra 	$L__BB3_174;
	setp.eq.s32 	%p113, %r264, 12;
	@%p113 bra 	$L__BB3_171;
	bra.uni 	$L__BB3_190;
$L__BB3_171:
	cos.approx.f32 	%f739, %f739;
	bra.uni 	$L__BB3_190;
$L__BB3_172:
	// begin inline asm
	{mul.f16 %rs127,%rs127,%rs38;
}
	// end inline asm
	bra.uni 	$L__BB3_190;
$L__BB3_173:
	// begin inline asm
	{add.f16 %rs127,%rs127,%rs38;
}
	// end inline asm
	bra.uni 	$L__BB3_190;
$L__BB3_174:
	mul.f32 	%f365, %f739, 0f3F22F983;
	cvt.rni.s32.f32 	%r781, %f365;
	cvt.rn.f32.s32 	%f366, %r781;
	fma.rn.f32 	%f367, %f366, 0fBFC90FDA, %f739;
	fma.rn.f32 	%f368, %f366, 0fB3A22168, %f367;
	fma.rn.f32 	%f725, %f366, 0fA7C234C5, %f368;
	abs.f32 	%f59, %f739;
	setp.ltu.f32 	%p124, %f59, 0f47CE4780;
	@%p124 bra 	$L__BB3_182;
	setp.eq.f32 	%p125, %f59, 0f7F800000;
	@%p125 bra 	$L__BB3_181;
	mov.b32 	%r109, %f739;
	shl.b32 	%r442, %r109, 8;
	or.b32  	%r110, %r442, -2147483648;
	mov.b64 	%rd274, 0;
	mov.b32 	%r778, 0;
$L__BB3_177:
	.pragma "nounroll";
	mul.wide.u32 	%rd138, %r778, 4;
	mov.u64 	%rd139, __cudart_i2opi_f;
	add.s64 	%rd140, %rd139, %rd138;
	ld.global.nc.u32 	%r443, [%rd140];
	mad.wide.u32 	%rd141, %r443, %r110, %rd274;
	shr.u64 	%rd274, %rd141, 32;
	add.s64 	%rd142, %rd1, %rd138;
	st.local.u32 	[%rd142], %rd141;
	add.s32 	%r778, %r778, 1;
	setp.ne.s32 	%p126, %r778, 6;
	@%p126 bra 	$L__BB3_177;
	shr.u32 	%r444, %r109, 23;
	st.local.u32 	[%rd1+24], %rd274;
	and.b32  	%r113, %r444, 31;
	and.b32  	%r445, %r444, 224;
	add.s32 	%r446, %r445, -128;
	shr.u32 	%r447, %r446, 5;
	mul.wide.u32 	%rd143, %r447, 4;
	sub.s64 	%rd35, %rd1, %rd143;
	ld.local.u32 	%r779, [%rd35+24];
	ld.local.u32 	%r780, [%rd35+20];
	setp.eq.s32 	%p127, %r113, 0;
	@%p127 bra 	$L__BB3_180;
	shf.l.wrap.b32 	%r779, %r780, %r779, %r113;
	ld.local.u32 	%r448, [%rd35+16];
	shf.l.wrap.b32 	%r780, %r448, %r780, %r113;
$L__BB3_180:
	shr.u32 	%r449, %r779, 30;
	shf.l.wrap.b32 	%r450, %r780, %r779, 2;
	shl.b32 	%r451, %r780, 2;
	shr.u32 	%r452, %r450, 31;
	add.s32 	%r453, %r452, %r449;
	neg.s32 	%r454, %r453;
	setp.lt.s32 	%p128, %r109, 0;
	selp.b32 	%r781, %r454, %r453, %p128;
	xor.b32  	%r455, %r450, %r109;
	shr.s32 	%r456, %r450, 31;
	xor.b32  	%r457, %r456, %r450;
	xor.b32  	%r458, %r456, %r451;
	cvt.u64.u32 	%rd144, %r457;
	shl.b64 	%rd145, %rd144, 32;
	cvt.u64.u32 	%rd146, %r458;
	or.b64  	%rd147, %rd145, %rd146;
	cvt.rn.f64.s64 	%fd13, %rd147;
	mul.f64 	%fd14, %fd13, 0d3BF921FB54442D19;
	cvt.rn.f32.f64 	%f369, %fd14;
	neg.f32 	%f370, %f369;
	setp.lt.s32 	%p129, %r455, 0;
	selp.f32 	%f725, %f370, %f369, %p129;
	bra.uni 	$L__BB3_182;
$L__BB3_181:
	mov.f32 	%f371, 0f00000000;
	mul.rn.f32 	%f725, %f739, %f371;
	mov.b32 	%r781, 0;
$L__BB3_182:
	add.s32 	%r460, %r781, 1;
	mul.rn.f32 	%f372, %f725, %f725;
	and.b32  	%r461, %r781, 1;
	setp.eq.b32 	%p130, %r461, 1;
	selp.f32 	%f373, %f725, 0f3F800000, %p130;
	fma.rn.f32 	%f374, %f372, %f373, 0f00000000;
	fma.rn.f32 	%f375, %f372, 0f37CBAC00, 0fBAB607ED;
	selp.f32 	%f376, 0fB94D4153, %f375, %p130;
	selp.f32 	%f377, 0f3C0885E4, 0f3D2AAABB, %p130;
	fma.rn.f32 	%f378, %f376, %f372, %f377;
	selp.f32 	%f379, 0fBE2AAAA8, 0fBEFFFFFF, %p130;
	fma.rn.f32 	%f380, %f378, %f372, %f379;
	fma.rn.f32 	%f381, %f380, %f374, %f373;
	and.b32  	%r462, %r460, 2;
	setp.eq.s32 	%p131, %r462, 0;
	mov.f32 	%f382, 0f00000000;
	sub.f32 	%f383, %f382, %f381;
	selp.f32 	%f739, %f381, %f383, %p131;
	bra.uni 	$L__BB3_190;
$L__BB3_183:
	sin.approx.f32 	%f739, %f739;
	bra.uni 	$L__BB3_190;
$L__BB3_184:
	mov.f32 	%f390, 0f00000000;
	mul.rn.f32 	%f726, %f739, %f390;
	mov.b32 	%r785, 0;
$L__BB3_185:
	mul.rn.f32 	%f391, %f726, %f726;
	and.b32  	%r482, %r785, 1;
	setp.eq.b32 	%p138, %r482, 1;
	selp.f32 	%f392, 0f3F800000, %f726, %p138;
	fma.rn.f32 	%f393, %f391, %f392, 0f00000000;
	fma.rn.f32 	%f394, %f391, 0f37CBAC00, 0fBAB607ED;
	selp.f32 	%f395, %f394, 0fB94D4153, %p138;
	selp.f32 	%f396, 0f3D2AAABB, 0f3C0885E4, %p138;
	fma.rn.f32 	%f397, %f395, %f391, %f396;
	selp.f32 	%f398, 0fBEFFFFFF, 0fBE2AAAA8, %p138;
	fma.rn.f32 	%f399, %f397, %f391, %f398;
	fma.rn.f32 	%f400, %f399, %f393, %f392;
	and.b32  	%r483, %r785, 2;
	setp.eq.s32 	%p139, %r483, 0;
	mov.f32 	%f401, 0f00000000;
	sub.f32 	%f402, %f401, %f400;
	selp.f32 	%f739, %f400, %f402, %p139;
	bra.uni 	$L__BB3_190;
$L__BB3_186:
	setp.lt.f32 	%p140, %f739, 0f00800000;
	mul.f32 	%f403, %f739, 0f4B000000;
	selp.f32 	%f404, %f403, %f739, %p140;
	selp.f32 	%f405, 0fC1B80000, 0f00000000, %p140;
	mov.b32 	%r484, %f404;
	add.s32 	%r485, %r484, -1059760811;
	and.b32  	%r486, %r485, -8388608;
	sub.s32 	%r487, %r484, %r486;
	mov.b32 	%f406, %r487;
	cvt.rn.f32.s32 	%f407, %r486;
	fma.rn.f32 	%f408, %f407, 0f34000000, %f405;
	add.f32 	%f409, %f406, 0fBF800000;
	fma.rn.f32 	%f410, %f409, 0fBE055027, 0f3E1039F6;
	fma.rn.f32 	%f411, %f410, %f409, 0fBDF8CDCC;
	fma.rn.f32 	%f412, %f411, %f409, 0f3E0F2955;
	fma.rn.f32 	%f413, %f412, %f409, 0fBE2AD8B9;
	fma.rn.f32 	%f414, %f413, %f409, 0f3E4CED0B;
	fma.rn.f32 	%f415, %f414, %f409, 0fBE7FFF22;
	fma.rn.f32 	%f416, %f415, %f409, 0f3EAAAA78;
	fma.rn.f32 	%f417, %f416, %f409, 0fBF000000;
	mul.f32 	%f418, %f409, %f417;
	fma.rn.f32 	%f419, %f418, %f409, %f409;
	fma.rn.f32 	%f420, %f408, 0f3F317218, %f419;
	setp.gt.u32 	%p141, %r484, 2139095039;
	fma.rn.f32 	%f421, %f404, 0f7F800000, 0f7F800000;
	selp.f32 	%f422, %f421, %f420, %p141;
	setp.eq.f32 	%p142, %f404, 0f00000000;
	selp.f32 	%f739, 0fFF800000, %f422, %p142;
	bra.uni 	$L__BB3_190;
$L__BB3_187:
	mul.f32 	%f423, %f739, 0f3FB8AA3B;
	ex2.approx.f32 	%f739, %f423;
	bra.uni 	$L__BB3_190;
$L__BB3_188:
	// begin inline asm
	{mul.f16x2 %r822,%r822,%r266;
}
	// end inline asm
	bra.uni 	$L__BB3_190;
$L__BB3_189:
	// begin inline asm
	{add.f16x2 %r822,%r822,%r266;
}
	// end inline asm
$L__BB3_190:
	add.s64 	%rd159, %rd265, 4;
	setp.ge.u64 	%p143, %rd159, %rd64;
	@%p143 bra 	$L__BB3_366;
	setp.gt.s32 	%p144, %r264, 6;
	@%p144 bra 	$L__BB3_201;
	setp.gt.s32 	%p152, %r264, 2;
	@%p152 bra 	$L__BB3_197;
	setp.eq.s32 	%p156, %r264, 0;
	@%p156 bra 	$L__BB3_217;
	setp.eq.s32 	%p157, %r264, 1;
	@%p157 bra 	$L__BB3_216;
	setp.eq.s32 	%p158, %r264, 2;
	@%p158 bra 	$L__BB3_196;
	bra.uni 	$L__BB3_234;
$L__BB3_196:
	// begin inline asm
	{fma.rn.f16 %rs127,%rs127,%rs38,%rs38;
}
	// end inline asm
	bra.uni 	$L__BB3_234;
$L__BB3_197:
	setp.eq.s32 	%p153, %r264, 3;
	@%p153 bra 	$L__BB3_233;
	setp.eq.s32 	%p154, %r264, 4;
	@%p154 bra 	$L__BB3_232;
	setp.eq.s32 	%p155, %r264, 6;
	@%p155 bra 	$L__BB3_200;
	bra.uni 	$L__BB3_234;
$L__BB3_200:
	fma.rn.f32 	%f494, %f739, 0f3BBB989D, 0f3F000000;
	cvt.sat.f32.f32 	%f495, %f494;
	mov.f32 	%f496, 0f4B400001;
	mov.f32 	%f497, 0f437C0000;
	fma.rm.f32 	%f498, %f495, %f497, %f496;
	add.f32 	%f499, %f498, 0fCB40007F;
	neg.f32 	%f500, %f499;
	fma.rn.f32 	%f501, %f739, 0f3FB8AA3B, %f500;
	fma.rn.f32 	%f502, %f739, 0f32A57060, %f501;
	mov.b32 	%r543, %f498;
	shl.b32 	%r544, %r543, 23;
	mov.b32 	%f503, %r544;
	ex2.approx.ftz.f32 	%f504, %f502;
	mul.f32 	%f739, %f504, %f503;
	bra.uni 	$L__BB3_234;
$L__BB3_201:
	setp.gt.s32 	%p145, %r264, 9;
	@%p145 bra 	$L__BB3_212;
	setp.eq.s32 	%p149, %r264, 7;
	@%p149 bra 	$L__BB3_231;
	setp.eq.s32 	%p150, %r264, 8;
	@%p150 bra 	$L__BB3_230;
	setp.eq.s32 	%p151, %r264, 9;
	@%p151 bra 	$L__BB3_205;
	bra.uni 	$L__BB3_234;
$L__BB3_205:
	mul.f32 	%f454, %f739, 0f3F22F983;
	cvt.rni.s32.f32 	%r794, %f454;
	cvt.rn.f32.s32 	%f455, %r794;
	fma.rn.f32 	%f456, %f455, 0fBFC90FDA, %f739;
	fma.rn.f32 	%f457, %f455, 0fB3A22168, %f456;
	fma.rn.f32 	%f729, %f455, 0fA7C234C5, %f457;
	abs.f32 	%f84, %f739;
	setp.ltu.f32 	%p167, %f84, 0f47CE4780;
	@%p167 bra 	$L__BB3_229;
	setp.eq.f32 	%p168, %f84, 0f7F800000;
	@%p168 bra 	$L__BB3_228;
	mov.b32 	%r154, %f739;
	shl.b32 	%r519, %r154, 8;
	or.b32  	%r155, %r519, -2147483648;
	mov.b64 	%rd277, 0;
	mov.b32 	%r791, 0;
$L__BB3_208:
	.pragma "nounroll";
	mul.wide.u32 	%rd172, %r791, 4;
	mov.u64 	%rd173, __cudart_i2opi_f;
	add.s64 	%rd174, %rd173, %rd172;
	ld.global.nc.u32 	%r520, [%rd174];
	mad.wide.u32 	%rd175, %r520, %r155, %rd277;
	shr.u64 	%rd277, %rd175, 32;
	add.s64 	%rd176, %rd2, %rd172;
	st.local.u32 	[%rd176], %rd175;
	add.s32 	%r791, %r791, 1;
	setp.ne.s32 	%p169, %r791, 6;
	@%p169 bra 	$L__BB3_208;
	shr.u32 	%r521, %r154, 23;
	st.local.u32 	[%rd2+24], %rd277;
	and.b32  	%r158, %r521, 31;
	and.b32  	%r522, %r521, 224;
	add.s32 	%r523, %r522, -128;
	shr.u32 	%r524, %r523, 5;
	mul.wide.u32 	%rd177, %r524, 4;
	sub.s64 	%rd44, %rd2, %rd177;
	ld.local.u32 	%r792, [%rd44+24];
	ld.local.u32 	%r793, [%rd44+20];
	setp.eq.s32 	%p170, %r158, 0;
	@%p170 bra 	$L__BB3_211;
	shf.l.wrap.b32 	%r792, %r793, %r792, %r158;
	ld.local.u32 	%r525, [%rd44+16];
	shf.l.wrap.b32 	%r793, %r525, %r793, %r158;
$L__BB3_211:
	shr.u32 	%r526, %r792, 30;
	shf.l.wrap.b32 	%r527, %r793, %r792, 2;
	shl.b32 	%r528, %r793, 2;
	shr.u32 	%r529, %r527, 31;
	add.s32 	%r530, %r529, %r526;
	neg.s32 	%r531, %r530;
	setp.lt.s32 	%p171, %r154, 0;
	selp.b32 	%r794, %r531, %r530, %p171;
	xor.b32  	%r532, %r527, %r154;
	shr.s32 	%r533, %r527, 31;
	xor.b32  	%r534, %r533, %r527;
	xor.b32  	%r535, %r533, %r528;
	cvt.u64.u32 	%rd178, %r534;
	shl.b64 	%rd179, %rd178, 32;
	cvt.u64.u32 	%rd180, %r535;
	or.b64  	%rd181, %rd179, %rd180;
	cvt.rn.f64.s64 	%fd19, %rd181;
	mul.f64 	%fd20, %fd19, 0d3BF921FB54442D19;
	cvt.rn.f32.f64 	%f458, %fd20;
	neg.f32 	%f459, %f458;
	setp.lt.s32 	%p172, %r532, 0;
	selp.f32 	%f729, %f459, %f458, %p172;
	bra.uni 	$L__BB3_229;
$L__BB3_212:
	setp.eq.s32 	%p146, %r264, 10;
	@%p146 bra 	$L__BB3_227;
	setp.eq.s32 	%p147, %r264, 11;
	@%p147 bra 	$L__BB3_218;
	setp.eq.s32 	%p148, %r264, 12;
	@%p148 bra 	$L__BB3_215;
	bra.uni 	$L__BB3_234;
$L__BB3_215:
	cos.approx.f32 	%f739, %f739;
	bra.uni 	$L__BB3_234;
$L__BB3_216:
	// begin inline asm
	{mul.f16 %rs127,%rs127,%rs38;
}
	// end inline asm
	bra.uni 	$L__BB3_234;
$L__BB3_217:
	// begin inline asm
	{add.f16 %rs127,%rs127,%rs38;
}
	// end inline asm
	bra.uni 	$L__BB3_234;
$L__BB3_218:
	mul.f32 	%f435, %f739, 0f3F22F983;
	cvt.rni.s32.f32 	%r790, %f435;
	cvt.rn.f32.s32 	%f436, %r790;
	fma.rn.f32 	%f437, %f436, 0fBFC90FDA, %f739;
	fma.rn.f32 	%f438, %f436, 0fB3A22168, %f437;
	fma.rn.f32 	%f728, %f436, 0fA7C234C5, %f438;
	abs.f32 	%f77, %f739;
	setp.ltu.f32 	%p159, %f77, 0f47CE4780;
	@%p159 bra 	$L__BB3_226;
	setp.eq.f32 	%p160, %f77, 0f7F800000;
	@%p160 bra 	$L__BB3_225;
	mov.b32 	%r140, %f739;
	shl.b32 	%r497, %r140, 8;
	or.b32  	%r141, %r497, -2147483648;
	mov.b64 	%rd276, 0;
	mov.b32 	%r787, 0;
$L__BB3_221:
	.pragma "nounroll";
	mul.wide.u32 	%rd161, %r787, 4;
	mov.u64 	%rd162, __cudart_i2opi_f;
	add.s64 	%rd163, %rd162, %rd161;
	ld.global.nc.u32 	%r498, [%rd163];
	mad.wide.u32 	%rd164, %r498, %r141, %rd276;
	shr.u64 	%rd276, %rd164, 32;
	add.s64 	%rd165, %rd1, %rd161;
	st.local.u32 	[%rd165], %rd164;
	add.s32 	%r787, %r787, 1;
	setp.ne.s32 	%p161, %r787, 6;
	@%p161 bra 	$L__BB3_221;
	shr.u32 	%r499, %r140, 23;
	st.local.u32 	[%rd1+24], %rd276;
	and.b32  	%r144, %r499, 31;
	and.b32  	%r500, %r499, 224;
	add.s32 	%r501, %r500, -128;
	shr.u32 	%r502, %r501, 5;
	mul.wide.u32 	%rd166, %r502, 4;
	sub.s64 	%rd41, %rd1, %rd166;
	ld.local.u32 	%r788, [%rd41+24];
	ld.local.u32 	%r789, [%rd41+20];
	setp.eq.s32 	%p162, %r144, 0;
	@%p162 bra 	$L__BB3_224;
	shf.l.wrap.b32 	%r788, %r789, %r788, %r144;
	ld.local.u32 	%r503, [%rd41+16];
	shf.l.wrap.b32 	%r789, %r503, %r789, %r144;
$L__BB3_224:
	shr.u32 	%r504, %r788, 30;
	shf.l.wrap.b32 	%r505, %r789, %r788, 2;
	shl.b32 	%r506, %r789, 2;
	shr.u32 	%r507, %r505, 31;
	add.s32 	%r508, %r507, %r504;
	neg.s32 	%r509, %r508;
	setp.lt.s32 	%p163, %r140, 0;
	selp.b32 	%r790, %r509, %r508, %p163;
	xor.b32  	%r510, %r505, %r140;
	shr.s32 	%r511, %r505, 31;
	xor.b32  	%r512, %r511, %r505;
	xor.b32  	%r513, %r511, %r506;
	cvt.u64.u32 	%rd167, %r512;
	shl.b64 	%rd168, %rd167, 32;
	cvt.u64.u32 	%rd169, %r513;
	or.b64  	%rd170, %rd168, %rd169;
	cvt.rn.f64.s64 	%fd17, %rd170;
	mul.f64 	%fd18, %fd17, 0d3BF921FB54442D19;
	cvt.rn.f32.f64 	%f439, %fd18;
	neg.f32 	%f440, %f439;
	setp.lt.s32 	%p164, %r510, 0;
	selp.f32 	%f728, %f440, %f439, %p164;
	bra.uni 	$L__BB3_226;
$L__BB3_225:
	mov.f32 	%f441, 0f00000000;
	mul.rn.f32 	%f728, %f739, %f441;
	mov.b32 	%r790, 0;
$L__BB3_226:
	add.s32 	%r515, %r790, 1;
	mul.rn.f32 	%f442, %f728, %f728;
	and.b32  	%r516, %r790, 1;
	setp.eq.b32 	%p165, %r516, 1;
	selp.f32 	%f443, %f728, 0f3F800000, %p165;
	fma.rn.f32 	%f444, %f442, %f443, 0f00000000;
	fma.rn.f32 	%f445, %f442, 0f37CBAC00, 0fBAB607ED;
	selp.f32 	%f446, 0fB94D4153, %f445, %p165;
	selp.f32 	%f447, 0f3C0885E4, 0f3D2AAABB, %p165;
	fma.rn.f32 	%f448, %f446, %f442, %f447;
	selp.f32 	%f449, 0fBE2AAAA8, 0fBEFFFFFF, %p165;
	fma.rn.f32 	%f450, %f448, %f442, %f449;
	fma.rn.f32 	%f451, %f450, %f444, %f443;
	and.b32  	%r517, %r515, 2;
	setp.eq.s32 	%p166, %r517, 0;
	mov.f32 	%f452, 0f00000000;
	sub.f32 	%f453, %f452, %f451;
	selp.f32 	%f739, %f451, %f453, %p166;
	bra.uni 	$L__BB3_234;
$L__BB3_227:
	sin.approx.f32 	%f739, %f739;
	bra.uni 	$L__BB3_234;
$L__BB3_228:
	mov.f32 	%f460, 0f00000000;
	mul.rn.f32 	%f729, %f739, %f460;
	mov.b32 	%r794, 0;
$L__BB3_229:
	mul.rn.f32 	%f461, %f729, %f729;
	and.b32  	%r537, %r794, 1;
	setp.eq.b32 	%p173, %r537, 1;
	selp.f32 	%f462, 0f3F800000, %f729, %p173;
	fma.rn.f32 	%f463, %f461, %f462, 0f00000000;
	fma.rn.f32 	%f464, %f461, 0f37CBAC00, 0fBAB607ED;
	selp.f32 	%f465, %f464, 0fB94D4153, %p173;
	selp.f32 	%f466, 0f3D2AAABB, 0f3C0885E4, %p173;
	fma.rn.f32 	%f467, %f465, %f461, %f466;
	selp.f32 	%f468, 0fBEFFFFFF, 0fBE2AAAA8, %p173;
	fma.rn.f32 	%f469, %f467, %f461, %f468;
	fma.rn.f32 	%f470, %f469, %f463, %f462;
	and.b32  	%r538, %r794, 2;
	setp.eq.s32 	%p174, %r538, 0;
	mov.f32 	%f471, 0f00000000;
	sub.f32 	%f472, %f471, %f470;
	selp.f32 	%f739, %f470, %f472, %p174;
	bra.uni 	$L__BB3_234;
$L__BB3_230:
	setp.lt.f32 	%p175, %f739, 0f00800000;
	mul.f32 	%f473, %f739, 0f4B000000;
	selp.f32 	%f474, %f473, %f739, %p175;
	selp.f32 	%f475, 0fC1B80000, 0f00000000, %p175;
	mov.b32 	%r539, %f474;
	add.s32 	%r540, %r539, -1059760811;
	and.b32  	%r541, %r540, -8388608;
	sub.s32 	%r542, %r539, %r541;
	mov.b32 	%f476, %r542;
	cvt.rn.f32.s32 	%f477, %r541;
	fma.rn.f32 	%f478, %f477, 0f34000000, %f475;
	add.f32 	%f479, %f476, 0fBF800000;
	fma.rn.f32 	%f480, %f479, 0fBE055027, 0f3E1039F6;
	fma.rn.f32 	%f481, %f480, %f479, 0fBDF8CDCC;
	fma.rn.f32 	%f482, %f481, %f479, 0f3E0F2955;
	fma.rn.f32 	%f483, %f482, %f479, 0fBE2AD8B9;
	fma.rn.f32 	%f484, %f483, %f479, 0f3E4CED0B;
	fma.rn.f32 	%f485, %f484, %f479, 0fBE7FFF22;
	fma.rn.f32 	%f486, %f485, %f479, 0f3EAAAA78;
	fma.rn.f32 	%f487, %f486, %f479, 0fBF000000;
	mul.f32 	%f488, %f479, %f487;
	fma.rn.f32 	%f489, %f488, %f479, %f479;
	fma.rn.f32 	%f490, %f478, 0f3F317218, %f489;
	setp.gt.u32 	%p176, %r539, 2139095039;
	fma.rn.f32 	%f491, %f474, 0f7F800000, 0f7F800000;
	selp.f32 	%f492, %f491, %f490, %p176;
	setp.eq.f32 	%p177, %f474, 0f00000000;
	selp.f32 	%f739, 0fFF800000, %f492, %p177;
	bra.uni 	$L__BB3_234;
$L__BB3_231:
	mul.f32 	%f493, %f739, 0f3FB8AA3B;
	ex2.approx.f32 	%f739, %f493;
	bra.uni 	$L__BB3_234;
$L__BB3_232:
	// begin inline asm
	{mul.f16x2 %r822,%r822,%r266;
}
	// end inline asm
	bra.uni 	$L__BB3_234;
$L__BB3_233:
	// begin inline asm
	{add.f16x2 %r822,%r822,%r266;
}
	// end inline asm
$L__BB3_234:
	add.s64 	%rd182, %rd265, 5;
	setp.ge.u64 	%p178, %rd182, %rd64;
	@%p178 bra 	$L__BB3_366;
	setp.gt.s32 	%p179, %r264, 6;
	@%p179 bra 	$L__BB3_245;
	setp.gt.s32 	%p187, %r264, 2;
	@%p187 bra 	$L__BB3_241;
	setp.eq.s32 	%p191, %r264, 0;
	@%p191 bra 	$L__BB3_261;
	setp.eq.s32 	%p192, %r264, 1;
	@%p192 bra 	$L__BB3_260;
	setp.eq.s32 	%p193, %r264, 2;
	@%p193 bra 	$L__BB3_240;
	bra.uni 	$L__BB3_278;
$L__BB3_240:
	// begin inline asm
	{fma.rn.f16 %rs127,%rs127,%rs38,%rs38;
}
	// end inline asm
	bra.uni 	$L__BB3_278;
$L__BB3_241:
	setp.eq.s32 	%p188, %r264, 3;
	@%p188 bra 	$L__BB3_277;
	setp.eq.s32 	%p189, %r264, 4;
	@%p189 bra 	$L__BB3_276;
	setp.eq.s32 	%p190, %r264, 6;
	@%p190 bra 	$L__BB3_244;
	bra.uni 	$L__BB3_278;
$L__BB3_244:
	fma.rn.f32 	%f564, %f739, 0f3BBB989D, 0f3F000000;
	cvt.sat.f32.f32 	%f565, %f564;
	mov.f32 	%f566, 0f4B400001;
	mov.f32 	%f567, 0f437C0000;
	fma.rm.f32 	%f568, %f565, %f567, %f566;
	add.f32 	%f569, %f568, 0fCB40007F;
	neg.f32 	%f570, %f569;
	fma.rn.f32 	%f571, %f739, 0f3FB8AA3B, %f570;
	fma.rn.f32 	%f572, %f739, 0f32A57060, %f571;
	mov.b32 	%r598, %f568;
	shl.b32 	%r599, %r598, 23;
	mov.b32 	%f573, %r599;
	ex2.approx.ftz.f32 	%f574, %f572;
	mul.f32 	%f739, %f574, %f573;
	bra.uni 	$L__BB3_278;
$L__BB3_245:
	setp.gt.s32 	%p180, %r264, 9;
	@%p180 bra 	$L__BB3_256;
	setp.eq.s32 	%p184, %r264, 7;
	@%p184 bra 	$L__BB3_275;
	setp.eq.s32 	%p185, %r264, 8;
	@%p185 bra 	$L__BB3_274;
	setp.eq.s32 	%p186, %r264, 9;
	@%p186 bra 	$L__BB3_249;
	bra.uni 	$L__BB3_278;
$L__BB3_249:
	mul.f32 	%f524, %f739, 0f3F22F983;
	cvt.rni.s32.f32 	%r803, %f524;
	cvt.rn.f32.s32 	%f525, %r803;
	fma.rn.f32 	%f526, %f525, 0fBFC90FDA, %f739;
	fma.rn.f32 	%f527, %f525, 0fB3A22168, %f526;
	fma.rn.f32 	%f732, %f525, 0fA7C234C5, %f527;
	abs.f32 	%f102, %f739;
	setp.ltu.f32 	%p202, %f102, 0f47CE4780;
	@%p202 bra 	$L__BB3_273;
	setp.eq.f32 	%p203, %f102, 0f7F800000;
	@%p203 bra 	$L__BB3_272;
	mov.b32 	%r185, %f739;
	shl.b32 	%r574, %r185, 8;
	or.b32  	%r186, %r574, -2147483648;
	mov.b64 	%rd279, 0;
	mov.b32 	%r800, 0;
$L__BB3_252:
	.pragma "nounroll";
	mul.wide.u32 	%rd195, %r800, 4;
	mov.u64 	%rd196, __cudart_i2opi_f;
	add.s64 	%rd197, %rd196, %rd195;
	ld.global.nc.u32 	%r575, [%rd197];
	mad.wide.u32 	%rd198, %r575, %r186, %rd279;
	shr.u64 	%rd279, %rd198, 32;
	add.s64 	%rd199, %rd2, %rd195;
	st.local.u32 	[%rd199], %rd198;
	add.s32 	%r800, %r800, 1;
	setp.ne.s32 	%p204, %r800, 6;
	@%p204 bra 	$L__BB3_252;
	shr.u32 	%r576, %r185, 23;
	st.local.u32 	[%rd2+24], %rd279;
	and.b32  	%r189, %r576, 31;
	and.b32  	%r577, %r576, 224;
	add.s32 	%r578, %r577, -128;
	shr.u32 	%r579, %r578, 5;
	mul.wide.u32 	%rd200, %r579, 4;
	sub.s64 	%rd50, %rd2, %rd200;
	ld.local.u32 	%r801, [%rd50+24];
	ld.local.u32 	%r802, [%rd50+20];
	setp.eq.s32 	%p205, %r189, 0;
	@%p205 bra 	$L__BB3_255;
	shf.l.wrap.b32 	%r801, %r802, %r801, %r189;
	ld.local.u32 	%r580, [%rd50+16];
	shf.l.wrap.b32 	%r802, %r580, %r802, %r189;
$L__BB3_255:
	shr.u32 	%r581, %r801, 30;
	shf.l.wrap.b32 	%r582, %r802, %r801, 2;
	shl.b32 	%r583, %r802, 2;
	shr.u32 	%r584, %r582, 31;
	add.s32 	%r585, %r584, %r581;
	neg.s32 	%r586, %r585;
	setp.lt.s32 	%p206, %r185, 0;
	selp.b32 	%r803, %r586, %r585, %p206;
	xor.b32  	%r587, %r582, %r185;
	shr.s32 	%r588, %r582, 31;
	xor.b32  	%r589, %r588, %r582;
	xor.b32  	%r590, %r588, %r583;
	cvt.u64.u32 	%rd201, %r589;
	shl.b64 	%rd202, %rd201, 32;
	cvt.u64.u32 	%rd203, %r590;
	or.b64  	%rd204, %rd202, %rd203;
	cvt.rn.f64.s64 	%fd23, %rd204;
	mul.f64 	%fd24, %fd23, 0d3BF921FB54442D19;
	cvt.rn.f32.f64 	%f528, %fd24;
	neg.f32 	%f529, %f528;
	setp.lt.s32 	%p207, %r587, 0;
	selp.f32 	%f732, %f529, %f528, %p207;
	bra.uni 	$L__BB3_273;
$L__BB3_256:
	setp.eq.s32 	%p181, %r264, 10;
	@%p181 bra 	$L__BB3_271;
	setp.eq.s32 	%p182, %r264, 11;
	@%p182 bra 	$L__BB3_262;
	setp.eq.s32 	%p183, %r264, 12;
	@%p183 bra 	$L__BB3_259;
	bra.uni 	$L__BB3_278;
$L__BB3_259:
	cos.approx.f32 	%f739, %f739;
	bra.uni 	$L__BB3_278;
$L__BB3_260:
	// begin inline asm
	{mul.f16 %rs127,%rs127,%rs38;
}
	// end inline asm
	bra.uni 	$L__BB3_278;
$L__BB3_261:
	// begin inline asm
	{add.f16 %rs127,%rs127,%rs38;
}
	// end inline asm
	bra.uni 	$L__BB3_278;
$L__BB3_262:
	mul.f32 	%f505, %f739, 0f3F22F983;
	cvt.rni.s32.f32 	%r799, %f505;
	cvt.rn.f32.s32 	%f506, %r799;
	fma.rn.f32 	%f507, %f506, 0fBFC90FDA, %f739;
	fma.rn.f32 	%f508, %f506, 0fB3A22168, %f507;
	fma.rn.f32 	%f731, %f506, 0fA7C234C5, %f508;
	abs.f32 	%f95, %f739;
	setp.ltu.f32 	%p194, %f95, 0f47CE4780;
	@%p194 bra 	$L__BB3_270;
	setp.eq.f32 	%p195, %f95, 0f7F800000;
	@%p195 bra 	$L__BB3_269;
	mov.b32 	%r171, %f739;
	shl.b32 	%r552, %r171, 8;
	or.b32  	%r172, %r552, -2147483648;
	mov.b64 	%rd278, 0;
	mov.b32 	%r796, 0;
$L__BB3_265:
	.pragma "nounroll";
	mul.wide.u32 	%rd184, %r796, 4;
	mov.u64 	%rd185, __cudart_i2opi_f;
	add.s64 	%rd186, %rd185, %rd184;
	ld.global.nc.u32 	%r553, [%rd186];
	mad.wide.u32 	%rd187, %r553, %r172, %rd278;
	shr.u64 	%rd278, %rd187, 32;
	add.s64 	%rd188, %rd1, %rd184;
	st.local.u32 	[%rd188], %rd187;
	add.s32 	%r796, %r796, 1;
	setp.ne.s32 	%p196, %r796, 6;
	@%p196 bra 	$L__BB3_265;
	shr.u32 	%r554, %r171, 23;
	st.local.u32 	[%rd1+24], %rd278;
	and.b32  	%r175, %r554, 31;
	and.b32  	%r555, %r554, 224;
	add.s32 	%r556, %r555, -128;
	shr.u32 	%r557, %r556, 5;
	mul.wide.u32 	%rd189, %r557, 4;
	sub.s64 	%rd47, %rd1, %rd189;
	ld.local.u32 	%r797, [%rd47+24];
	ld.local.u32 	%r798, [%rd47+20];
	setp.eq.s32 	%p197, %r175, 0;
	@%p197 bra 	$L__BB3_268;
	shf.l.wrap.b32 	%r797, %r798, %r797, %r175;
	ld.local.u32 	%r558, [%rd47+16];
	shf.l.wrap.b32 	%r798, %r558, %r798, %r175;
$L__BB3_268:
	shr.u32 	%r559, %r797, 30;
	shf.l.wrap.b32 	%r560, %r798, %r797, 2;
	shl.b32 	%r561, %r798, 2;
	shr.u32 	%r562, %r560, 31;
	add.s32 	%r563, %r562, %r559;
	neg.s32 	%r564, %r563;
	setp.lt.s32 	%p198, %r171, 0;
	selp.b32 	%r799, %r564, %r563, %p198;
	xor.b32  	%r565, %r560, %r171;
	shr.s32 	%r566, %r560, 31;
	xor.b32  	%r567, %r566, %r560;
	xor.b32  	%r568, %r566, %r561;
	cvt.u64.u32 	%rd190, %r567;
	shl.b64 	%rd191, %rd190, 32;
	cvt.u64.u32 	%rd192, %r568;
	or.b64  	%rd193, %rd191, %rd192;
	cvt.rn.f64.s64 	%fd21, %rd193;
	mul.f64 	%fd22, %fd21, 0d3BF921FB54442D19;
	cvt.rn.f32.f64 	%f509, %fd22;
	neg.f32 	%f510, %f509;
	setp.lt.s32 	%p199, %r565, 0;
	selp.f32 	%f731, %f510, %f509, %p199;
	bra.uni 	$L__BB3_270;
$L__BB3_269:
	mov.f32 	%f511, 0f00000000;
	mul.rn.f32 	%f731, %f739, %f511;
	mov.b32 	%r799, 0;
$L__BB3_270:
	add.s32 	%r570, %r799, 1;
	mul.rn.f32 	%f512, %f731, %f731;
	and.b32  	%r571, %r799, 1;
	setp.eq.b32 	%p200, %r571, 1;
	selp.f32 	%f513, %f731, 0f3F800000, %p200;
	fma.rn.f32 	%f514, %f512, %f513, 0f00000000;
	fma.rn.f32 	%f515, %f512, 0f37CBAC00, 0fBAB607ED;
	selp.f32 	%f516, 0fB94D4153, %f515, %p200;
	selp.f32 	%f517, 0f3C0885E4, 0f3D2AAABB, %p200;
	fma.rn.f32 	%f518, %f516, %f512, %f517;
	selp.f32 	%f519, 0fBE2AAAA8, 0fBEFFFFFF, %p200;
	fma.rn.f32 	%f520, %f518, %f512, %f519;
	fma.rn.f32 	%f521, %f520, %f514, %f513;
	and.b32  	%r572, %r570, 2;
	setp.eq.s32 	%p201, %r572, 0;
	mov.f32 	%f522, 0f00000000;
	sub.f32 	%f523, %f522, %f521;
	selp.f32 	%f739, %f521, %f523, %p201;
	bra.uni 	$L__BB3_278;
$L__BB3_271:
	sin.approx.f32 	%f739, %f739;
	bra.uni 	$L__BB3_278;
$L__BB3_272:
	mov.f32 	%f530, 0f00000000;
	mul.rn.f32 	%f732, %f739, %f530;
	mov.b32 	%r803, 0;
$L__BB3_273:
	mul.rn.f32 	%f531, %f732, %f732;
	and.b32  	%r592, %r803, 1;
	setp.eq.b32 	%p208, %r592, 1;
	selp.f32 	%f532, 0f3F800000, %f732, %p208;
	fma.rn.f32 	%f533, %f531, %f532, 0f00000000;
	fma.rn.f32 	%f534, %f531, 0f37CBAC00, 0fBAB607ED;
	selp.f32 	%f535, %f534, 0fB94D4153, %p208;
	selp.f32 	%f536, 0f3D2AAABB, 0f3C0885E4, %p208;
	fma.rn.f32 	%f537, %f535, %f531, %f536;
	selp.f32 	%f538, 0fBEFFFFFF, 0fBE2AAAA8, %p208;
	fma.rn.f32 	%f539, %f537, %f531, %f538;
	fma.rn.f32 	%f540, %f539, %f533, %f532;
	and.b32  	%r593, %r803, 2;
	setp.eq.s32 	%p209, %r593, 0;
	mov.f32 	%f541, 0f00000000;
	sub.f32 	%f542, %f541, %f540;
	selp.f32 	%f739, %f540, %f542, %p209;
	bra.uni 	$L__BB3_278;
$L__BB3_274:
	setp.lt.f32 	%p210, %f739, 0f00800000;
	mul.f32 	%f543, %f739, 0f4B000000;
	selp.f32 	%f544, %f543, %f739, %p210;
	selp.f32 	%f545, 0fC1B80000, 0f00000000, %p210;
	mov.b32 	%r594, %f544;
	add.s32 	%r595, %r594, -1059760811;
	and.b32  	%r596, %r595, -8388608;
	sub.s32 	%r597, %r594, %r596;
	mov.b32 	%f546, %r597;
	cvt.rn.f32.s32 	%f547, %r596;
	fma.rn.f32 	%f548, %f547, 0f34000000, %f545;
	add.f32 	%f549, %f546, 0fBF800000;
	fma.rn.f32 	%f550, %f549, 0fBE055027, 0f3E1039F6;
	fma.rn.f32 	%f551, %f550, %f549, 0fBDF8CDCC;
	fma.rn.f32 	%f552, %f551, %f549, 0f3E0F2955;
	fma.rn.f32 	%f553, %f552, %f549, 0fBE2AD8B9;
	fma.rn.f32 	%f554, %f553, %f549, 0f3E4CED0B;
	fma.rn.f32 	%f555, %f554, %f549, 0fBE7FFF22;
	fma.rn.f32 	%f556, %f555, %f549, 0f3EAAAA78;
	fma.rn.f32 	%f557, %f556, %f549, 0fBF000000;
	mul.f32 	%f558, %f549, %f557;
	fma.rn.f32 	%f559, %f558, %f549, %f549;
	fma.rn.f32 	%f560, %f548, 0f3F317218, %f559;
	setp.gt.u32 	%p211, %r594, 2139095039;
	fma.rn.f32 	%f561, %f544, 0f7F800000, 0f7F800000;
	selp.f32 	%f562, %f561, %f560, %p211;
	setp.eq.f32 	%p212, %f544, 0f00000000;
	selp.f32 	%f739, 0fFF800000, %f562, %p212;
	bra.uni 	$L__BB3_278;
$L__BB3_275:
	mul.f32 	%f563, %f739, 0f3FB8AA3B;
	ex2.approx.f32 	%f739, %f563;
	bra.uni 	$L__BB3_278;
$L__BB3_276:
	// begin inline asm
	{mul.f16x2 %r822,%r822,%r266;
}
	// end inline asm
	bra.uni 	$L__BB3_278;
$L__BB3_277:
	// begin inline asm
	{add.f16x2 %r822,%r822,%r266;
}
	// end inline asm
$L__BB3_278:
	add.s64 	%rd205, %rd265, 6;
	setp.ge.u64 	%p213, %rd205, %rd64;
	@%p213 bra 	$L__BB3_366;
	setp.gt.s32 	%p214, %r264, 6;
	@%p214 bra 	$L__BB3_289;
	setp.gt.s32 	%p222, %r264, 2;
	@%p222 bra 	$L__BB3_285;
	setp.eq.s32 	%p226, %r264, 0;
	@%p226 bra 	$L__BB3_305;
	setp.eq.s32 	%p227, %r264, 1;
	@%p227 bra 	$L__BB3_304;
	setp.eq.s32 	%p228, %r264, 2;
	@%p228 bra 	$L__BB3_284;
	bra.uni 	$L__BB3_322;
$L__BB3_284:
	// begin inline asm
	{fma.rn.f16 %rs127,%rs127,%rs38,%rs38;
}
	// end inline asm
	bra.uni 	$L__BB3_322;
$L__BB3_285:
	setp.eq.s32 	%p223, %r264, 3;
	@%p223 bra 	$L__BB3_321;
	setp.eq.s32 	%p224, %r264, 4;
	@%p224 bra 	$L__BB3_320;
	setp.eq.s32 	%p225, %r264, 6;
	@%p225 bra 	$L__BB3_288;
	bra.uni 	$L__BB3_322;
$L__BB3_288:
	fma.rn.f32 	%f634, %f739, 0f3BBB989D, 0f3F000000;
	cvt.sat.f32.f32 	%f635, %f634;
	mov.f32 	%f636, 0f4B400001;
	mov.f32 	%f637, 0f437C0000;
	fma.rm.f32 	%f638, %f635, %f637, %f636;
	add.f32 	%f639, %f638, 0fCB40007F;
	neg.f32 	%f640, %f639;
	fma.rn.f32 	%f641, %f739, 0f3FB8AA3B, %f640;
	fma.rn.f32 	%f642, %f739, 0f32A57060, %f641;
	mov.b32 	%r653, %f638;
	shl.b32 	%r654, %r653, 23;
	mov.b32 	%f643, %r654;
	ex2.approx.ftz.f32 	%f644, %f642;
	mul.f32 	%f739, %f644, %f643;
	bra.uni 	$L__BB3_322;
$L__BB3_289:
	setp.gt.s32 	%p215, %r264, 9;
	@%p215 bra 	$L__BB3_300;
	setp.eq.s32 	%p219, %r264, 7;
	@%p219 bra 	$L__BB3_319;
	setp.eq.s32 	%p220, %r264, 8;
	@%p220 bra 	$L__BB3_318;
	setp.eq.s32 	%p221, %r264, 9;
	@%p221 bra 	$L__BB3_293;
	bra.uni 	$L__BB3_322;
$L__BB3_293:
	mul.f32 	%f594, %f739, 0f3F22F983;
	cvt.rni.s32.f32 	%r812, %f594;
	cvt.rn.f32.s32 	%f595, %r812;
	fma.rn.f32 	%f596, %f595, 0fBFC90FDA, %f739;
	fma.rn.f32 	%f597, %f595, 0fB3A22168, %f596;
	fma.rn.f32 	%f735, %f595, 0fA7C234C5, %f597;
	abs.f32 	%f120, %f739;
	setp.ltu.f32 	%p237, %f120, 0f47CE4780;
	@%p237 bra 	$L__BB3_317;
	setp.eq.f32 	%p238, %f120, 0f7F800000;
	@%p238 bra 	$L__BB3_316;
	mov.b32 	%r216, %f739;
	shl.b32 	%r629, %r216, 8;
	or.b32  	%r217, %r629, -2147483648;
	mov.b64 	%rd281, 0;
	mov.b32 	%r809, 0;
$L__BB3_296:
	.pragma "nounroll";
	mul.wide.u32 	%rd218, %r809, 4;
	mov.u64 	%rd219, __cudart_i2opi_f;
	add.s64 	%rd220, %rd219, %rd218;
	ld.global.nc.u32 	%r630, [%rd220];
	mad.wide.u32 	%rd221, %r630, %r217, %rd281;
	shr.u64 	%rd281, %rd221, 32;
	add.s64 	%rd222, %rd2, %rd218;
	st.local.u32 	[%rd222], %rd221;
	add.s32 	%r809, %r809, 1;
	setp.ne.s32 	%p239, %r809, 6;
	@%p239 bra 	$L__BB3_296;
	shr.u32 	%r631, %r216, 23;
	st.local.u32 	[%rd2+24], %rd281;
	and.b32  	%r220, %r631, 31;
	and.b32  	%r632, %r631, 224;
	add.s32 	%r633, %r632, -128;
	shr.u32 	%r634, %r633, 5;
	mul.wide.u32 	%rd223, %r634, 4;
	sub.s64 	%rd56, %rd2, %rd223;
	ld.local.u32 	%r810, [%rd56+24];
	ld.local.u32 	%r811, [%rd56+20];
	setp.eq.s32 	%p240, %r220, 0;
	@%p240 bra 	$L__BB3_299;
	shf.l.wrap.b32 	%r810, %r811, %r810, %r220;
	ld.local.u32 	%r635, [%rd56+16];
	shf.l.wrap.b32 	%r811, %r635, %r811, %r220;
$L__BB3_299:
	shr.u32 	%r636, %r810, 30;
	shf.l.wrap.b32 	%r637, %r811, %r810, 2;
	shl.b32 	%r638, %r811, 2;
	shr.u32 	%r639, %r637, 31;
	add.s32 	%r640, %r639, %r636;
	neg.s32 	%r641, %r640;
	setp.lt.s32 	%p241, %r216, 0;
	selp.b32 	%r812, %r641, %r640, %p241;
	xor.b32  	%r642, %r637, %r216;
	shr.s32 	%r643, %r637, 31;
	xor.b32  	%r644, %r643, %r637;
	xor.b32  	%r645, %r643, %r638;
	cvt.u64.u32 	%rd224, %r644;
	shl.b64 	%rd225, %rd224, 32;
	cvt.u64.u32 	%rd226, %r645;
	or.b64  	%rd227, %rd225, %rd226;
	cvt.rn.f64.s64 	%fd27, %rd227;
	mul.f64 	%fd28, %fd27, 0d3BF921FB54442D19;
	cvt.rn.f32.f64 	%f598, %fd28;
	neg.f32 	%f599, %f598;
	setp.lt.s32 	%p242, %r642, 0;
	selp.f32 	%f735, %f599, %f598, %p242;
	bra.uni 	$L__BB3_317;
$L__BB3_300:
	setp.eq.s32 	%p216, %r264, 10;
	@%p216 bra 	$L__BB3_315;
	setp.eq.s32 	%p217, %r264, 11;
	@%p217 bra 	$L__BB3_306;
	setp.eq.s32 	%p218, %r264, 12;
	@%p218 bra 	$L__BB3_303;
	bra.uni 	$L__BB3_322;
$L__BB3_303:
	cos.approx.f32 	%f739, %f739;
	bra.uni 	$L__BB3_322;
$L__BB3_304:
	// begin inline asm
	{mul.f16 %rs127,%rs127,%rs38;
}
	// end inline asm
	bra.uni 	$L__BB3_322;
$L__BB3_305:
	// begin inline asm
	{add.f16 %rs127,%rs127,%rs38;
}
	// end inline asm
	bra.uni 	$L__BB3_322;
$L__BB3_306:
	mul.f32 	%f575, %f739, 0f3F22F983;
	cvt.rni.s32.f32 	%r808, %f575;
	cvt.rn.f32.s32 	%f576, %r808;
	fma.rn.f32 	%f577, %f576, 0fBFC90FDA, %f739;
	fma.rn.f32 	%f578, %f576, 0fB3A22168, %f577;
	fma.rn.f32 	%f734, %f576, 0fA7C234C5, %f578;
	abs.f32 	%f113, %f739;
	setp.ltu.f32 	%p229, %f113, 0f47CE4780;
	@%p229 bra 	$L__BB3_314;
	setp.eq.f32 	%p230, %f113, 0f7F800000;
	@%p230 bra 	$L__BB3_313;
	mov.b32 	%r202, %f739;
	shl.b32 	%r607, %r202, 8;
	or.b32  	%r203, %r607, -2147483648;
	mov.b64 	%rd280, 0;
	mov.b32 	%r805, 0;
$L__BB3_309:
	.pragma "nounroll";
	mul.wide.u32 	%rd207, %r805, 4;
	mov.u64 	%rd208, __cudart_i2opi_f;
	add.s64 	%rd209, %rd208, %rd207;
	ld.global.nc.u32 	%r608, [%rd209];
	mad.wide.u32 	%rd210, %r608, %r203, %rd280;
	shr.u64 	%rd280, %rd210, 32;
	add.s64 	%rd211, %rd1, %rd207;
	st.local.u32 	[%rd211], %rd210;
	add.s32 	%r805, %r805, 1;
	setp.ne.s32 	%p231, %r805, 6;
	@%p231 bra 	$L__BB3_309;
	shr.u32 	%r609, %r202, 23;
	st.local.u32 	[%rd1+24], %rd280;
	and.b32  	%r206, %r609, 31;
	and.b32  	%r610, %r609, 224;
	add.s32 	%r611, %r610, -128;
	shr.u32 	%r612, %r611, 5;
	mul.wide.u32 	%rd212, %r612, 4;
	sub.s64 	%rd53, %rd1, %rd212;
	ld.local.u32 	%r806, [%rd53+24];
	ld.local.u32 	%r807, [%rd53+20];
	setp.eq.s32 	%p232, %r206, 0;
	@%p232 bra 	$L__BB3_312;
	shf.l.wrap.b32 	%r806, %r807, %r806, %r206;
	ld.local.u32 	%r613, [%rd53+16];
	shf.l.wrap.b32 	%r807, %r613, %r807, %r206;
$L__BB3_312:
	shr.u32 	%r614, %r806, 30;
	shf.l.wrap.b32 	%r615, %r807, %r806, 2;
	shl.b32 	%r616, %r807, 2;
	shr.u32 	%r617, %r615, 31;
	add.s32 	%r618, %r617, %r614;
	neg.s32 	%r619, %r618;
	setp.lt.s32 	%p233, %r202, 0;
	selp.b32 	%r808, %r619, %r618, %p233;
	xor.b32  	%r620, %r615, %r202;
	shr.s32 	%r621, %r615, 31;
	xor.b32  	%r622, %r621, %r615;
	xor.b32  	%r623, %r621, %r616;
	cvt.u64.u32 	%rd213, %r622;
	shl.b64 	%rd214, %rd213, 32;
	cvt.u64.u32 	%rd215, %r623;
	or.b64  	%rd216, %rd214, %rd215;
	cvt.rn.f64.s64 	%fd25, %rd216;
	mul.f64 	%fd26, %fd25, 0d3BF921FB54442D19;
	cvt.rn.f32.f64 	%f579, %fd26;
	neg.f32 	%f580, %f579;
	setp.lt.s32 	%p234, %r620, 0;
	selp.f32 	%f734, %f580, %f579, %p234;
	bra.uni 	$L__BB3_314;
$L__BB3_313:
	mov.f32 	%f581, 0f00000000;
	mul.rn.f32 	%f734, %f739, %f581;
	mov.b32 	%r808, 0;
$L__BB3_314:
	add.s32 	%r625, %r808, 1;
	mul.rn.f32 	%f582, %f734, %f734;
	and.b32  	%r626, %r808, 1;
	setp.eq.b32 	%p235, %r626, 1;
	selp.f32 	%f583, %f734, 0f3F800000, %p235;
	fma.rn.f32 	%f584, %f582, %f583, 0f00000000;
	fma.rn.f32 	%f585, %f582, 0f37CBAC00, 0fBAB607ED;
	selp.f32 	%f586, 0fB94D4153, %f585, %p235;
	selp.f32 	%f587, 0f3C0885E4, 0f3D2AAABB, %p235;
	fma.rn.f32 	%f588, %f586, %f582, %f587;
	selp.f32 	%f589, 0fBE2AAAA8, 0fBEFFFFFF, %p235;
	fma.rn.f32 	%f590, %f588, %f582, %f589;
	fma.rn.f32 	%f591, %f590, %f584, %f583;
	and.b32  	%r627, %r625, 2;
	setp.eq.s32 	%p236, %r627, 0;
	mov.f32 	%f592, 0f00000000;
	sub.f32 	%f593, %f592, %f591;
	selp.f32 	%f739, %f591, %f593, %p236;
	bra.uni 	$L__BB3_322;
$L__BB3_315:
	sin.approx.f32 	%f739, %f739;
	bra.uni 	$L__BB3_322;
$L__BB3_316:
	mov.f32 	%f600, 0f00000000;
	mul.rn.f32 	%f735, %f739, %f600;
	mov.b32 	%r812, 0;
$L__BB3_317:
	mul.rn.f32 	%f601, %f735, %f735;
	and.b32  	%r647, %r812, 1;
	setp.eq.b32 	%p243, %r647, 1;
	selp.f32 	%f602, 0f3F800000, %f735, %p243;
	fma.rn.f32 	%f603, %f601, %f602, 0f00000000;
	fma.rn.f32 	%f604, %f601, 0f37CBAC00, 0fBAB607ED;
	selp.f32 	%f605, %f604, 0fB94D4153, %p243;
	selp.f32 	%f606, 0f3D2AAABB, 0f3C0885E4, %p243;
	fma.rn.f32 	%f607, %f605, %f601, %f606;
	selp.f32 	%f608, 0fBEFFFFFF, 0fBE2AAAA8, %p243;
	fma.rn.f32 	%f609, %f607, %f601, %f608;
	fma.rn.f32 	%f610, %f609, %f603, %f602;
	and.b32  	%r648, %r812, 2;
	setp.eq.s32 	%p244, %r648, 0;
	mov.f32 	%f611, 0f00000000;
	sub.f32 	%f612, %f611, %f610;
	selp.f32 	%f739, %f610, %f612, %p244;
	bra.uni 	$L__BB3_322;
$L__BB3_318:
	setp.lt.f32 	%p245, %f739, 0f00800000;
	mul.f32 	%f613, %f739, 0f4B000000;
	selp.f32 	%f614, %f613, %f739, %p245;
	selp.f32 	%f615, 0fC1B80000, 0f00000000, %p245;
	mov.b32 	%r649, %f614;
	add.s32 	%r650, %r649, -1059760811;
	and.b32  	%r651, %r650, -8388608;
	sub.s32 	%r652, %r649, %r651;
	mov.b32 	%f616, %r652;
	cvt.rn.f32.s32 	%f617, %r651;
	fma.rn.f32 	%f618, %f617, 0f34000000, %f615;
	add.f32 	%f619, %f616, 0fBF800000;
	fma.rn.f32 	%f620, %f619, 0fBE055027, 0f3E1039F6;
	fma.rn.f32 	%f621, %f620, %f619, 0fBDF8CDCC;
	fma.rn.f32 	%f622, %f621, %f619, 0f3E0F2955;
	fma.rn.f32 	%f623, %f622, %f619, 0fBE2AD8B9;
	fma.rn.f32 	%f624, %f623, %f619, 0f3E4CED0B;
	fma.rn.f32 	%f625, %f624, %f619, 0fBE7FFF22;
	fma.rn.f32 	%f626, %f625, %f619, 0f3EAAAA78;
	fma.rn.f32 	%f627, %f626, %f619, 0fBF000000;
	mul.f32 	%f628, %f619, %f627;
	fma.rn.f32 	%f629, %f628, %f619, %f619;
	fma.rn.f32 	%f630, %f618, 0f3F317218, %f629;
	setp.gt.u32 	%p246, %r649, 2139095039;
	fma.rn.f32 	%f631, %f614, 0f7F800000, 0f7F800000;
	selp.f32 	%f632, %f631, %f630, %p246;
	setp.eq.f32 	%p247, %f614, 0f00000000;
	selp.f32 	%f739, 0fFF800000, %f632, %p247;
	bra.uni 	$L__BB3_322;
$L__BB3_319:
	mul.f32 	%f633, %f739, 0f3FB8AA3B;
	ex2.approx.f32 	%f739, %f633;
	bra.uni 	$L__BB3_322;
$L__BB3_320:
	// begin inline asm
	{mul.f16x2 %r822,%r822,%r266;
}
	// end inline asm
	bra.uni 	$L__BB3_322;
$L__BB3_321:
	// begin inline asm
	{add.f16x2 %r822,%r822,%r266;
}
	// end inline asm
$L__BB3_322:
	add.s64 	%rd228, %rd265, 7;
	setp.ge.u64 	%p248, %rd228, %rd64;
	@%p248 bra 	$L__BB3_366;
	setp.gt.s32 	%p249, %r264, 6;
	@%p249 bra 	$L__BB3_333;
	setp.gt.s32 	%p257, %r264, 2;
	@%p257 bra 	$L__BB3_329;
	setp.eq.s32 	%p261, %r264, 0;
	@%p261 bra 	$L__BB3_349;
	setp.eq.s32 	%p262, %r264, 1;
	@%p262 bra 	$L__BB3_348;
	setp.eq.s32 	%p263, %r264, 2;
	@%p263 bra 	$L__BB3_328;
	bra.uni 	$L__BB3_366;
$L__BB3_328:
	// begin inline asm
	{fma.rn.f16 %rs127,%rs127,%rs38,%rs38;
}
	// end inline asm
	bra.uni 	$L__BB3_366;
$L__BB3_329:
	setp.eq.s32 	%p258, %r264, 3;
	@%p258 bra 	$L__BB3_365;
	setp.eq.s32 	%p259, %r264, 4;
	@%p259 bra 	$L__BB3_364;
	setp.eq.s32 	%p260, %r264, 6;
	@%p260 bra 	$L__BB3_332;
	bra.uni 	$L__BB3_366;
$L__BB3_332:
	fma.rn.f32 	%f704, %f739, 0f3BBB989D, 0f3F000000;
	cvt.sat.f32.f32 	%f705, %f704;
	mov.f32 	%f706, 0f4B400001;
	mov.f32 	%f707, 0f437C0000;
	fma.rm.f32 	%f708, %f705, %f707, %f706;
	add.f32 	%f709, %f708, 0fCB40007F;
	neg.f32 	%f710, %f709;
	fma.rn.f32 	%f711, %f739, 0f3FB8AA3B, %f710;
	fma.rn.f32 	%f712, %f739, 0f32A57060, %f711;
	mov.b32 	%r708, %f708;
	shl.b32 	%r709, %r708, 23;
	mov.b32 	%f713, %r709;
	ex2.approx.ftz.f32 	%f714, %f712;
	mul.f32 	%f739, %f714, %f713;
	bra.uni 	$L__BB3_366;
$L__BB3_333:
	setp.gt.s32 	%p250, %r264, 9;
	@%p250 bra 	$L__BB3_344;
	setp.eq.s32 	%p254, %r264, 7;
	@%p254 bra 	$L__BB3_363;
	setp.eq.s32 	%p255, %r264, 8;
	@%p255 bra 	$L__BB3_362;
	setp.eq.s32 	%p256, %r264, 9;
	@%p256 bra 	$L__BB3_337;
	bra.uni 	$L__BB3_366;
$L__BB3_337:
	mul.f32 	%f664, %f739, 0f3F22F983;
	cvt.rni.s32.f32 	%r821, %f664;
	cvt.rn.f32.s32 	%f665, %r821;
	fma.rn.f32 	%f666, %f665, 0fBFC90FDA, %f739;
	fma.rn.f32 	%f667, %f665, 0fB3A22168, %f666;
	fma.rn.f32 	%f738, %f665, 0fA7C234C5, %f667;
	abs.f32 	%f138, %f739;
	setp.ltu.f32 	%p272, %f138, 0f47CE4780;
	@%p272 bra 	$L__BB3_361;
	setp.eq.f32 	%p273, %f138, 0f7F800000;
	@%p273 bra 	$L__BB3_360;
	mov.b32 	%r247, %f739;
	shl.b32 	%r684, %r247, 8;
	or.b32  	%r248, %r684, -2147483648;
	mov.b64 	%rd283, 0;
	mov.b32 	%r818, 0;
$L__BB3_340:
	.pragma "nounroll";
	mul.wide.u32 	%rd241, %r818, 4;
	add.s64 	%rd243, %rd242, %rd241;
	ld.global.nc.u32 	%r685, [%rd243];
	mad.wide.u32 	%rd244, %r685, %r248, %rd283;
	shr.u64 	%rd283, %rd244, 32;
	add.s64 	%rd245, %rd2, %rd241;
	st.local.u32 	[%rd245], %rd244;
	add.s32 	%r818, %r818, 1;
	setp.ne.s32 	%p274, %r818, 6;
	@%p274 bra 	$L__BB3_340;
	shr.u32 	%r686, %r247, 23;
	st.local.u32 	[%rd2+24], %rd283;
	and.b32  	%r251, %r686, 31;
	and.b32  	%r687, %r686, 224;
	add.s32 	%r688, %r687, -128;
	shr.u32 	%r689, %r688, 5;
	mul.wide.u32 	%rd246, %r689, 4;
	sub.s64 	%rd62, %rd2, %rd246;
	ld.local.u32 	%r819, [%rd62+24];
	ld.local.u32 	%r820, [%rd62+20];
	setp.eq.s32 	%p275, %r251, 0;
	@%p275 bra 	$L__BB3_343;
	shf.l.wrap.b32 	%r819, %r820, %r819, %r251;
	ld.local.u32 	%r690, [%rd62+16];
	shf.l.wrap.b32 	%r820, %r690, %r820, %r251;
$L__BB3_343:
	shr.u32 	%r691, %r819, 30;
	shf.l.wrap.b32 	%r692, %r820, %r819, 2;
	shl.b32 	%r693, %r820, 2;
	shr.u32 	%r694, %r692, 31;
	add.s32 	%r695, %r694, %r691;
	neg.s32 	%r696, %r695;
	setp.lt.s32 	%p276, %r247, 0;
	selp.b32 	%r821, %r696, %r695, %p276;
	xor.b32  	%r697, %r692, %r247;
	shr.s32 	%r698, %r692, 31;
	xor.b32  	%r699, %r698, %r692;
	xor.b32  	%r700, %r698, %r693;
	cvt.u64.u32 	%rd247, %r699;
	shl.b64 	%rd248, %rd247, 32;
	cvt.u64.u32 	%rd249, %r700;
	or.b64  	%rd250, %rd248, %rd249;
	cvt.rn.f64.s64 	%fd31, %rd250;
	mul.f64 	%fd32, %fd31, 0d3BF921FB54442D19;
	cvt.rn.f32.f64 	%f668, %fd32;
	neg.f32 	%f669, %f668;
	setp.lt.s32 	%p277, %r697, 0;
	selp.f32 	%f738, %f669, %f668, %p277;
	bra.uni 	$L__BB3_361;
$L__BB3_344:
	setp.eq.s32 	%p251, %r264, 10;
	@%p251 bra 	$L__BB3_359;
	setp.eq.s32 	%p252, %r264, 11;
	@%p252 bra 	$L__BB3_350;
	setp.eq.s32 	%p253, %r264, 12;
	@%p253 bra 	$L__BB3_347;
	bra.uni 	$L__BB3_366;
$L__BB3_347:
	cos.approx.f32 	%f739, %f739;
	bra.uni 	$L__BB3_366;
$L__BB3_348:
	// begin inline asm
	{mul.f16 %rs127,%rs127,%rs38;
}
	// end inline asm
	bra.uni 	$L__BB3_366;
$L__BB3_349:
	// begin inline asm
	{add.f16 %rs127,%rs127,%rs38;
}
	// end inline asm
	bra.uni 	$L__BB3_366;
$L__BB3_350:
	mul.f32 	%f645, %f739, 0f3F22F983;
	cvt.rni.s32.f32 	%r817, %f645;
	cvt.rn.f32.s32 	%f646, %r817;
	fma.rn.f32 	%f647, %f646, 0fBFC90FDA, %f739;
	fma.rn.f32 	%f648, %f646, 0fB3A22168, %f647;
	fma.rn.f32 	%f737, %f646, 0fA7C234C5, %f648;
	abs.f32 	%f131, %f739;
	setp.ltu.f32 	%p264, %f131, 0f47CE4780;
	@%p264 bra 	$L__BB3_358;
	setp.eq.f32 	%p265, %f131, 0f7F800000;
	@%p265 bra 	$L__BB3_357;
	mov.b32 	%r233, %f739;
	shl.b32 	%r662, %r233, 8;
	or.b32  	%r234, %r662, -2147483648;
	mov.b64 	%rd282, 0;
	mov.b32 	%r814, 0;
$L__BB3_353:
	.pragma "nounroll";
	mul.wide.u32 	%rd230, %r814, 4;
	mov.u64 	%rd231, __cudart_i2opi_f;
	add.s64 	%rd232, %rd231, %rd230;
	ld.global.nc.u32 	%r663, [%rd232];
	mad.wide.u32 	%rd233, %r663, %r234, %rd282;
	shr.u64 	%rd282, %rd233, 32;
	add.s64 	%rd234, %rd1, %rd230;
	st.local.u32 	[%rd234], %rd233;
	add.s32 	%r814, %r814, 1;
	setp.ne.s32 	%p266, %r814, 6;
	@%p266 bra 	$L__BB3_353;
	shr.u32 	%r664, %r233, 23;
	st.local.u32 	[%rd1+24], %rd282;
	and.b32  	%r237, %r664, 31;
	and.b32  	%r665, %r664, 224;
	add.s32 	%r666, %r665, -128;
	shr.u32 	%r667, %r666, 5;
	mul.wide.u32 	%rd235, %r667, 4;
	sub.s64 	%rd59, %rd1, %rd235;
	ld.local.u32 	%r815, [%rd59+24];
	ld.local.u32 	%r816, [%rd59+20];
	setp.eq.s32 	%p267, %r237, 0;
	@%p267 bra 	$L__BB3_356;
	shf.l.wrap.b32 	%r815, %r816, %r815, %r237;
	ld.local.u32 	%r668, [%rd59+16];
	shf.l.wrap.b32 	%r816, %r668, %r816, %r237;
$L__BB3_356:
	shr.u32 	%r669, %r815, 30;
	shf.l.wrap.b32 	%r670, %r816, %r815, 2;
	shl.b32 	%r671, %r816, 2;
	shr.u32 	%r672, %r670, 31;
	add.s32 	%r673, %r672, %r669;
	neg.s32 	%r674, %r673;
	setp.lt.s32 	%p268, %r233, 0;
	selp.b32 	%r817, %r674, %r673, %p268;
	xor.b32  	%r675, %r670, %r233;
	shr.s32 	%r676, %r670, 31;
	xor.b32  	%r677, %r676, %r670;
	xor.b32  	%r678, %r676, %r671;
	cvt.u64.u32 	%rd236, %r677;
	shl.b64 	%rd237, %rd236, 32;
	cvt.u64.u32 	%rd238, %r678;
	or.b64  	%rd239, %rd237, %rd238;
	cvt.rn.f64.s64 	%fd29, %rd239;
	mul.f64 	%fd30, %fd29, 0d3BF921FB54442D19;
	cvt.rn.f32.f64 	%f649, %fd30;
	neg.f32 	%f650, %f649;
	setp.lt.s32 	%p269, %r675, 0;
	selp.f32 	%f737, %f650, %f649, %p269;
	bra.uni 	$L__BB3_358;
$L__BB3_357:
	mov.f32 	%f651, 0f00000000;
	mul.rn.f32 	%f737, %f739, %f651;
	mov.b32 	%r817, 0;
$L__BB3_358:
	add.s32 	%r680, %r817, 1;
	mul.rn.f32 	%f652, %f737, %f737;
	and.b32  	%r681, %r817, 1;
	setp.eq.b32 	%p270, %r681, 1;
	selp.f32 	%f653, %f737, 0f3F800000, %p270;
	fma.rn.f32 	%f654, %f652, %f653, 0f00000000;
	fma.rn.f32 	%f655, %f652, 0f37CBAC00, 0fBAB607ED;
	selp.f32 	%f656, 0fB94D4153, %f655, %p270;
	selp.f32 	%f657, 0f3C0885E4, 0f3D2AAABB, %p270;
	fma.rn.f32 	%f658, %f656, %f652, %f657;
	selp.f32 	%f659, 0fBE2AAAA8, 0fBEFFFFFF, %p270;
	fma.rn.f32 	%f660, %f658, %f652, %f659;
	fma.rn.f32 	%f661, %f660, %f654, %f653;
	and.b32  	%r682, %r680, 2;
	setp.eq.s32 	%p271, %r682, 0;
	mov.f32 	%f662, 0f00000000;
	sub.f32 	%f663, %f662, %f661;
	selp.f32 	%f739, %f661, %f663, %p271;
	bra.uni 	$L__BB3_366;
$L__BB3_359:
	sin.approx.f32 	%f739, %f739;
	bra.uni 	$L__BB3_366;
$L__BB3_360:
	mov.f32 	%f670, 0f00000000;
	mul.rn.f32 	%f738, %f739, %f670;
	mov.b32 	%r821, 0;
$L__BB3_361:
	mul.rn.f32 	%f671, %f738, %f738;
	and.b32  	%r702, %r821, 1;
	setp.eq.b32 	%p278, %r702, 1;
	selp.f32 	%f672, 0f3F800000, %f738, %p278;
	fma.rn.f32 	%f673, %f671, %f672, 0f00000000;
	fma.rn.f32 	%f674, %f671, 0f37CBAC00, 0fBAB607ED;
	selp.f32 	%f675, %f674, 0fB94D4153, %p278;
	selp.f32 	%f676, 0f3D2AAABB, 0f3C0885E4, %p278;
	fma.rn.f32 	%f677, %f675, %f671, %f676;
	selp.f32 	%f678, 0fBEFFFFFF, 0fBE2AAAA8, %p278;
	fma.rn.f32 	%f679, %f677, %f671, %f678;
	fma.rn.f32 	%f680, %f679, %f673, %f672;
	and.b32  	%r703, %r821, 2;
	setp.eq.s32 	%p279, %r703, 0;
	mov.f32 	%f681, 0f00000000;
	sub.f32 	%f682, %f681, %f680;
	selp.f32 	%f739, %f680, %f682, %p279;
	bra.uni 	$L__BB3_366;
$L__BB3_362:
	setp.lt.f32 	%p280, %f739, 0f00800000;
	mul.f32 	%f683, %f739, 0f4B000000;
	selp.f32 	%f684, %f683, %f739, %p280;
	selp.f32 	%f685, 0fC1B80000, 0f00000000, %p280;
	mov.b32 	%r704, %f684;
	add.s32 	%r705, %r704, -1059760811;
	and.b32  	%r706, %r705, -8388608;
	sub.s32 	%r707, %r704, %r706;
	mov.b32 	%f686, %r707;
	cvt.rn.f32.s32 	%f687, %r706;
	fma.rn.f32 	%f688, %f687, 0f34000000, %f685;
	add.f32 	%f689, %f686, 0fBF800000;
	fma.rn.f32 	%f690, %f689, 0fBE055027, 0f3E1039F6;
	fma.rn.f32 	%f691, %f690, %f689, 0fBDF8CDCC;
	fma.rn.f32 	%f692, %f691, %f689, 0f3E0F2955;
	fma.rn.f32 	%f693, %f692, %f689, 0fBE2AD8B9;
	fma.rn.f32 	%f694, %f693, %f689, 0f3E4CED0B;
	fma.rn.f32 	%f695, %f694, %f689, 0fBE7FFF22;
	fma.rn.f32 	%f696, %f695, %f689, 0f3EAAAA78;
	fma.rn.f32 	%f697, %f696, %f689, 0fBF000000;
	mul.f32 	%f698, %f689, %f697;
	fma.rn.f32 	%f699, %f698, %f689, %f689;
	fma.rn.f32 	%f700, %f688, 0f3F317218, %f699;
	setp.gt.u32 	%p281, %r704, 2139095039;
	fma.rn.f32 	%f701, %f684, 0f7F800000, 0f7F800000;
	selp.f32 	%f702, %f701, %f700, %p281;
	setp.eq.f32 	%p282, %f684, 0f00000000;
	selp.f32 	%f739, 0fFF800000, %f702, %p282;
	bra.uni 	$L__BB3_366;
$L__BB3_363:
	mul.f32 	%f703, %f739, 0f3FB8AA3B;
	ex2.approx.f32 	%f739, %f703;
	bra.uni 	$L__BB3_366;
$L__BB3_364:
	// begin inline asm
	{mul.f16x2 %r822,%r822,%r266;
}
	// end inline asm
	bra.uni 	$L__BB3_366;
$L__BB3_365:
	// begin inline asm
	{add.f16x2 %r822,%r822,%r266;
}
	// end inline asm
$L__BB3_366:
	add.s64 	%rd265, %rd265, 8;
	setp.lt.u64 	%p283, %rd265, %rd64;
	@%p283 bra 	$L__BB3_3;
$L__BB3_367:
	setp.eq.s64 	%p293, %rd65, 0;
	@%p293 bra 	$L__BB3_369;
	cvta.to.global.u64 	%rd255, %rd65;
	mul.wide.s32 	%rd256, %r1, 4;
	add.s64 	%rd257, %rd255, %rd256;
	st.global.f32 	[%rd257], %f739;
$L__BB3_369:
	setp.eq.s64 	%p294, %rd66, 0;
	@%p294 bra 	$L__BB3_371;
	cvta.to.global.u64 	%rd258, %rd66;
	mul.wide.s32 	%rd259, %r1, 2;
	add.s64 	%rd260, %rd258, %rd259;
	st.global.u16 	[%rd260], %rs127;
$L__BB3_371:
	setp.eq.s64 	%p295, %rd67, 0;
	@%p295 bra 	$L__BB3_373;
	cvta.to.global.u64 	%rd261, %rd67;
	mul.wide.s32 	%rd262, %r1, 4;
	add.s64 	%rd263, %rd261, %rd262;
	st.global.u32 	[%rd263], %r822;
$L__BB3_373:
	ret;

}


// ===== COMPILED SASS (sm_100) =====

	.target	sm_100

	.elftype	@"ET_EXEC"


//--------------------- .note.nv.tkinfo           --------------------------
	.section	.note.nv.tkinfo,"",@"SHT_NOTE"
	.sectionflags	@"SHF_NOTE_NV_TKINFO"
	.tkinfo
        /*0018*/ 	.word	0x00000002
        /*0030*/ 	.string	""
        /*0030*/ 	.string	"ptxas"
        /*0030*/ 	.string	"Cuda compilation tools, release 13.0, V13.0.88"
        /*0030*/ 	.string	"Build cuda_13.0.r13.0/compiler.36424714_0"
        /*0030*/ 	.string	"-arch sm_100 -m 64 "



//--------------------- .note.nv.cuinfo           --------------------------
	.section	.note.nv.cuinfo,"",@"SHT_NOTE"
	.sectionflags	@"SHF_NOTE_NV_CUINFO"
        /*0018*/ 	.short	0x0002
        /*001a*/ 	.short	0x0064
        /*001c*/ 	.short	0x0082
	.zero		2


//--------------------- .nv.info                  --------------------------
	.section	.nv.info,"",@"SHT_CUDA_INFO"
	.align	4


	//----- nvinfo : EIATTR_REGCOUNT
	.align		4
        /*0000*/ 	.byte	0x04, 0x2f
        /*0002*/ 	.short	(.L_2 - .L_1)
	.align		4
.L_1:
        /*0004*/ 	.word	index@(_Z12bench_kernelILi1EEv2OpmPfP6__halfP7__half2)
        /*0008*/ 	.word	0x00000018


	//----- nvinfo : EIATTR_FRAME_SIZE
	.align		4
.L_2:
        /*000c*/ 	.byte	0x04, 0x11
        /*000e*/ 	.short	(.L_4 - .L_3)
	.align		4
.L_3:
        /*0010*/ 	.word	index@(_Z12bench_kernelILi1EEv2OpmPfP6__halfP7__half2)
        /*0014*/ 	.word	0x00000000


	//----- nvinfo : EIATTR_REGCOUNT
	.align		4
.L_4:
        /*0018*/ 	.byte	0x04, 0x2f
        /*001a*/ 	.short	(.L_6 - .L_5)
	.align		4
.L_5:
        /*001c*/ 	.word	index@(_Z12bench_kernelILi2EEv2OpmPfP6__halfP7__half2)
        /*0020*/ 	.word	0x00000018


	//----- nvinfo : EIATTR_FRAME_SIZE
	.align		4
.L_6:
        /*0024*/ 	.byte	0x04, 0x11
        /*0026*/ 	.short	(.L_8 - .L_7)
	.align		4
.L_7:
        /*0028*/ 	.word	index@(_Z12bench_kernelILi2EEv2OpmPfP6__halfP7__half2)
        /*002c*/ 	.word	0x00000000


	//----- nvinfo : EIATTR_REGCOUNT
	.align		4
.L_8:
        /*0030*/ 	.byte	0x04, 0x2f
        /*0032*/ 	.short	(.L_10 - .L_9)
	.align		4
.L_9:
        /*0034*/ 	.word	index@(_Z12bench_kernelILi4EEv2OpmPfP6__halfP7__half2)
        /*0038*/ 	.word	0x0000001a


	//----- nvinfo : EIATTR_FRAME_SIZE
	.align		4
.L_10:
        /*003c*/ 	.byte	0x04, 0x11
        /*003e*/ 	.short	(.L_12 - .L_11)
	.align		4
.L_11:
        /*0040*/ 	.word	index@(_Z12bench_kernelILi4EEv2OpmPfP6__halfP7__half2)
        /*0044*/ 	.word	0x00000000


	//----- nvinfo : EIATTR_REGCOUNT
	.align		4
.L_12:
        /*0048*/ 	.byte	0x04, 0x2f
        /*004a*/ 	.short	(.L_14 - .L_13)
	.align		4
.L_13:
        /*004c*/ 	.word	index@(_Z12bench_kernelILi8EEv2OpmPfP6__halfP7__half2)
        /*0050*/ 	.word	0x0000001a


	//----- nvinfo : EIATTR_FRAME_SIZE
	.align		4
.L_14:
        /*0054*/ 	.byte	0x04, 0x11
        /*0056*/ 	.short	(.L_16 - .L_15)
	.align		4
.L_15:
        /*0058*/ 	.word	index@(_Z12bench_kernelILi8EEv2OpmPfP6__halfP7__half2)
        /*005c*/ 	.word	0x00000000


	//----- nvinfo : EIATTR_MIN_STACK_SIZE
	.align		4
.L_16:
        /*0060*/ 	.byte	0x04, 0x12
        /*0062*/ 	.short	(.L_18 - .L_17)
	.align		4
.L_17:
        /*0064*/ 	.word	index@(_Z12bench_kernelILi8EEv2OpmPfP6__halfP7__half2)
        /*0068*/ 	.word	0x00000000


	//----- nvinfo : EIATTR_MIN_STACK_SIZE
	.align		4
.L_18:
        /*006c*/ 	.byte	0x04, 0x12
        /*006e*/ 	.short	(.L_20 - .L_19)
	.align		4
.L_19:
        /*0070*/ 	.word	index@(_Z12bench_kernelILi4EEv2OpmPfP6__halfP7__half2)
        /*0074*/ 	.word	0x00000000


	//----- nvinfo : EIATTR_MIN_STACK_SIZE
	.align		4
.L_20:
        /*0078*/ 	.byte	0x04, 0x12
        /*007a*/ 	.short	(.L_22 - .L_21)
	.align		4
.L_21:
        /*007c*/ 	.word	index@(_Z12bench_kernelILi2EEv2OpmPfP6__halfP7__half2)
        /*0080*/ 	.word	0x00000000


	//----- nvinfo : EIATTR_MIN_STACK_SIZE
	.align		4
.L_22:
        /*0084*/ 	.byte	0x04, 0x12
        /*0086*/ 	.short	(.L_24 - .L_23)
	.align		4
.L_23:
        /*0088*/ 	.word	index@(_Z12bench_kernelILi1EEv2OpmPfP6__halfP7__half2)
        /*008c*/ 	.word	0x00000000
.L_24:


//--------------------- .nv.compat                --------------------------
	.section	.nv.compat,"",@"SHT_CUDA_COMPAT_INFO"
	.align	4
        /*0000*/ 	.byte	0x02, 0x09, 0x00, 0x00, 0x02, 0x02, 0x01, 0x00, 0x02, 0x05, 0x05, 0x00, 0x03, 0x07, 0x01, 0x01
        /*0010*/ 	.byte	0x02, 0x03, 0x00, 0x00, 0x02, 0x06, 0x01, 0x00, 0x04, 0x0b, 0x08, 0x00, 0x01, 0x00, 0x00, 0x00
        /*0020*/ 	.byte	0x00, 0x00, 0x00, 0x00


//--------------------- .nv.info._Z12bench_kernelILi8EEv2OpmPfP6__halfP7__half2 --------------------------
	.section	.nv.info._Z12bench_kernelILi8EEv2OpmPfP6__halfP7__half2,"",@"SHT_CUDA_INFO"
	.sectionflags	@""
	.align	4


	//----- nvinfo : EIATTR_CUDA_API_VERSION
	.align		4
        /*0000*/ 	.byte	0x04, 0x37
        /*0002*/ 	.short	(.L_26 - .L_25)
.L_25:
        /*0004*/ 	.word	0x00000082


	//----- nvinfo : EIATTR_KPARAM_INFO
	.align		4
.L_26:
        /*0008*/ 	.byte	0x04, 0x17
        /*000a*/ 	.short	(.L_28 - .L_27)
.L_27:
        /*000c*/ 	.word	0x00000000
        /*0010*/ 	.short	0x0004
        /*0012*/ 	.short	0x0020
        /*0014*/ 	.byte	0x00, 0xf5, 0x21, 0x00


	//----- nvinfo : EIATTR_KPARAM_INFO
	.align		4
.L_28:
        /*0018*/ 	.byte	0x04, 0x17
        /*001a*/ 	.short	(.L_30 - .L_29)
.L_29:
        /*001c*/ 	.word	0x00000000
        /*0020*/ 	.short	0x0003
        /*0022*/ 	.short	0x0018
        /*0024*/ 	.byte	0x00, 0xf5, 0x21, 0x00


	//----- nvinfo : EIATTR_KPARAM_INFO
	.align		4
.L_30:
        /*0028*/ 	.byte	0x04, 0x17
        /*002a*/ 	.short	(.L_32 - .L_31)
.L_31:
        /*002c*/ 	.word	0x00000000
        /*0030*/ 	.short	0x0002
        /*0032*/ 	.short	0x0010
        /*0034*/ 	.byte	0x00, 0xf5, 0x21, 0x00


	//----- nvinfo : EIATTR_KPARAM_INFO
	.align		4
.L_32:
        /*0038*/ 	.byte	0x04, 0x17
        /*003a*/ 	.short	(.L_34 - .L_33)
.L_33:
        /*003c*/ 	.word	0x00000000
        /*0040*/ 	.short	0x0001
        /*0042*/ 	.short	0x0008
        /*0044*/ 	.byte	0x00, 0xf0, 0x21, 0x00


	//----- nvinfo : EIATTR_KPARAM_INFO
	.align		4
.L_34:
        /*0048*/ 	.byte	0x04, 0x17
        /*004a*/ 	.short	(.L_36 - .L_35)
.L_35:
        /*004c*/ 	.word	0x00000000
        /*0050*/ 	.short	0x0000
        /*0052*/ 	.short	0x0000
        /*0054*/ 	.byte	0x00, 0xf0, 0x11, 0x00


	//----- nvinfo : EIATTR_SPARSE_MMA_MASK
	.align		4
.L_36:
        /*0058*/ 	.byte	0x03, 0x50
        /*005a*/ 	.short	0x0000


	//----- nvinfo : EIATTR_MAXREG_COUNT
	.align		4
        /*005c*/ 	.byte	0x03, 0x1b
        /*005e*/ 	.short	0x00ff


	//----- nvinfo : EIATTR_MERCURY_ISA_VERSION
	.align		4
        /*0060*/ 	.byte	0x03, 0x5f
        /*0062*/ 	.short	0x0101


	//----- nvinfo : EIATTR_VRC_CTA_INIT_COUNT
	.align		4
        /*0064*/ 	.byte	0x02, 0x4a
	.zero		1
	.zero		1


	//----- nvinfo : EIATTR_EXIT_INSTR_OFFSETS
	.align		4
        /*0068*/ 	.byte	0x04, 0x1c
        /*006a*/ 	.short	(.L_38 - .L_37)


	//   ....[0]....
.L_37:
        /*006c*/ 	.word	0x0000afd0


	//   ....[1]....
        /*0070*/ 	.word	0x0000b010


	//----- nvinfo : EIATTR_INDIRECT_BRANCH_TARGETS
	.align		4
.L_38:
        /*0074*/ 	.byte	0x04, 0x34
        /*0076*/ 	.short	(.L_40 - .L_39)


	//   ....[0]....
.L_39:
        /*0078*/ 	.word	.L_x_306@srel
        /*007c*/ 	.short	0x0
        /*007e*/ 	.short	0x0
        /*0080*/ 	.word	0x3
        /*0084*/ 	.word	.L_x_307@srel
        /*0088*/ 	.word	.L_x_308@srel
        /*008c*/ 	.word	.L_x_309@srel


	//   ....[1]....
        /*0090*/ 	.word	.L_x_310@srel
        /*0094*/ 	.short	0x0
        /*0096*/ 	.short	0x0
        /*0098*/ 	.word	0x5
        /*009c*/ 	.word	.L_x_311@srel
        /*00a0*/ 	.word	.L_x_312@srel
        /*00a4*/ 	.word	.L_x_5@srel
        /*00a8*/ 	.word	.L_x_314@srel
        /*00ac*/ 	.word	.L_x_5@srel


	//   ....[2]....
        /* <DEDUP_REMOVED lines=8> */


	//   ....[3]....
        /* <DEDUP_REMOVED lines=8> */


	//   ....[4]....
        /* <DEDUP_REMOVED lines=8> */


	//   ....[5]....
        /* <DEDUP_REMOVED lines=9> */


	//   ....[6]....
        /* <DEDUP_REMOVED lines=8> */


	//   ....[7]....
        /* <DEDUP_REMOVED lines=8> */


	//   ....[8]....
        /* <DEDUP_REMOVED lines=8> */


	//   ....[9]....
        /* <DEDUP_REMOVED lines=9> */


	//   ....[10]....
        /* <DEDUP_REMOVED lines=8> */


	//   ....[11]....
        /* <DEDUP_REMOVED lines=8> */


	//   ....[12]....
        /* <DEDUP_REMOVED lines=8> */


	//   ....[13]....
        /* <DEDUP_REMOVED lines=9> */


	//   ....[14]....
        /* <DEDUP_REMOVED lines=8> */


	//   ....[15]....
        /* <DEDUP_REMOVED lines=8> */


	//   ....[16]....
        /* <DEDUP_REMOVED lines=8> */


	//   ....[17]....
        /* <DEDUP_REMOVED lines=9> */


	//   ....[18]....
        /* <DEDUP_REMOVED lines=8> */


	//   ....[19]....
        /* <DEDUP_REMOVED lines=8> */


	//   ....[20]....
        /* <DEDUP_REMOVED lines=8> */


	//   ....[21]....
        /* <DEDUP_REMOVED lines=9> */


	//   ....[22]....
        /* <DEDUP_REMOVED lines=8> */


	//   ....[23]....
        /* <DEDUP_REMOVED lines=8> */


	//   ....[24]....
        /* <DEDUP_REMOVED lines=8> */


	//   ....[25]....
        /* <DEDUP_REMOVED lines=9> */


	//   ....[26]....
        /* <DEDUP_REMOVED lines=8> */


	//   ....[27]....
        /* <DEDUP_REMOVED lines=8> */


	//   ....[28]....
        /* <DEDUP_REMOVED lines=8> */


	//   ....[29]....
        /* <DEDUP_REMOVED lines=9> */


	//   ....[30]....
        /* <DEDUP_REMOVED lines=8> */


	//   ....[31]....
        /* <DEDUP_REMOVED lines=8> */


	//----- nvinfo : EIATTR_CRS_STACK_SIZE
	.align		4
.L_40:
        /*0414*/ 	.byte	0x04, 0x1e
        /*0416*/ 	.short	(.L_42 - .L_41)
.L_41:
        /*0418*/ 	.word	0x00000000


	//----- nvinfo : EIATTR_CBANK_PARAM_SIZE
	.align		4
.L_42:
        /*041c*/ 	.byte	0x03, 0x19
        /*041e*/ 	.short	0x0028


	//----- nvinfo : EIATTR_PARAM_CBANK
	.align		4
        /*0420*/ 	.byte	0x04, 0x0a
        /*0422*/ 	.short	(.L_44 - .L_43)
	.align		4
.L_43:
        /*0424*/ 	.word	index@(.nv.constant0._Z12bench_kernelILi8EEv2OpmPfP6__halfP7__half2)
        /*0428*/ 	.short	0x0380
        /*042a*/ 	.short	0x0028


	//----- nvinfo : EIATTR_SW_WAR
	.align		4
.L_44:
        /*042c*/ 	.byte	0x04, 0x36
        /*042e*/ 	.short	(.L_46 - .L_45)
.L_45:
        /*0430*/ 	.word	0x00000008
.L_46:


//--------------------- .nv.info._Z12bench_kernelILi4EEv2OpmPfP6__halfP7__half2 --------------------------
	.section	.nv.info._Z12bench_kernelILi4EEv2OpmPfP6__halfP7__half2,"",@"SHT_CUDA_INFO"
	.sectionflags	@""
	.align	4


	//----- nvinfo : EIATTR_CUDA_API_VERSION
	.align		4
        /*0000*/ 	.byte	0x04, 0x37
        /*0002*/ 	.short	(.L_48 - .L_47)
.L_47:
        /*0004*/ 	.word	0x00000082


	//----- nvinfo : EIATTR_KPARAM_INFO
	.align		4
.L_48:
        /*0008*/ 	.byte	0x04, 0x17
        /*000a*/ 	.short	(.L_50 - .L_49)
.L_49:
        /*000c*/ 	.word	0x00000000
        /*0010*/ 	.short	0x0004
        /*0012*/ 	.short	0x0020
        /*0014*/ 	.byte	0x00, 0xf5, 0x21, 0x00


	//----- nvinfo : EIATTR_KPARAM_INFO
	.align		4
.L_50:
        /*0018*/ 	.byte	0x04, 0x17
        /*001a*/ 	.short	(.L_52 - .L_51)
.L_51:
        /*001c*/ 	.word	0x00000000
        /*0020*/ 	.short	0x0003
        /*0022*/ 	.short	0x0018
        /*0024*/ 	.byte	0x00, 0xf5, 0x21, 0x00


	//----- nvinfo : EIATTR_KPARAM_INFO
	.align		4
.L_52:
        /*0028*/ 	.byte	0x04, 0x17
        /*002a*/ 	.short	(.L_54 - .L_53)
.L_53:
        /*002c*/ 	.word	0x00000000
        /*0030*/ 	.short	0x0002
        /*0032*/ 	.short	0x0010
        /*0034*/ 	.byte	0x00, 0xf5, 0x21, 0x00


	//----- nvinfo : EIATTR_KPARAM_INFO
	.align		4
.L_54:
        /*0038*/ 	.byte	0x04, 0x17
        /*003a*/ 	.short	(.L_56 - .L_55)
.L_55:
        /*003c*/ 	.word	0x00000000
        /*0040*/ 	.short	0x0001
        /*0042*/ 	.short	0x0008
        /*0044*/ 	.byte	0x00, 0xf0, 0x21, 0x00


	//----- nvinfo : EIATTR_KPARAM_INFO
	.align		4
.L_56:
        /*0048*/ 	.byte	0x04, 0x17
        /*004a*/ 	.short	(.L_58 - .L_57)
.L_57:
        /*004c*/ 	.word	0x00000000
        /*0050*/ 	.short	0x0000
        /*0052*/ 	.short	0x0000
        /*0054*/ 	.byte	0x00, 0xf0, 0x11, 0x00


	//----- nvinfo : EIATTR_SPARSE_MMA_MASK
	.align		4
.L_58:
        /*0058*/ 	.byte	0x03, 0x50
        /*005a*/ 	.short	0x0000


	//----- nvinfo : EIATTR_MAXREG_COUNT
	.align		4
        /*005c*/ 	.byte	0x03, 0x1b
        /*005e*/ 	.short	0x00ff


	//----- nvinfo : EIATTR_MERCURY_ISA_VERSION
	.align		4
        /*0060*/ 	.byte	0x03, 0x5f
        /*0062*/ 	.short	0x0101


	//----- nvinfo : EIATTR_VRC_CTA_INIT_COUNT
	.align		4
        /*0064*/ 	.byte	0x02, 0x4a
	.zero		1
	.zero		1


	//----- nvinfo : EIATTR_EXIT_INSTR_OFFSETS
	.align		4
        /*0068*/ 	.byte	0x04, 0x1c
        /*006a*/ 	.short	(.L_60 - .L_59)


	//   ....[0]....
.L_59:
        /*006c*/ 	.word	0x00005920


	//   ....[1]....
        /*0070*/ 	.word	0x00005960


	//----- nvinfo : EIATTR_INDIRECT_BRANCH_TARGETS
	.align		4
.L_60:
        /*0074*/ 	.byte	0x04, 0x34
        /*0076*/ 	.short	(.L_62 - .L_61)


	//   ....[0]....
.L_61:
        /*0078*/ 	.word	.L_x_473@srel
        /*007c*/ 	.short	0x0
        /*007e*/ 	.short	0x0
        /*0080*/ 	.word	0x3
        /*0084*/ 	.word	.L_x_474@srel
        /*0088*/ 	.word	.L_x_475@srel
        /*008c*/ 	.word	.L_x_476@srel


	//   ....[1]....
        /* <DEDUP_REMOVED lines=9> */


	//   ....[2]....
        /* <DEDUP_REMOVED lines=8> */


	//   ....[3]....
        /* <DEDUP_REMOVED lines=8> */


	//   ....[4]....
        /* <DEDUP_REMOVED lines=8> */


	//   ....[5]....
        /* <DEDUP_REMOVED lines=9> */


	//   ....[6]....
        /* <DEDUP_REMOVED lines=8> */


	//   ....[7]....
        /* <DEDUP_REMOVED lines=8> */


	//   ....[8]....
        /* <DEDUP_REMOVED lines=8> */


	//   ....[9]....
        /* <DEDUP_REMOVED lines=9> */


	//   ....[10]....
        /* <DEDUP_REMOVED lines=8> */


	//   ....[11]....
        /* <DEDUP_REMOVED lines=8> */


	//   ....[12]....
        /* <DEDUP_REMOVED lines=8> */


	//   ....[13]....
        /* <DEDUP_REMOVED lines=9> */


	//   ....[14]....
        /* <DEDUP_REMOVED lines=8> */


	//   ....[15]....
        /* <DEDUP_REMOVED lines=8> */


	//----- nvinfo : EIATTR_CRS_STACK_SIZE
	.align		4
.L_62:
        /*0244*/ 	.byte	0x04, 0x1e
        /*0246*/ 	.short	(.L_64 - .L_63)
.L_63:
        /*0248*/ 	.word	0x00000000


	//----- nvinfo : EIATTR_CBANK_PARAM_SIZE
	.align		4
.L_64:
        /*024c*/ 	.byte	0x03, 0x19
        /*024e*/ 	.short	0x0028


	//----- nvinfo : EIATTR_PARAM_CBANK
	.align		4
        /*0250*/ 	.byte	0x04, 0x0a
        /*0252*/ 	.short	(.L_66 - .L_65)
	.align		4
.L_65:
        /*0254*/ 	.word	index@(.nv.constant0._Z12bench_kernelILi4EEv2OpmPfP6__halfP7__half2)
        /*0258*/ 	.short	0x0380
        /*025a*/ 	.short	0x0028


	//----- nvinfo : EIATTR_SW_WAR
	.align		4
.L_66:
        /*025c*/ 	.byte	0x04, 0x36
        /*025e*/ 	.short	(.L_68 - .L_67)
.L_67:
        /*0260*/ 	.word	0x00000008
.L_68:


//--------------------- .nv.info._Z12bench_kernelILi2EEv2OpmPfP6__halfP7__half2 --------------------------
	.section	.nv.info._Z12bench_kernelILi2EEv2OpmPfP6__halfP7__half2,"",@"SHT_CUDA_INFO"
	.sectionflags	@""
	.align	4


	//----- nvinfo : EIATTR_CUDA_API_VERSION
	.align		4
        /*0000*/ 	.byte	0x04, 0x37
        /*0002*/ 	.short	(.L_70 - .L_69)
.L_69:
        /*0004*/ 	.word	0x00000082


	//----- nvinfo : EIATTR_KPARAM_INFO
	.align		4
.L_70:
        /*0008*/ 	.byte	0x04, 0x17
        /*000a*/ 	.short	(.L_72 - .L_71)
.L_71:
        /*000c*/ 	.word	0x00000000
        /*0010*/ 	.short	0x0004
        /*0012*/ 	.short	0x0020
        /*0014*/ 	.byte	0x00, 0xf5, 0x21, 0x00


	//----- nvinfo : EIATTR_KPARAM_INFO
	.align		4
.L_72:
        /*0018*/ 	.byte	0x04, 0x17
        /*001a*/ 	.short	(.L_74 - .L_73)
.L_73:
        /*001c*/ 	.word	0x00000000
        /*0020*/ 	.short	0x0003
        /*0022*/ 	.short	0x0018
        /*0024*/ 	.byte	0x00, 0xf5, 0x21, 0x00


	//----- nvinfo : EIATTR_KPARAM_INFO
	.align		4
.L_74:
        /*0028*/ 	.byte	0x04, 0x17
        /*002a*/ 	.short	(.L_76 - .L_75)
.L_75:
        /*002c*/ 	.word	0x00000000
        /*0030*/ 	.short	0x0002
        /*0032*/ 	.short	0x0010
        /*0034*/ 	.byte	0x00, 0xf5, 0x21, 0x00


	//----- nvinfo : EIATTR_KPARAM_INFO
	.align		4
.L_76:
        /*0038*/ 	.byte	0x04, 0x17
        /*003a*/ 	.short	(.L_78 - .L_77)
.L_77:
        /*003c*/ 	.word	0x00000000
        /*0040*/ 	.short	0x0001
        /*0042*/ 	.short	0x0008
        /*0044*/ 	.byte	0x00, 0xf0, 0x21, 0x00


	//----- nvinfo : EIATTR_KPARAM_INFO
	.align		4
.L_78:
        /*0048*/ 	.byte	0x04, 0x17
        /*004a*/ 	.short	(.L_80 - .L_79)
.L_79:
        /*004c*/ 	.word	0x00000000
        /*0050*/ 	.short	0x0000
        /*0052*/ 	.short	0x0000
        /*0054*/ 	.byte	0x00, 0xf0, 0x11, 0x00


	//----- nvinfo : EIATTR_SPARSE_MMA_MASK
	.align		4
.L_80:
        /*0058*/ 	.byte	0x03, 0x50
        /*005a*/ 	.short	0x0000


	//----- nvinfo : EIATTR_MAXREG_COUNT
	.align		4
        /*005c*/ 	.byte	0x03, 0x1b
        /*005e*/ 	.short	0x00ff


	//----- nvinfo : EIATTR_MERCURY_ISA_VERSION
	.align		4
        /*0060*/ 	.byte	0x03, 0x5f
        /*0062*/ 	.short	0x0101


	//----- nvinfo : EIATTR_VRC_CTA_INIT_COUNT
	.align		4
        /*0064*/ 	.byte	0x02, 0x4a
	.zero		1
	.zero		1


	//----- nvinfo : EIATTR_EXIT_INSTR_OFFSETS
	.align		4
        /*0068*/ 	.byte	0x04, 0x1c
        /*006a*/ 	.short	(.L_82 - .L_81)


	//   ....[0]....
.L_81:
        /*006c*/ 	.word	0x000030a0


	//   ....[1]....
        /*0070*/ 	.word	0x000030e0


	//----- nvinfo : EIATTR_INDIRECT_BRANCH_TARGETS
	.align		4
.L_82:
        /*0074*/ 	.byte	0x04, 0x34
        /*0076*/ 	.short	(.L_84 - .L_83)


	//   ....[0]....
.L_83:
        /*0078*/ 	.word	.L_x_556@srel
        /*007c*/ 	.short	0x0
        /*007e*/ 	.short	0x0
        /*0080*/ 	.word	0x3
        /*0084*/ 	.word	.L_x_557@srel
        /*0088*/ 	.word	.L_x_558@srel
        /*008c*/ 	.word	.L_x_559@srel


	//   ....[1]....
        /* <DEDUP_REMOVED lines=9> */


	//   ....[2]....
        /* <DEDUP_REMOVED lines=8> */


	//   ....[3]....
        /* <DEDUP_REMOVED lines=8> */


	//   ....[4]....
        /* <DEDUP_REMOVED lines=8> */


	//   ....[5]....
        /* <DEDUP_REMOVED lines=9> */


	//   ....[6]....
        /* <DEDUP_REMOVED lines=8> */


	//   ....[7]....
        /* <DEDUP_REMOVED lines=8> */


	//----- nvinfo : EIATTR_CRS_STACK_SIZE
	.align		4
.L_84:
        /*015c*/ 	.byte	0x04, 0x1e
        /*015e*/ 	.short	(.L_86 - .L_85)
.L_85:
        /*0160*/ 	.word	0x00000000


	//----- nvinfo : EIATTR_CBANK_PARAM_SIZE
	.align		4
.L_86:
        /*0164*/ 	.byte	0x03, 0x19
        /*0166*/ 	.short	0x0028


	//----- nvinfo : EIATTR_PARAM_CBANK
	.align		4
        /*0168*/ 	.byte	0x04, 0x0a
        /*016a*/ 	.short	(.L_88 - .L_87)
	.align		4
.L_87:
        /*016c*/ 	.word	index@(.nv.constant0._Z12bench_kernelILi2EEv2OpmPfP6__halfP7__half2)
        /*0170*/ 	.short	0x0380
        /*0172*/ 	.short	0x0028


	//----- nvinfo : EIATTR_SW_WAR
	.align		4
.L_88:
        /*0174*/ 	.byte	0x04, 0x36
        /*0176*/ 	.short	(.L_90 - .L_89)
.L_89:
        /*0178*/ 	.word	0x00000008
.L_90:


//--------------------- .nv.info._Z12bench_kernelILi1EEv2OpmPfP6__halfP7__half2 --------------------------
	.section	.nv.info._Z12bench_kernelILi1EEv2OpmPfP6__halfP7__half2,"",@"SHT_CUDA_INFO"
	.sectionflags	@""
	.align	4


	//----- nvinfo : EIATTR_CUDA_API_VERSION
	.align		4
        /*0000*/ 	.byte	0x04, 0x37
        /*0002*/ 	.short	(.L_92 - .L_91)
.L_91:
        /*0004*/ 	.word	0x00000082


	//----- nvinfo : EIATTR_KPARAM_INFO
	.align		4
.L_92:
        /*0008*/ 	.byte	0x04, 0x17
        /*000a*/ 	.short	(.L_94 - .L_93)
.L_93:
        /*000c*/ 	.word	0x00000000
        /*0010*/ 	.short	0x0004
        /*0012*/ 	.short	0x0020
        /*0014*/ 	.byte	0x00, 0xf5, 0x21, 0x00


	//----- nvinfo : EIATTR_KPARAM_INFO
	.align		4
.L_94:
        /*0018*/ 	.byte	0x04, 0x17
        /*001a*/ 	.short	(.L_96 - .L_95)
.L_95:
        /*001c*/ 	.word	0x00000000
        /*0020*/ 	.short	0x0003
        /*0022*/ 	.short	0x0018
        /*0024*/ 	.byte	0x00, 0xf5, 0x21, 0x00


	//----- nvinfo : EIATTR_KPARAM_INFO
	.align		4
.L_96:
        /*0028*/ 	.byte	0x04, 0x17
        /*002a*/ 	.short	(.L_98 - .L_97)
.L_97:
        /*002c*/ 	.word	0x00000000
        /*0030*/ 	.short	0x0002
        /*0032*/ 	.short	0x0010
        /*0034*/ 	.byte	0x00, 0xf5, 0x21, 0x00


	//----- nvinfo : EIATTR_KPARAM_INFO
	.align		4
.L_98:
        /*0038*/ 	.byte	0x04, 0x17
        /*003a*/ 	.short	(.L_100 - .L_99)
.L_99:
        /*003c*/ 	.word	0x00000000
        /*0040*/ 	.short	0x0001
        /*0042*/ 	.short	0x0008
        /*0044*/ 	.byte	0x00, 0xf0, 0x21, 0x00


	//----- nvinfo : EIATTR_KPARAM_INFO
	.align		4
.L_100:
        /*0048*/ 	.byte	0x04, 0x17
        /*004a*/ 	.short	(.L_102 - .L_101)
.L_101:
        /*004c*/ 	.word	0x00000000
        /*0050*/ 	.short	0x0000
        /*0052*/ 	.short	0x0000
        /*0054*/ 	.byte	0x00, 0xf0, 0x11, 0x00


	//----- nvinfo : EIATTR_SPARSE_MMA_MASK
	.align		4
.L_102:
        /*0058*/ 	.byte	0x03, 0x50
        /*005a*/ 	.short	0x0000


	//----- nvinfo : EIATTR_MAXREG_COUNT
	.align		4
        /*005c*/ 	.byte	0x03, 0x1b
        /*005e*/ 	.short	0x00ff


	//----- nvinfo : EIATTR_MERCURY_ISA_VERSION
	.align		4
        /*0060*/ 	.byte	0x03, 0x5f
        /*0062*/ 	.short	0x0101


	//----- nvinfo : EIATTR_VRC_CTA_INIT_COUNT
	.align		4
        /*0064*/ 	.byte	0x02, 0x4a
	.zero		1
	.zero		1


	//----- nvinfo : EIATTR_EXIT_INSTR_OFFSETS
	.align		4
        /*0068*/ 	.byte	0x04, 0x1c
        /*006a*/ 	.short	(.L_104 - .L_103)


	//   ....[0]....
.L_103:
        /*006c*/ 	.word	0x00004cb0


	//   ....[1]....
        /*0070*/ 	.word	0x00004cf0


	//----- nvinfo : EIATTR_INDIRECT_BRANCH_TARGETS
	.align		4
.L_104:
        /*0074*/ 	.byte	0x04, 0x34
        /*0076*/ 	.short	(.L_106 - .L_105)


	//   ....[0]....
.L_105:
        /*0078*/ 	.word	.L_x_597@srel
        /*007c*/ 	.short	0x0
        /*007e*/ 	.short	0x0
        /*0080*/ 	.word	0x3
        /*0084*/ 	.word	.L_x_598@srel
        /*0088*/ 	.word	.L_x_599@srel
        /*008c*/ 	.word	.L_x_277@srel


	//   ....[1]....
        /* <DEDUP_REMOVED lines=8> */


	//   ....[2]....
        /*00ac*/ 	.word	.L_x_606@srel
        /*00b0*/ 	.short	0x0
        /*00b2*/ 	.short	0x0
        /*00b4*/ 	.word	0x3
        /*00b8*/ 	.word	.L_x_607@srel
        /*00bc*/ 	.word	.L_x_608@srel
        /*00c0*/ 	.word	.L_x_277@srel


	//   ....[3]....
        /* <DEDUP_REMOVED lines=8> */


	//   ....[4]....
        /*00e0*/ 	.word	.L_x_615@srel
        /*00e4*/ 	.short	0x0
        /*00e6*/ 	.short	0x0
        /*00e8*/ 	.word	0x3
        /*00ec*/ 	.word	.L_x_616@srel
        /*00f0*/ 	.word	.L_x_617@srel
        /*00f4*/ 	.word	.L_x_618@srel


	//   ....[5]....
        /*00f8*/ 	.word	.L_x_619@srel
        /*00fc*/ 	.short	0x0
        /*00fe*/ 	.short	0x0
        /*0100*/ 	.word	0x3
        /*0104*/ 	.word	.L_x_620@srel
        /*0108*/ 	.word	.L_x_621@srel
        /*010c*/ 	.word	.L_x_622@srel


	//   ....[6]....
        /*0110*/ 	.word	.L_x_623@srel
        /*0114*/ 	.short	0x0
        /*0116*/ 	.short	0x0
        /*0118*/ 	.word	0x3
        /*011c*/ 	.word	.L_x_624@srel
        /*0120*/ 	.word	.L_x_625@srel
        /*0124*/ 	.word	.L_x_626@srel


	//   ....[7]....
        /*0128*/ 	.word	.L_x_627@srel
        /*012c*/ 	.short	0x0
        /*012e*/ 	.short	0x0
        /*0130*/ 	.word	0x3
        /*0134*/ 	.word	.L_x_628@srel
        /*0138*/ 	.word	.L_x_629@srel
        /*013c*/ 	.word	.L_x_630@srel


	//   ....[8]....
        /*0140*/ 	.word	.L_x_631@srel
        /*0144*/ 	.short	0x0
        /*0146*/ 	.short	0x0
        /*0148*/ 	.word	0x3
        /*014c*/ 	.word	.L_x_632@srel
        /*0150*/ 	.word	.L_x_633@srel
        /*0154*/ 	.word	.L_x_634@srel


	//----- nvinfo : EIATTR_CRS_STACK_SIZE
	.align		4
.L_106:
        /*0158*/ 	.byte	0x04, 0x1e
        /*015a*/ 	.short	(.L_108 - .L_107)
.L_107:
        /*015c*/ 	.word	0x00000000


	//----- nvinfo : EIATTR_CBANK_PARAM_SIZE
	.align		4
.L_108:
        /*0160*/ 	.byte	0x03, 0x19
        /*0162*/ 	.short	0x0028


	//----- nvinfo : EIATTR_PARAM_CBANK
	.align		4
        /*0164*/ 	.byte	0x04, 0x0a
        /*0166*/ 	.short	(.L_110 - .L_109)
	.align		4
.L_109:
        /*0168*/ 	.word	index@(.nv.constant0._Z12bench_kernelILi1EEv2OpmPfP6__halfP7__half2)
        /*016c*/ 	.short	0x0380
        /*016e*/ 	.short	0x0028


	//----- nvinfo : EIATTR_SW_WAR
	.align		4
.L_110:
        /*0170*/ 	.byte	0x04, 0x36
        /*0172*/ 	.short	(.L_112 - .L_111)
.L_111:
        /*0174*/ 	.word	0x00000008
.L_112:


//--------------------- .nv.callgraph             --------------------------
	.section	.nv.callgraph,"",@"SHT_CUDA_CALLGRAPH"
	.align	4
	.sectionentsize	8
	.align		4
        /*0000*/ 	.word	0x00000000
	.align		4
        /*0004*/ 	.word	0xffffffff
	.align		4
        /*0008*/ 	.word	0x00000000
	.align		4
        /*000c*/ 	.word	0xfffffffe
	.align		4
        /*0010*/ 	.word	0x00000000
	.align		4
        /*0014*/ 	.word	0xfffffffd
	.align		4
        /*0018*/ 	.word	0x00000000
	.align		4
        /*001c*/ 	.word	0xfffffffc


//--------------------- .nv.constant4             --------------------------
	.section	.nv.constant4,"a",@progbits
	.align	8
	.align		8
.nv.constant4:
        /*0000*/ 	.dword	__cudart_i2opi_f


//--------------------- .nv.constant2._Z12bench_kernelILi8EEv2OpmPfP6__halfP7__half2 --------------------------
	.section	.nv.constant2._Z12bench_kernelILi8EEv2OpmPfP6__halfP7__half2,"a",@progbits
	.sectionflags	@""
	.align	4
.nv.constant2._Z12bench_kernelILi8EEv2OpmPfP6__halfP7__half2:
        /*0000*/ 	.byte	0xf0, 0x02, 0x00, 0x00, 0x70, 0x02, 0x00, 0x00, 0x90, 0x02, 0x00, 0x00, 0x20, 0x04, 0x00, 0x00
        /* <DEDUP_REMOVED lines=32> */
        /*0210*/ 	.byte	0xf0, 0xa2, 0x00, 0x00, 0xc0, 0xa2, 0x00, 0x00, 0xa0, 0xaa, 0x00, 0x00


//--------------------- .nv.constant2._Z12bench_kernelILi4EEv2OpmPfP6__halfP7__half2 --------------------------
	.section	.nv.constant2._Z12bench_kernelILi4EEv2OpmPfP6__halfP7__half2,"a",@progbits
	.sectionflags	@""
	.align	4
.nv.constant2._Z12bench_kernelILi4EEv2OpmPfP6__halfP7__half2:
        /* <DEDUP_REMOVED lines=17> */


//--------------------- .nv.constant2._Z12bench_kernelILi2EEv2OpmPfP6__halfP7__half2 --------------------------
	.section	.nv.constant2._Z12bench_kernelILi2EEv2OpmPfP6__halfP7__half2,"a",@progbits
	.sectionflags	@""
	.align	4
.nv.constant2._Z12bench_kernelILi2EEv2OpmPfP6__halfP7__half2:
        /* <DEDUP_REMOVED lines=8> */
        /*0080*/ 	.byte	0xf0, 0x2b, 0x00, 0x00


//--------------------- .nv.constant2._Z12bench_kernelILi1EEv2OpmPfP6__halfP7__half2 --------------------------
	.section	.nv.constant2._Z12bench_kernelILi1EEv2OpmPfP6__halfP7__half2,"a",@progbits
	.sectionflags	@""
	.align	4
.nv.constant2._Z12bench_kernelILi1EEv2OpmPfP6__halfP7__half2:
        /* <DEDUP_REMOVED lines=8> */


//--------------------- .text._Z12bench_kernelILi8EEv2OpmPfP6__halfP7__half2 --------------------------
	.section	.text._Z12bench_kernelILi8EEv2OpmPfP6__halfP7__half2,"ax",@progbits
	.align	128
        .global         _Z12bench_kernelILi8EEv2OpmPfP6__halfP7__half2
        .type           _Z12bench_kernelILi8EEv2OpmPfP6__halfP7__half2,@function
        .size           _Z12bench_kernelILi8EEv2OpmPfP6__halfP7__half2,(.L_x_635 - _Z12bench_kernelILi8EEv2OpmPfP6__halfP7__half2)
        .other          _Z12bench_kernelILi8EEv2OpmPfP6__halfP7__half2,@"STO_CUDA_ENTRY STV_DEFAULT"
_Z12bench_kernelILi8EEv2OpmPfP6__halfP7__half2:
.text._Z12bench_kernelILi8EEv2OpmPfP6__halfP7__half2:
[----:B------:R-:W-:Y:S01]  /*0000*/  LDC R1, c[0x0][0x37c] ;  /* 0x0000df00ff017b82 */ /* 0x000fe20000000800 */
[----:B------:R-:W0:Y:S07]  /*0010*/  S2R R0, SR_TID.X ;  /* 0x0000000000007919 */ /* 0x000e2e0000002100 */
[----:B------:R-:W0:Y:S01]  /*0020*/  S2UR UR4, SR_CTAID.X ;  /* 0x00000000000479c3 */ /* 0x000e220000002500 */
[----:B------:R-:W1:Y:S07]  /*0030*/  LDCU.64 UR8, c[0x0][0x358] ;  /* 0x00006b00ff0877ac */ /* 0x000e6e0008000a00 */
[----:B------:R-:W0:Y:S02]  /*0040*/  LDC R5, c[0x0][0x360] ;  /* 0x0000d800ff057b82 */ /* 0x000e240000000800 */
[----:B0-----:R-:W-:Y:S01]  /*0050*/  IMAD R5, R5, UR4, R0 ;  /* 0x0000000405057c24 */ /* 0x001fe2000f8e0200 */
[----:B------:R-:W0:Y:S04]  /*0060*/  LDCU.64 UR4, c[0x0][0x388] ;  /* 0x00007100ff0477ac */ /* 0x000e280008000a00 */
[----:B------:R-:W-:-:S04]  /*0070*/  SHF.R.S32.HI R0, RZ, 0x1f, R5 ;  /* 0x0000001fff007819 */ /* 0x000fc80000011405 */
[----:B------:R-:W-:-:S04]  /*0080*/  LEA.HI R0, R0, R5, RZ, 0xa ;  /* 0x0000000500007211 */ /* 0x000fc800078f50ff */
[----:B------:R-:W-:-:S04]  /*0090*/  LOP3.LUT R0, R0, 0xfffffc00, RZ, 0xc0, !PT ;  /* 0xfffffc0000007812 */ /* 0x000fc800078ec0ff */
[----:B------:R-:W-:Y:S01]  /*00a0*/  IADD3 R0, PT, PT, R5, 0x1, -R0 ;  /* 0x0000000105007810 */ /* 0x000fe20007ffe800 */
[----:B0-----:R-:W-:-:S03]  /*00b0*/  UISETP.NE.U32.AND UP0, UPT, UR4, URZ, UPT ;  /* 0x000000ff0400728c */ /* 0x001fc6000bf05070 */
[----:B------:R-:W-:Y:S01]  /*00c0*/  I2FP.F32.S32 R0, R0 ;  /* 0x0000000000007245 */ /* 0x000fe20000201400 */
[----:B------:R-:W-:-:S04]  /*00d0*/  UISETP.NE.AND.EX UP0, UPT, UR5, URZ, UPT, UP0 ;  /* 0x000000ff0500728c */ /* 0x000fc8000bf05300 */
[----:B------:R-:W-:-:S04]  /*00e0*/  FMUL R0, R0, 0.0010000000474974513054 ;  /* 0x3a83126f00007820 */ /* 0x000fc80000400000 */
[----:B------:R-:W-:Y:S01]  /*00f0*/  FADD R3, R0, 0.00069999997504055500031 ;  /* 0x3a37803400037421 */ /* 0x000fe20000000000 */
[----:B------:R-:W-:-:S04]  /*0100*/  F2FP.F16.F32.PACK_AB R4, RZ, R0 ;  /* 0x00000000ff04723e */ /* 0x000fc800000000ff */
[----:B------:R-:W-:Y:S01]  /*0110*/  F2FP.F16.F32.PACK_AB R3, R3, R0 ;  /* 0x000000000303723e */ /* 0x000fe200000000ff */
[----:B-1----:R-:W-:Y:S06]  /*0120*/  BRA.U !UP0, `(.L_x_0) ;  /* 0x000000ad086c7547 */ /* 0x002fec000b800000 */
[----:B------:R-:W0:Y:S02]  /*0130*/  LDCU UR6, c[0x0][0x380] ;  /* 0x00007000ff0677ac */ /* 0x000e240008000800 */
[----:B0-----:R-:W-:-:S09]  /*0140*/  UISETP.NE.AND UP0, UPT, UR6, 0x5, UPT ;  /* 0x000000050600788c */ /* 0x001fd2000bf05270 */
[----:B------:R-:W-:Y:S05]  /*0150*/  BRA.U !UP0, `(.L_x_1) ;  /* 0x000000a908687547 */ /* 0x000fea000b800000 */
[----:B------:R-:W-:Y:S01]  /*0160*/  UMOV UR6, URZ ;  /* 0x000000ff00067c82 */ /* 0x000fe20008000000 */
[----:B------:R-:W-:-:S05]  /*0170*/  UMOV UR7, URZ ;  /* 0x000000ff00077c82 */ /* 0x000fca0008000000 */
.L_x_128:
[----:B0-----:R-:W0:Y:S02]  /*0180*/  LDCU.64 UR10, c[0x0][0x388] ;  /* 0x00007100ff0a77ac */ /* 0x001e240008000a00 */
[----:B0-----:R-:W-:-:S04]  /*0190*/  UISETP.GE.U32.AND UP0, UPT, UR6, UR10, UPT ;  /* 0x0000000a0600728c */ /* 0x001fc8000bf06070 */
[----:B------:R-:W-:-:S09]  /*01a0*/  UISETP.GE.U32.AND.EX UP0, UPT, UR7, UR11, UPT, UP0 ;  /* 0x0000000b0700728c */ /* 0x000fd2000bf06100 */
[----:B-1234-:R-:W-:Y:S05]  /*01b0*/  BRA.U UP0, `(.L_x_2) ;  /* 0x000000a900387547 */ /* 0x01efea000b800000 */
[----:B------:R-:W0:Y:S02]  /*01c0*/  LDC R6, c[0x0][0x380] ;  /* 0x0000e000ff067b82 */ /* 0x000e240000000800 */
[----:B0-----:R-:W-:-:S04]  /*01d0*/  ISETP.GT.AND P0, PT, R6, 0x6, PT ;  /* 0x000000060600780c */ /* 0x001fc80003f04270 */
[----:B------:R-:W-:-:S09]  /*01e0*/  P2R R8, PR, RZ, 0x1 ;  /* 0x00000001ff087803 */ /* 0x000fd20000000000 */
[----:B------:R-:W-:Y:S05]  /*01f0*/  @P0 BRA `(.L_x_3) ;  /* 0x0000000000980947 */ /* 0x000fea0003800000 */
[----:B------:R-:W-:-:S13]  /*0200*/  ISETP.GT.AND P0, PT, R6, 0x2, PT ;  /* 0x000000020600780c */ /* 0x000fda0003f04270 */
[----:B------:R-:W-:Y:S05]  /*0210*/  @P0 BRA `(.L_x_4) ;  /* 0x00000000003c0947 */ /* 0x000fea0003800000 */
[----:B------:R-:W-:-:S05]  /*0220*/  VIMNMX.U32 R8, PT, PT, R6, 0x2, PT ;  /* 0x0000000206087848 */ /* 0x000fca0003fe0000 */
[----:B------:R-:W-:-:S04]  /*0230*/  IMAD.SHL.U32 R14, R8, 0x4, RZ ;  /* 0x00000004080e7824 */ /* 0x000fc800078e00ff */
[----:B------:R-:W0:Y:S02]  /*0240*/  LDC R8, c[0x2][R14] ;  /* 0x008000000e087b82 */ /* 0x000e240000000800 */
[----:B0-----:R-:W-:-:S04]  /*0250*/  SHF.R.S32.HI R9, RZ, 0x1f, R8 ;  /* 0x0000001fff097819 */ /* 0x001fc80000011408 */
.L_x_306:
[----:B------:R-:W-:Y:S05]  /*0260*/  BRX R8 -0x270                                                   (*"BRANCH_TARGETS .L_x_307,.L_x_308,.L_x_309"*) ;  /* 0xfffffffc08647949 */ /* 0x000fea000383ffff */
.L_x_308:
[----:B------:R-:W-:Y:S01]  /*0270*/  HMUL2 R4, R4.H0_H0, 0.1234130859375, 0.1234130859375 ;  /* 0x2fe62fe604047832 */ /* 0x000fe20000000800 */
[----:B------:R-:W-:Y:S06]  /*0280*/  BRA `(.L_x_5) ;  /* 0x0000001400147947 */ /* 0x000fec0003800000 */
.L_x_309:
[----:B------:R-:W-:-:S13]  /*0290*/  ISETP.NE.AND P0, PT, R6, 0x2, PT ;  /* 0x000000020600780c */ /* 0x000fda0003f05270 */
[----:B------:R-:W-:Y:S05]  /*02a0*/  @P0 BRA `(.L_x_5) ;  /* 0x00000014000c0947 */ /* 0x000fea0003800000 */
[----:B------:R-:W-:-:S05]  /*02b0*/  IMAD.MOV.U32 R8, RZ, RZ, 0x2fe6 ;  /* 0x00002fe6ff087424 */ /* 0x000fca00078e00ff */
[----:B------:R-:W-:-:S05]  /*02c0*/  PRMT R4, R4, 0x5410, R8 ;  /* 0x0000541004047816 */ /* 0x000fca0000000008 */
[----:B------:R-:W-:Y:S01]  /*02d0*/  HFMA2 R4, R4.H0_H0, R4.H1_H1, 0.1234130859375, 0.1234130859375 ;  /* 0x2fe62fe604047431 */ /* 0x000fe20000060804 */
[----:B------:R-:W-:Y:S06]  /*02e0*/  BRA `(.L_x_5) ;  /* 0x0000001000fc7947 */ /* 0x000fec0003800000 */
.L_x_307:
[----:B------:R-:W-:Y:S01]  /*02f0*/  HADD2 R4, R4.H0_H0, 0.1234130859375, 0.1234130859375 ;  /* 0x2fe62fe604047430 */ /* 0x000fe20000000800 */
[----:B------:R-:W-:Y:S06]  /*0300*/  BRA `(.L_x_5) ;  /* 0x0000001000f47947 */ /* 0x000fec0003800000 */
.L_x_4:
[----:B------:R-:W-:-:S05]  /*0310*/  IMAD.MOV.U32 R9, RZ, RZ, -0x3 ;  /* 0xfffffffdff097424 */ /* 0x000fca00078e00ff */
[----:B------:R-:W-:-:S05]  /*0320*/  VIADDMNMX.U32 R8, R6, R9, 0x4, PT ;  /* 0x0000000406087446 */ /* 0x000fca0003800009 */
[----:B------:R-:W-:-:S04]  /*0330*/  IMAD.SHL.U32 R14, R8, 0x4, RZ ;  /* 0x00000004080e7824 */ /* 0x000fc800078e00ff */
[----:B------:R-:W0:Y:S02]  /*0340*/  LDC R8, c[0x2][R14+0xc] ;  /* 0x008003000e087b82 */ /* 0x000e240000000800 */
[----:B0-----:R-:W-:-:S04]  /*0350*/  SHF.R.S32.HI R9, RZ, 0x1f, R8 ;  /* 0x0000001fff097819 */ /* 0x001fc80000011408 */
.L_x_310:
[----:B------:R-:W-:Y:S05]  /*0360*/  BRX R8 -0x370                                                   (*"BRANCH_TARGETS .L_x_311,.L_x_312,.L_x_5,.L_x_314"*) ;  /* 0xfffffffc08247949 */ /* 0x000fea000383ffff */
.L_x_314:
[----:B------:R-:W-:Y:S02]  /*0370*/  HFMA2 R9, -RZ, RZ, 0.96630859375, -0.0022525787353515625 ;  /* 0x3bbb989dff097431 */ /* 0x000fe400000001ff */
[----:B------:R-:W-:-:S03]  /*0380*/  IMAD.MOV.U32 R15, RZ, RZ, 0x437c0000 ;  /* 0x437c0000ff0f7424 */ /* 0x000fc600078e00ff */
[----:B------:R-:W-:-:S04]  /*0390*/  FFMA.SAT R8, R0, R9, 0.5 ;  /* 0x3f00000000087423 */ /* 0x000fc80000002009 */
[----:B------:R-:W-:-:S04]  /*03a0*/  FFMA.RM R8, R8, R15, 12582913 ;  /* 0x4b40000108087423 */ /* 0x000fc8000000400f */
[----:B------:R-:W-:-:S04]  /*03b0*/  FADD R9, R8, -12583039 ;  /* 0xcb40007f08097421 */ /* 0x000fc80000000000 */
[----:B------:R-:W-:-:S04]  /*03c0*/  FFMA R9, R0, 1.4426950216293334961, -R9 ;  /* 0x3fb8aa3b00097823 */ /* 0x000fc80000000809 */
[----:B------:R-:W-:Y:S01]  /*03d0*/  FFMA R9, R0, 1.925963033500011079e-08, R9 ;  /* 0x32a5706000097823 */ /* 0x000fe20000000009 */
[----:B------:R-:W-:-:S05]  /*03e0*/  IMAD.SHL.U32 R0, R8, 0x800000, RZ ;  /* 0x0080000008007824 */ /* 0x000fca00078e00ff */
[----:B------:R-:W0:Y:S02]  /*03f0*/  MUFU.EX2 R9, R9 ;  /* 0x0000000900097308 */ /* 0x000e240000000800 */
[----:B0-----:R-:W-:Y:S01]  /*0400*/  FMUL R0, R0, R9 ;  /* 0x0000000900007220 */ /* 0x001fe20000400000 */
[----:B------:R-:W-:Y:S06]  /*0410*/  BRA `(.L_x_5) ;  /* 0x0000001000b07947 */ /* 0x000fec0003800000 */
.L_x_311:
[----:B------:R-:W-:Y:S01]  /*0420*/  HADD2 R3, R3, 0.43212890625, 0.1234130859375 ;  /* 0x36ea2fe603037430 */ /* 0x000fe20000000000 */
[----:B------:R-:W-:Y:S06]  /*0430*/  BRA `(.L_x_5) ;  /* 0x0000001000a87947 */ /* 0x000fec0003800000 */
.L_x_312:
[----:B------:R-:W-:Y:S01]  /*0440*/  HMUL2 R3, R3, 0.43212890625, 0.1234130859375 ;  /* 0x36ea2fe603037832 */ /* 0x000fe20000000000 */
[----:B------:R-:W-:Y:S06]  /*0450*/  BRA `(.L_x_5) ;  /* 0x0000001000a07947 */ /* 0x000fec0003800000 */
.L_x_3:
[----:B------:R-:W-:-:S13]  /*0460*/  ISETP.GT.AND P0, PT, R6, 0x9, PT ;  /* 0x000000090600780c */ /* 0x000fda0003f04270 */
[----:B------:R-:W-:Y:S05]  /*0470*/  @P0 BRA `(.L_x_6) ;  /* 0x00000008007c0947 */ /* 0x000fea0003800000 */
[----:B------:R-:W-:-:S05]  /*0480*/  VIADD R8, R6, 0xfffffff9 ;  /* 0xfffffff906087836 */ /* 0x000fca0000000000 */
[----:B------:R-:W-:-:S05]  /*0490*/  VIMNMX.U32 R8, PT, PT, R8, 0x3, PT ;  /* 0x0000000308087848 */ /* 0x000fca0003fe0000 */
[----:B------:R-:W-:-:S04]  /*04a0*/  IMAD.SHL.U32 R14, R8, 0x4, RZ ;  /* 0x00000004080e7824 */ /* 0x000fc800078e00ff */
[----:B------:R-:W0:Y:S02]  /*04b0*/  LDC R8, c[0x2][R14+0x20] ;  /* 0x008008000e087b82 */ /* 0x000e240000000800 */
[----:B0-----:R-:W-:-:S04]  /*04c0*/  SHF.R.S32.HI R9, RZ, 0x1f, R8 ;  /* 0x0000001fff097819 */ /* 0x001fc80000011408 */
.L_x_316:
[----:B------:R-:W-:Y:S05]  /*04d0*/  BRX R8 -0x4e0                                                   (*"BRANCH_TARGETS .L_x_317,.L_x_318,.L_x_319,.L_x_5"*) ;  /* 0xfffffff808c87949 */ /* 0x000fea000383ffff */
.L_x_319:
[C---:B------:R-:W-:Y:S01]  /*04e0*/  FMUL R8, R0.reuse, 0.63661974668502807617 ;  /* 0x3f22f98300087820 */ /* 0x040fe20000400000 */
[----:B------:R-:W-:Y:S01]  /*04f0*/  FSETP.GE.AND P0, PT, |R0|, 105615, PT ;  /* 0x47ce47800000780b */ /* 0x000fe20003f06200 */
[----:B------:R-:W-:Y:S02]  /*0500*/  BSSY.RECONVERGENT B0, `(.L_x_7) ;  /* 0x0000063000007945 */ /* 0x000fe40003800200 */
[----:B------:R-:W0:Y:S02]  /*0510*/  F2I.NTZ R16, R8 ;  /* 0x0000000800107305 */ /* 0x000e240000203100 */
[----:B0-----:R-:W-:-:S05]  /*0520*/  I2FP.F32.S32 R9, R16 ;  /* 0x0000001000097245 */ /* 0x001fca0000201400 */
[----:B------:R-:W-:-:S04]  /*0530*/  FFMA R14, R9, -1.5707962512969970703, R0 ;  /* 0xbfc90fda090e7823 */ /* 0x000fc80000000000 */
[----:B------:R-:W-:-:S04]  /*0540*/  FFMA R14, R9, -7.5497894158615963534e-08, R14 ;  /* 0xb3a22168090e7823 */ /* 0x000fc8000000000e */
[----:B------:R-:W-:Y:S01]  /*0550*/  FFMA R9, R9, -5.3903029534742383927e-15, R14 ;  /* 0xa7c234c509097823 */ /* 0x000fe2000000000e */
[----:B------:R-:W-:Y:S06]  /*0560*/  @!P0 BRA `(.L_x_8) ;  /* 0x0000000400708947 */ /* 0x000fec0003800000 */
[----:B------:R-:W-:-:S13]  /*0570*/  FSETP.NEU.AND P0, PT, |R0|, +INF , PT ;  /* 0x7f8000000000780b */ /* 0x000fda0003f0d200 */
[----:B------:R-:W-:Y:S01]  /*0580*/  @!P0 FMUL R9, RZ, R0 ;  /* 0x00000000ff098220 */ /* 0x000fe20000400000 */
[----:B------:R-:W-:Y:S01]  /*0590*/  @!P0 MOV R16, RZ ;  /* 0x000000ff00108202 */ /* 0x000fe20000000f00 */
[----:B------:R-:W-:Y:S06]  /*05a0*/  @!P0 BRA `(.L_x_8) ;  /* 0x0000000400608947 */ /* 0x000fec0003800000 */
[----:B------:R-:W0:Y:S01]  /*05b0*/  LDC.64 R8, c[0x4][RZ] ;  /* 0x01000000ff087b82 */ /* 0x000e220000000a00 */
[----:B------:R-:W-:Y:S01]  /*05c0*/  IMAD.SHL.U32 R14, R0, 0x100, RZ ;  /* 0x00000100000e7824 */ /* 0x000fe200078e00ff */
[----:B------:R-:W-:Y:S01]  /*05d0*/  UMOV UR4, URZ ;  /* 0x000000ff00047c82 */ /* 0x000fe20008000000 */
[----:B------:R-:W-:Y:S02]  /*05e0*/  IMAD.MOV.U32 R19, RZ, RZ, RZ ;  /* 0x000000ffff137224 */ /* 0x000fe400078e00ff */
[----:B------:R-:W-:Y:S01]  /*05f0*/  IMAD.MOV.U32 R21, RZ, RZ, RZ ;  /* 0x000000ffff157224 */ /* 0x000fe200078e00ff */
[----:B------:R-:W-:-:S07]  /*0600*/  LOP3.LUT R23, R14, 0x80000000, RZ, 0xfc, !PT ;  /* 0x800000000e177812 */ /* 0x000fce00078efcff */
.L_x_9:
[----:B0-----:R-:W-:-:S06]  /*0610*/  IMAD.WIDE.U32 R14, R21, 0x4, R8 ;  /* 0x00000004150e7825 */ /* 0x001fcc00078e0008 */
[----:B------:R-:W2:Y:S01]  /*0620*/  LDG.E.CONSTANT R14, desc[UR8][R14.64] ;  /* 0x000000080e0e7981 */ /* 0x000ea2000c1e9900 */
[C---:B------:R-:W-:Y:S01]  /*0630*/  IMAD.SHL.U32 R18, R21.reuse, 0x4, RZ ;  /* 0x0000000415127824 */ /* 0x040fe200078e00ff */
[----:B------:R-:W-:-:S04]  /*0640*/  IADD3 R21, PT, PT, R21, 0x1, RZ ;  /* 0x0000000115157810 */ /* 0x000fc80007ffe0ff */
[C---:B------:R-:W-:Y:S02]  /*0650*/  ISETP.EQ.AND P5, PT, R18.reuse, RZ, PT ;  /* 0x000000ff1200720c */ /* 0x040fe40003fa2270 */
[C---:B------:R-:W-:Y:S02]  /*0660*/  ISETP.EQ.AND P4, PT, R18.reuse, 0x4, PT ;  /* 0x000000041200780c */ /* 0x040fe40003f82270 */
[C---:B------:R-:W-:Y:S02]  /*0670*/  ISETP.EQ.AND P3, PT, R18.reuse, 0x8, PT ;  /* 0x000000081200780c */ /* 0x040fe40003f62270 */
[C---:B------:R-:W-:Y:S02]  /*0680*/  ISETP.EQ.AND P2, PT, R18.reuse, 0xc, PT ;  /* 0x0000000c1200780c */ /* 0x040fe40003f42270 */
[----:B------:R-:W-:Y:S01]  /*0690*/  ISETP.EQ.AND P1, PT, R18, 0x10, PT ;  /* 0x000000101200780c */ /* 0x000fe20003f22270 */
[----:B--2---:R-:W-:-:S03]  /*06a0*/  IMAD.WIDE.U32 R16, R14, R23, RZ ;  /* 0x000000170e107225 */ /* 0x004fc600078e00ff */
[----:B------:R-:W-:-:S04]  /*06b0*/  IADD3 R16, P0, PT, R16, R19, RZ ;  /* 0x0000001310107210 */ /* 0x000fc80007f1e0ff */
[----:B------:R-:W-:Y:S01]  /*06c0*/  IADD3.X R19, PT, PT, R17, UR4, RZ, P0, !PT ;  /* 0x0000000411137c10 */ /* 0x000fe200087fe4ff */
[--C-:B------:R-:W-:Y:S01]  /*06d0*/  @P5 IMAD.MOV.U32 R2, RZ, RZ, R16.reuse ;  /* 0x000000ffff025224 */ /* 0x100fe200078e0010 */
[----:B------:R-:W-:Y:S01]  /*06e0*/  ISETP.NE.AND P5, PT, R21, 0x6, PT ;  /* 0x000000061500780c */ /* 0x000fe20003fa5270 */
[--C-:B------:R-:W-:Y:S01]  /*06f0*/  @P4 IMAD.MOV.U32 R13, RZ, RZ, R16.reuse ;  /* 0x000000ffff0d4224 */ /* 0x100fe200078e0010 */
[----:B------:R-:W-:Y:S01]  /*0700*/  ISETP.EQ.AND P0, PT, R18, 0x14, PT ;  /* 0x000000141200780c */ /* 0x000fe20003f02270 */
[--C-:B------:R-:W-:Y:S01]  /*0710*/  @P3 IMAD.MOV.U32 R12, RZ, RZ, R16.reuse ;  /* 0x000000ffff0c3224 */ /* 0x100fe200078e0010 */
[----:B------:R-:W-:Y:S01]  /*0720*/  @P1 MOV R10, R16 ;  /* 0x00000010000a1202 */ /* 0x000fe20000000f00 */
[----:B------:R-:W-:-:S10]  /*0730*/  @P2 IMAD.MOV.U32 R11, RZ, RZ, R16 ;  /* 0x000000ffff0b2224 */ /* 0x000fd400078e0010 */
[----:B------:R-:W-:Y:S01]  /*0740*/  @P0 IMAD.MOV.U32 R7, RZ, RZ, R16 ;  /* 0x000000ffff070224 */ /* 0x000fe200078e0010 */
[----:B------:R-:W-:Y:S06]  /*0750*/  @P5 BRA `(.L_x_9) ;  /* 0xfffffffc00ac5947 */ /* 0x000fec000383ffff */
[----:B------:R-:W-:Y:S01]  /*0760*/  SHF.R.U32.HI R8, RZ, 0x17, R0 ;  /* 0x00000017ff087819 */ /* 0x000fe20000011600 */
[----:B------:R-:W-:Y:S03]  /*0770*/  BSSY.RECONVERGENT B1, `(.L_x_10) ;  /* 0x0000029000017945 */ /* 0x000fe60003800200 */
[C---:B------:R-:W-:Y:S02]  /*0780*/  LOP3.LUT R9, R8.reuse, 0xe0, RZ, 0xc0, !PT ;  /* 0x000000e008097812 */ /* 0x040fe400078ec0ff */
[----:B------:R-:W-:-:S03]  /*0790*/  LOP3.LUT P6, RZ, R8, 0x1f, RZ, 0xc0, !PT ;  /* 0x0000001f08ff7812 */ /* 0x000fc600078cc0ff */
[----:B------:R-:W-:-:S05]  /*07a0*/  VIADD R9, R9, 0xffffff80 ;  /* 0xffffff8009097836 */ /* 0x000fca0000000000 */
[----:B------:R-:W-:-:S05]  /*07b0*/  SHF.R.U32.HI R9, RZ, 0x5, R9 ;  /* 0x00000005ff097819 */ /* 0x000fca0000011609 */
[----:B------:R-:W-:-:S05]  /*07c0*/  IMAD.U32 R15, R9, -0x4, RZ ;  /* 0xfffffffc090f7824 */ /* 0x000fca00078e00ff */
[C---:B------:R-:W-:Y:S02]  /*07d0*/  ISETP.EQ.AND P3, PT, R15.reuse, -0x18, PT ;  /* 0xffffffe80f00780c */ /* 0x040fe40003f62270 */
[C---:B------:R-:W-:Y:S02]  /*07e0*/  ISETP.EQ.AND P4, PT, R15.reuse, -0x14, PT ;  /* 0xffffffec0f00780c */ /* 0x040fe40003f82270 */
[C---:B------:R-:W-:Y:S02]  /*07f0*/  ISETP.EQ.AND P0, PT, R15.reuse, -0x10, PT ;  /* 0xfffffff00f00780c */ /* 0x040fe40003f02270 */
[C---:B------:R-:W-:Y:S02]  /*0800*/  ISETP.EQ.AND P1, PT, R15.reuse, -0xc, PT ;  /* 0xfffffff40f00780c */ /* 0x040fe40003f22270 */
[C---:B------:R-:W-:Y:S02]  /*0810*/  ISETP.EQ.AND P2, PT, R15.reuse, -0x8, PT ;  /* 0xfffffff80f00780c */ /* 0x040fe40003f42270 */
[----:B------:R-:W-:-:S03]  /*0820*/  ISETP.EQ.AND P5, PT, R15, 0x4, PT ;  /* 0x000000040f00780c */ /* 0x000fc60003fa2270 */
[----:B------:R-:W-:Y:S01]  /*0830*/  @P3 IMAD.MOV.U32 R9, RZ, RZ, R2 ;  /* 0x000000ffff093224 */ /* 0x000fe200078e0002 */
[C---:B------:R-:W-:Y:S01]  /*0840*/  ISETP.EQ.AND P3, PT, R15.reuse, -0x4, PT ;  /* 0xfffffffc0f00780c */ /* 0x040fe20003f62270 */
[--C-:B------:R-:W-:Y:S01]  /*0850*/  @P4 IMAD.MOV.U32 R9, RZ, RZ, R13.reuse ;  /* 0x000000ffff094224 */ /* 0x100fe200078e000d */
[----:B------:R-:W-:Y:S01]  /*0860*/  @P4 MOV R14, R2 ;  /* 0x00000002000e4202 */ /* 0x000fe20000000f00 */
[----:B------:R-:W-:Y:S01]  /*0870*/  @P0 IMAD.MOV.U32 R9, RZ, RZ, R12 ;  /* 0x000000ffff090224 */ /* 0x000fe200078e000c */
[----:B------:R-:W-:Y:S01]  /*0880*/  ISETP.EQ.AND P4, PT, R15, RZ, PT ;  /* 0x000000ff0f00720c */ /* 0x000fe20003f82270 */
[----:B------:R-:W-:Y:S01]  /*0890*/  @P0 IMAD.MOV.U32 R14, RZ, RZ, R13 ;  /* 0x000000ffff0e0224 */ /* 0x000fe200078e000d */
[----:B------:R-:W-:Y:S01]  /*08a0*/  @P1 MOV R9, R11 ;  /* 0x0000000b00091202 */ /* 0x000fe20000000f00 */
[----:B------:R-:W-:Y:S02]  /*08b0*/  @P2 IMAD.MOV.U32 R9, RZ, RZ, R10 ;  /* 0x000000ffff092224 */ /* 0x000fe400078e000a */
[----:B------:R-:W-:-:S02]  /*08c0*/  @P1 IMAD.MOV.U32 R14, RZ, RZ, R12 ;  /* 0x000000ffff0e1224 */ /* 0x000fc400078e000c */
[----:B------:R-:W-:Y:S02]  /*08d0*/  @P2 IMAD.MOV.U32 R14, RZ, RZ, R11 ;  /* 0x000000ffff0e2224 */ /* 0x000fe400078e000b */
[----:B------:R-:W-:Y:S02]  /*08e0*/  @P3 IMAD.MOV.U32 R9, RZ, RZ, R7 ;  /* 0x000000ffff093224 */ /* 0x000fe400078e0007 */
[----:B------:R-:W-:Y:S02]  /*08f0*/  @P3 IMAD.MOV.U32 R14, RZ, RZ, R10 ;  /* 0x000000ffff0e3224 */ /* 0x000fe400078e000a */
[--C-:B------:R-:W-:Y:S01]  /*0900*/  @P4 IMAD.MOV.U32 R9, RZ, RZ, R19.reuse ;  /* 0x000000ffff094224 */ /* 0x100fe200078e0013 */
[----:B------:R-:W-:Y:S01]  /*0910*/  @P4 MOV R14, R7 ;  /* 0x00000007000e4202 */ /* 0x000fe20000000f00 */
[----:B------:R-:W-:Y:S02]  /*0920*/  @P5 IMAD.MOV.U32 R14, RZ, RZ, R19 ;  /* 0x000000ffff0e5224 */ /* 0x000fe400078e0013 */
[----:B------:R-:W-:Y:S01]  /*0930*/  IMAD.MOV.U32 R16, RZ, RZ, R9 ;  /* 0x000000ffff107224 */ /* 0x000fe200078e0009 */
[----:B------:R-:W-:Y:S06]  /*0940*/  @!P6 BRA `(.L_x_11) ;  /* 0x00000000002ce947 */ /* 0x000fec0003800000 */
[----:B------:R-:W-:Y:S01]  /*0950*/  @P0 IMAD.MOV.U32 R9, RZ, RZ, R2 ;  /* 0x000000ffff090224 */ /* 0x000fe200078e0002 */
[----:B------:R-:W-:Y:S02]  /*0960*/  ISETP.EQ.AND P0, PT, R15, 0x8, PT ;  /* 0x000000080f00780c */ /* 0x000fe40003f02270 */
[----:B------:R-:W-:Y:S01]  /*0970*/  @P1 MOV R9, R13 ;  /* 0x0000000d00091202 */ /* 0x000fe20000000f00 */
[----:B------:R-:W-:Y:S01]  /*0980*/  @P2 IMAD.MOV.U32 R9, RZ, RZ, R12 ;  /* 0x000000ffff092224 */ /* 0x000fe200078e000c */
[----:B------:R-:W-:Y:S01]  /*0990*/  LOP3.LUT R15, R8, 0x1f, RZ, 0xc0, !PT ;  /* 0x0000001f080f7812 */ /* 0x000fe200078ec0ff */
[----:B------:R-:W-:Y:S02]  /*09a0*/  @P3 IMAD.MOV.U32 R9, RZ, RZ, R11 ;  /* 0x000000ffff093224 */ /* 0x000fe400078e000b */
[----:B------:R-:W-:Y:S01]  /*09b0*/  @P4 IMAD.MOV.U32 R9, RZ, RZ, R10 ;  /* 0x000000ffff094224 */ /* 0x000fe200078e000a */
[----:B------:R-:W-:Y:S01]  /*09c0*/  SHF.L.W.U32.HI R16, R14, R15, R16 ;  /* 0x0000000f0e107219 */ /* 0x000fe20000010e10 */
[----:B------:R-:W-:-:S04]  /*09d0*/  @P5 IMAD.MOV.U32 R9, RZ, RZ, R7 ;  /* 0x000000ffff095224 */ /* 0x000fc800078e0007 */
[----:B------:R-:W-:-:S04]  /*09e0*/  @P0 MOV R9, R19 ;  /* 0x0000001300090202 */ /* 0x000fc80000000f00 */
[----:B------:R-:W-:-:S07]  /*09f0*/  SHF.L.W.U32.HI R14, R9, R15, R14 ;  /* 0x0000000f090e7219 */ /* 0x000fce0000010e0e */
.L_x_11:
[----:B------:R-:W-:Y:S05]  /*0a00*/  BSYNC.RECONVERGENT B1 ;  /* 0x0000000000017941 */ /* 0x000fea0003800200 */
.L_x_10:
[C---:B------:R-:W-:Y:S01]  /*0a10*/  SHF.L.W.U32.HI R17, R14.reuse, 0x2, R16 ;  /* 0x000000020e117819 */ /* 0x040fe20000010e10 */
[----:B------:R-:W-:Y:S01]  /*0a20*/  IMAD.SHL.U32 R8, R14, 0x4, RZ ;  /* 0x000000040e087824 */ /* 0x000fe200078e00ff */
[----:B------:R-:W-:Y:S01]  /*0a30*/  UMOV UR4, 0x54442d19 ;  /* 0x54442d1900047882 */ /* 0x000fe20000000000 */
[----:B------:R-:W-:Y:S01]  /*0a40*/  UMOV UR5, 0x3bf921fb ;  /* 0x3bf921fb00057882 */ /* 0x000fe20000000000 */
[----:B------:R-:W-:Y:S02]  /*0a50*/  SHF.R.S32.HI R9, RZ, 0x1f, R17 ;  /* 0x0000001fff097819 */ /* 0x000fe40000011411 */
[----:B------:R-:W-:Y:S02]  /*0a60*/  ISETP.GE.AND P0, PT, R0, RZ, PT ;  /* 0x000000ff0000720c */ /* 0x000fe40003f06270 */
[C---:B------:R-:W-:Y:S02]  /*0a70*/  LOP3.LUT R8, R9.reuse, R8, RZ, 0x3c, !PT ;  /* 0x0000000809087212 */ /* 0x040fe400078e3cff */
[----:B------:R-:W-:-:S02]  /*0a80*/  LOP3.LUT R9, R9, R17, RZ, 0x3c, !PT ;  /* 0x0000001109097212 */ /* 0x000fc400078e3cff */
[----:B------:R-:W-:Y:S02]  /*0a90*/  SHF.R.U32.HI R16, RZ, 0x1e, R16 ;  /* 0x0000001eff107819 */ /* 0x000fe40000011610 */
[C---:B------:R-:W-:Y:S02]  /*0aa0*/  LOP3.LUT R0, R17.reuse, R0, RZ, 0x3c, !PT ;  /* 0x0000000011007212 */ /* 0x040fe400078e3cff */
[----:B------:R-:W0:Y:S01]  /*0ab0*/  I2F.F64.S64 R8, R8 ;  /* 0x0000000800087312 */ /* 0x000e220000301c00 */
[----:B------:R-:W-:Y:S02]  /*0ac0*/  LEA.HI R16, R17, R16, RZ, 0x1 ;  /* 0x0000001011107211 */ /* 0x000fe400078f08ff */
[----:B------:R-:W-:-:S03]  /*0ad0*/  ISETP.GE.AND P1, PT, R0, RZ, PT ;  /* 0x000000ff0000720c */ /* 0x000fc60003f26270 */
[----:B------:R-:W-:-:S04]  /*0ae0*/  IMAD.MOV R0, RZ, RZ, -R16 ;  /* 0x000000ffff007224 */ /* 0x000fc800078e0a10 */
[----:B------:R-:W-:Y:S01]  /*0af0*/  @!P0 IMAD.MOV.U32 R16, RZ, RZ, R0 ;  /* 0x000000ffff108224 */ /* 0x000fe200078e0000 */
[----:B0-----:R-:W-:-:S10]  /*0b00*/  DMUL R14, R8, UR4 ;  /* 0x00000004080e7c28 */ /* 0x001fd40008000000 */
[----:B------:R-:W0:Y:S02]  /*0b10*/  F2F.F32.F64 R14, R14 ;  /* 0x0000000e000e7310 */ /* 0x000e240000301000 */
[----:B0-----:R-:W-:-:S07]  /*0b20*/  FSEL R9, -R14, R14, !P1 ;  /* 0x0000000e0e097208 */ /* 0x001fce0004800100 */
.L_x_8:
[----:B------:R-:W-:Y:S05]  /*0b30*/  BSYNC.RECONVERGENT B0 ;  /* 0x0000000000007941 */ /* 0x000fea0003800200 */
.L_x_7:
[----:B------:R-:W-:Y:S02]  /*0b40*/  IMAD.MOV.U32 R0, RZ, RZ, 0x37cbac00 ;  /* 0x37cbac00ff007424 */ /* 0x000fe400078e00ff */
[----:B------:R-:W-:Y:S01]  /*0b50*/  FMUL R15, R9, R9 ;  /* 0x00000009090f7220 */ /* 0x000fe20000400000 */
[----:B------:R-:W-:Y:S01]  /*0b60*/  LOP3.LUT R8, R16, 0x1, RZ, 0xc0, !PT ;  /* 0x0000000110087812 */ /* 0x000fe200078ec0ff */
[----:B------:R-:W-:Y:S01]  /*0b70*/  IMAD.MOV.U32 R17, RZ, RZ, 0x3effffff ;  /* 0x3effffffff117424 */ /* 0x000fe200078e00ff */
[----:B------:R-:W-:Y:S01]  /*0b80*/  MOV R14, 0x3d2aaabb ;  /* 0x3d2aaabb000e7802 */ /* 0x000fe20000000f00 */
[----:B------:R-:W-:Y:S01]  /*0b90*/  FFMA R0, R15, R0, -0.0013887860113754868507 ;  /* 0xbab607ed0f007423 */ /* 0x000fe20000000000 */
[----:B------:R-:W-:Y:S02]  /*0ba0*/  ISETP.NE.U32.AND P0, PT, R8, 0x1, PT ;  /* 0x000000010800780c */ /* 0x000fe40003f05070 */
[----:B------:R-:W-:Y:S02]  /*0bb0*/  LOP3.LUT P1, RZ, R16, 0x2, RZ, 0xc0, !PT ;  /* 0x0000000210ff7812 */ /* 0x000fe4000782c0ff */
[----:B------:R-:W-:-:S02]  /*0bc0*/  FSEL R8, R0, -0.00019574658654164522886, !P0 ;  /* 0xb94d415300087808 */ /* 0x000fc40004000000 */
[----:B------:R-:W-:Y:S02]  /*0bd0*/  FSEL R14, R14, 0.0083327032625675201416, !P0 ;  /* 0x3c0885e40e0e7808 */ /* 0x000fe40004000000 */
[----:B------:R-:W-:Y:S02]  /*0be0*/  FSEL R0, R9, 1, P0 ;  /* 0x3f80000009007808 */ /* 0x000fe40000000000 */
[----:B------:R-:W-:Y:S01]  /*0bf0*/  FSEL R17, -R17, -0.16666662693023681641, !P0 ;  /* 0xbe2aaaa811117808 */ /* 0x000fe20004000100 */
[C---:B------:R-:W-:Y:S02]  /*0c00*/  FFMA R8, R15.reuse, R8, R14 ;  /* 0x000000080f087223 */ /* 0x040fe4000000000e */
[C---:B------:R-:W-:Y:S02]  /*0c10*/  FFMA R9, R15.reuse, R0, RZ ;  /* 0x000000000f097223 */ /* 0x040fe400000000ff */
[----:B------:R-:W-:-:S04]  /*0c20*/  FFMA R8, R15, R8, R17 ;  /* 0x000000080f087223 */ /* 0x000fc80000000011 */
[----:B------:R-:W-:-:S04]  /*0c30*/  FFMA R0, R9, R8, R0 ;  /* 0x0000000809007223 */ /* 0x000fc80000000000 */
[----:B------:R-:W-:Y:S01]  /*0c40*/  @P1 FADD R0, RZ, -R0 ;  /* 0x80000000ff001221 */ /* 0x000fe20000000000 */
[----:B------:R-:W-:Y:S06]  /*0c50*/  BRA `(.L_x_5) ;  /* 0x0000000800a07947 */ /* 0x000fec0003800000 */
.L_x_317:
[----:B------:R-:W-:-:S05]  /*0c60*/  FMUL R8, R0, 1.4426950216293334961 ;  /* 0x3fb8aa3b00087820 */ /* 0x000fca0000400000 */
[----:B------:R-:W-:-:S13]  /*0c70*/  FSETP.GEU.AND P0, PT, R8, -126, PT ;  /* 0xc2fc00000800780b */ /* 0x000fda0003f0e000 */
[----:B------:R-:W-:-:S04]  /*0c80*/  @!P0 FMUL R8, R8, 0.5 ;  /* 0x3f00000008088820 */ /* 0x000fc80000400000 */
[----:B------:R-:W0:Y:S02]  /*0c90*/  MUFU.EX2 R0, R8 ;  /* 0x0000000800007308 */ /* 0x000e240000000800 */
[----:B0-----:R-:W-:Y:S01]  /*0ca0*/  @!P0 FMUL R0, R0, R0 ;  /* 0x0000000000008220 */ /* 0x001fe20000400000 */
[----:B------:R-:W-:Y:S06]  /*0cb0*/  BRA `(.L_x_5) ;  /* 0x0000000800887947 */ /* 0x000fec0003800000 */
.L_x_318:
[----:B------:R-:W-:Y:S01]  /*0cc0*/  FSETP.GEU.AND P0, PT, R0, 1.175494350822287508e-38, PT ;  /* 0x008000000000780b */ /* 0x000fe20003f0e000 */
[----:B------:R-:W-:-:S12]  /*0cd0*/  IMAD.MOV.U32 R15, RZ, RZ, 0x3e055027 ;  /* 0x3e055027ff0f7424 */ /* 0x000fd800078e00ff */
[----:B------:R-:W-:-:S04]  /*0ce0*/  @!P0 FMUL R0, R0, 8388608 ;  /* 0x4b00000000008820 */ /* 0x000fc80000400000 */
[C---:B------:R-:W-:Y:S01]  /*0cf0*/  VIADD R8, R0.reuse, 0xc0d55555 ;  /* 0xc0d5555500087836 */ /* 0x040fe20000000000 */
[----:B------:R-:W-:-:S04]  /*0d00*/  FSETP.NEU.AND P1, PT, R0, RZ, PT ;  /* 0x000000ff0000720b */ /* 0x000fc80003f2d000 */
[----:B------:R-:W-:-:S05]  /*0d10*/  LOP3.LUT R9, R8, 0xff800000, RZ, 0xc0, !PT ;  /* 0xff80000008097812 */ /* 0x000fca00078ec0ff */
[----:B------:R-:W-:Y:S01]  /*0d20*/  IMAD.IADD R8, R0, 0x1, -R9 ;  /* 0x0000000100087824 */ /* 0x000fe200078e0a09 */
[----:B------:R-:W-:-:S03]  /*0d30*/  I2FP.F32.S32 R9, R9 ;  /* 0x0000000900097245 */ /* 0x000fc60000201400 */
[----:B------:R-:W-:Y:S01]  /*0d40*/  FADD R14, R8, -1 ;  /* 0xbf800000080e7421 */ /* 0x000fe20000000000 */
[----:B------:R-:W-:Y:S02]  /*0d50*/  FSEL R8, RZ, -23, P0 ;  /* 0xc1b80000ff087808 */ /* 0x000fe40000000000 */
[----:B------:R-:W-:Y:S01]  /*0d60*/  ISETP.GT.U32.AND P0, PT, R0, 0x7f7fffff, PT ;  /* 0x7f7fffff0000780c */ /* 0x000fe20003f04070 */
[C---:B------:R-:W-:Y:S02]  /*0d70*/  FFMA R15, R14.reuse, -R15, 0.14084610342979431152 ;  /* 0x3e1039f60e0f7423 */ /* 0x040fe4000000080f */
[----:B------:R-:W-:Y:S01]  /*0d80*/  FFMA R8, R9, 1.1920928955078125e-07, R8 ;  /* 0x3400000009087823 */ /* 0x000fe20000000008 */
[----:B------:R-:W-:Y:S01]  /*0d90*/  MOV R9, 0x7f800000 ;  /* 0x7f80000000097802 */ /* 0x000fe20000000f00 */
[----:B------:R-:W-:-:S04]  /*0da0*/  FFMA R15, R14, R15, -0.12148627638816833496 ;  /* 0xbdf8cdcc0e0f7423 */ /* 0x000fc8000000000f */
[----:B------:R-:W-:-:S04]  /*0db0*/  FFMA R15, R14, R15, 0.13980610668659210205 ;  /* 0x3e0f29550e0f7423 */ /* 0x000fc8000000000f */
[----:B------:R-:W-:-:S04]  /*0dc0*/  FFMA R15, R14, R15, -0.16684235632419586182 ;  /* 0xbe2ad8b90e0f7423 */ /* 0x000fc8000000000f */
[----:B------:R-:W-:-:S04]  /*0dd0*/  FFMA R15, R14, R15, 0.20012299716472625732 ;  /* 0x3e4ced0b0e0f7423 */ /* 0x000fc8000000000f */
[----:B------:R-:W-:-:S04]  /*0de0*/  FFMA R15, R14, R15, -0.24999669194221496582 ;  /* 0xbe7fff220e0f7423 */ /* 0x000fc8000000000f */
[----:B------:R-:W-:-:S04]  /*0df0*/  FFMA R15, R14, R15, 0.33333182334899902344 ;  /* 0x3eaaaa780e0f7423 */ /* 0x000fc8000000000f */
[----:B------:R-:W-:-:S04]  /*0e00*/  FFMA R15, R14, R15, -0.5 ;  /* 0xbf0000000e0f7423 */ /* 0x000fc8000000000f */
[----:B------:R-:W-:-:S04]  /*0e10*/  FMUL R15, R14, R15 ;  /* 0x0000000f0e0f7220 */ /* 0x000fc80000400000 */
[----:B------:R-:W-:-:S04]  /*0e20*/  FFMA R15, R14, R15, R14 ;  /* 0x0000000f0e0f7223 */ /* 0x000fc8000000000e */
[----:B------:R-:W-:Y:S01]  /*0e30*/  FFMA R8, R8, 0.69314718246459960938, R15 ;  /* 0x3f31721808087823 */ /* 0x000fe2000000000f */
[----:B------:R-:W-:-:S05]  /*0e40*/  @P0 FFMA R8, R0, R9, +INF ;  /* 0x7f80000000080423 */ /* 0x000fca0000000009 */
[----:B------:R-:W-:Y:S01]  /*0e50*/  FSEL R0, R8, -INF , P1 ;  /* 0xff80000008007808 */ /* 0x000fe20000800000 */
[----:B------:R-:W-:Y:S06]  /*0e60*/  BRA `(.L_x_5) ;  /* 0x00000008001c7947 */ /* 0x000fec0003800000 */
.L_x_6:
[----:B------:R-:W-:-:S05]  /*0e70*/  IMAD.MOV.U32 R9, RZ, RZ, -0xa ;  /* 0xfffffff6ff097424 */ /* 0x000fca00078e00ff */
[----:B------:R-:W-:-:S05]  /*0e80*/  VIADDMNMX.U32 R8, R6, R9, 0x3, PT ;  /* 0x0000000306087446 */ /* 0x000fca0003800009 */
[----:B------:R-:W-:-:S04]  /*0e90*/  IMAD.SHL.U32 R14, R8, 0x4, RZ ;  /* 0x00000004080e7824 */ /* 0x000fc800078e00ff */
[----:B------:R-:W0:Y:S02]  /*0ea0*/  LDC R8, c[0x2][R14+0x30] ;  /* 0x00800c000e087b82 */ /* 0x000e240000000800 */
[----:B0-----:R-:W-:-:S04]  /*0eb0*/  SHF.R.S32.HI R9, RZ, 0x1f, R8 ;  /* 0x0000001fff097819 */ /* 0x001fc80000011408 */
.L_x_321:
[----:B------:R-:W-:Y:S05]  /*0ec0*/  BRX R8 -0xed0                                                   (*"BRANCH_TARGETS .L_x_322,.L_x_323,.L_x_324,.L_x_5"*) ;  /* 0xfffffff0084c7949 */ /* 0x000fea000383ffff */
.L_x_324:
[----:B------:R-:W-:-:S06]  /*0ed0*/  FMUL.RZ R0, R0, 0.15915493667125701904 ;  /* 0x3e22f98300007820 */ /* 0x000fcc000040c000 */
[----:B------:R-:W0:Y:S01]  /*0ee0*/  MUFU.COS R0, R0 ;  /* 0x0000000000007308 */ /* 0x000e220000000000 */
[----:B------:R-:W-:Y:S05]  /*0ef0*/  BRA `(.L_x_5) ;  /* 0x0000000400f87947 */ /* 0x000fea0003800000 */
.L_x_322:
[----:B------:R-:W-:-:S06]  /*0f00*/  FMUL.RZ R0, R0, 0.15915493667125701904 ;  /* 0x3e22f98300007820 */ /* 0x000fcc000040c000 */
[----:B------:R-:W1:Y:S01]  /*0f10*/  MUFU.SIN R0, R0 ;  /* 0x0000000000007308 */ /* 0x000e620000000400 */
[----:B------:R-:W-:Y:S05]  /*0f20*/  BRA `(.L_x_5) ;  /* 0x0000000400ec7947 */ /* 0x000fea0003800000 */
.L_x_323:
[C---:B------:R-:W-:Y:S01]  /*0f30*/  FMUL R16, R0.reuse, 0.63661974668502807617 ;  /* 0x3f22f98300107820 */ /* 0x040fe20000400000 */
[----:B------:R-:W-:Y:S01]  /*0f40*/  FSETP.GE.AND P0, PT, |R0|, 105615, PT ;  /* 0x47ce47800000780b */ /* 0x000fe20003f06200 */
[----:B------:R-:W-:Y:S04]  /*0f50*/  BSSY.RECONVERGENT B0, `(.L_x_12) ;  /* 0x0000066000007945 */ /* 0x000fe80003800200 */
        /* <DEDUP_REMOVED lines=8> */
[----:B------:R-:W-:Y:S01]  /*0fe0*/  @!P0 IMAD.MOV.U32 R16, RZ, RZ, RZ ;  /* 0x000000ffff108224 */ /* 0x000fe200078e00ff */
[----:B------:R-:W-:Y:S06]  /*0ff0*/  @!P0 BRA `(.L_x_13) ;  /* 0x00000004006c8947 */ /* 0x000fec0003800000 */
[----:B------:R-:W-:Y:S01]  /*1000*/  IMAD.SHL.U32 R8, R0, 0x100, RZ ;  /* 0x0000010000087824 */ /* 0x000fe200078e00ff */
[----:B------:R-:W-:Y:S01]  /*1010*/  CS2R R14, SRZ ;  /* 0x00000000000e7805 */ /* 0x000fe2000001ff00 */
[----:B------:R-:W0:Y:S03]  /*1020*/  LDCU.64 UR12, c[0x4][URZ] ;  /* 0x01000000ff0c77ac */ /* 0x000e260008000a00 */
[----:B------:R-:W-:Y:S01]  /*1030*/  LOP3.LUT R19, R8, 0x80000000, RZ, 0xfc, !PT ;  /* 0x8000000008137812 */ /* 0x000fe200078efcff */
[----:B------:R-:W-:Y:S01]  /*1040*/  UMOV UR5, URZ ;  /* 0x000000ff00057c82 */ /* 0x000fe20008000000 */
[----:B------:R-:W-:-:S05]  /*1050*/  UMOV UR4, URZ ;  /* 0x000000ff00047c82 */ /* 0x000fca0008000000 */
.L_x_14:
[----:B0-----:R-:W-:Y:S01]  /*1060*/  MOV R16, UR12 ;  /* 0x0000000c00107c02 */ /* 0x001fe20008000f00 */
[----:B------:R-:W-:-:S05]  /*1070*/  IMAD.U32 R17, RZ, RZ, UR13 ;  /* 0x0000000dff117e24 */ /* 0x000fca000f8e00ff */
[----:B------:R-:W2:Y:S01]  /*1080*/  LDG.E.CONSTANT R8, desc[UR8][R16.64] ;  /* 0x0000000810087981 */ /* 0x000ea2000c1e9900 */
[----:B------:R-:W-:Y:S01]  /*1090*/  UIADD3 UR4, UPT, UPT, UR4, 0x1, URZ ;  /* 0x0000000104047890 */ /* 0x000fe2000fffe0ff */
[C---:B------:R-:W-:Y:S01]  /*10a0*/  ISETP.EQ.AND P0, PT, R14.reuse, RZ, PT ;  /* 0x000000ff0e00720c */ /* 0x040fe20003f02270 */
[----:B------:R-:W-:Y:S01]  /*10b0*/  UIADD3 UR12, UP1, UPT, UR12, 0x4, URZ ;  /* 0x000000040c0c7890 */ /* 0x000fe2000ff3e0ff */
[C---:B------:R-:W-:Y:S01]  /*10c0*/  ISETP.EQ.AND P1, PT, R14.reuse, 0x4, PT ;  /* 0x000000040e00780c */ /* 0x040fe20003f22270 */
[----:B------:R-:W-:Y:S01]  /*10d0*/  UISETP.NE.AND UP0, UPT, UR4, 0x6, UPT ;  /* 0x000000060400788c */ /* 0x000fe2000bf05270 */
[C---:B------:R-:W-:Y:S01]  /*10e0*/  ISETP.EQ.AND P3, PT, R14.reuse, 0xc, PT ;  /* 0x0000000c0e00780c */ /* 0x040fe20003f62270 */
[----:B------:R-:W-:Y:S01]  /*10f0*/  UIADD3.X UR13, UPT, UPT, URZ, UR13, URZ, UP1, !UPT ;  /* 0x0000000dff0d7290 */ /* 0x000fe20008ffe4ff */
[C---:B------:R-:W-:Y:S02]  /*1100*/  ISETP.EQ.AND P4, PT, R14.reuse, 0x10, PT ;  /* 0x000000100e00780c */ /* 0x040fe40003f82270 */
[----:B------:R-:W-:Y:S01]  /*1110*/  ISETP.EQ.AND P5, PT, R14, 0x14, PT ;  /* 0x000000140e00780c */ /* 0x000fe20003fa2270 */
[----:B--2---:R-:W-:-:S03]  /*1120*/  IMAD.WIDE.U32 R8, R8, R19, RZ ;  /* 0x0000001308087225 */ /* 0x004fc600078e00ff */
[----:B------:R-:W-:-:S04]  /*1130*/  IADD3 R8, P2, PT, R8, R15, RZ ;  /* 0x0000000f08087210 */ /* 0x000fc80007f5e0ff */
[----:B------:R-:W-:Y:S01]  /*1140*/  IADD3.X R15, PT, PT, R9, UR5, RZ, P2, !PT ;  /* 0x00000005090f7c10 */ /* 0x000fe200097fe4ff */
[--C-:B------:R-:W-:Y:S01]  /*1150*/  @P0 IMAD.MOV.U32 R2, RZ, RZ, R8.reuse ;  /* 0x000000ffff020224 */ /* 0x100fe200078e0008 */
[C---:B------:R-:W-:Y:S01]  /*1160*/  ISETP.EQ.AND P2, PT, R14.reuse, 0x8, PT ;  /* 0x000000080e00780c */ /* 0x040fe20003f42270 */
[--C-:B------:R-:W-:Y:S01]  /*1170*/  @P1 IMAD.MOV.U32 R13, RZ, RZ, R8.reuse ;  /* 0x000000ffff0d1224 */ /* 0x100fe200078e0008 */
[----:B------:R-:W-:Y:S01]  /*1180*/  @P3 MOV R11, R8 ;  /* 0x00000008000b3202 */ /* 0x000fe20000000f00 */
[--C-:B------:R-:W-:Y:S02]  /*1190*/  @P4 IMAD.MOV.U32 R10, RZ, RZ, R8.reuse ;  /* 0x000000ffff0a4224 */ /* 0x100fe400078e0008 */
[----:B------:R-:W-:Y:S02]  /*11a0*/  @P5 IMAD.MOV.U32 R7, RZ, RZ, R8 ;  /* 0x000000ffff075224 */ /* 0x000fe400078e0008 */
[----:B------:R-:W-:-:S06]  /*11b0*/  VIADD R14, R14, 0x4 ;  /* 0x000000040e0e7836 */ /* 0x000fcc0000000000 */
[----:B------:R-:W-:Y:S01]  /*11c0*/  @P2 IMAD.MOV.U32 R12, RZ, RZ, R8 ;  /* 0x000000ffff0c2224 */ /* 0x000fe200078e0008 */
[----:B------:R-:W-:Y:S06]  /*11d0*/  BRA.U UP0, `(.L_x_14) ;  /* 0xfffffffd00a07547 */ /* 0x000fec000b83ffff */
[----:B------:R-:W-:Y:S01]  /*11e0*/  SHF.R.U32.HI R14, RZ, 0x17, R0 ;  /* 0x00000017ff0e7819 */ /* 0x000fe20000011600 */
[----:B------:R-:W-:Y:S03]  /*11f0*/  BSSY.RECONVERGENT B1, `(.L_x_15) ;  /* 0x0000029000017945 */ /* 0x000fe60003800200 */
[C---:B------:R-:W-:Y:S02]  /*1200*/  LOP3.LUT R8, R14.reuse, 0xe0, RZ, 0xc0, !PT ;  /* 0x000000e00e087812 */ /* 0x040fe400078ec0ff */
[----:B------:R-:W-:-:S03]  /*1210*/  LOP3.LUT P6, RZ, R14, 0x1f, RZ, 0xc0, !PT ;  /* 0x0000001f0eff7812 */ /* 0x000fc600078cc0ff */
[----:B------:R-:W-:-:S05]  /*1220*/  VIADD R8, R8, 0xffffff80 ;  /* 0xffffff8008087836 */ /* 0x000fca0000000000 */
[----:B------:R-:W-:-:S04]  /*1230*/  SHF.R.U32.HI R8, RZ, 0x5, R8 ;  /* 0x00000005ff087819 */ /* 0x000fc80000011608 */
[----:B------:R-:W-:-:S04]  /*1240*/  LEA R17, -R8, RZ, 0x2 ;  /* 0x000000ff08117211 */ /* 0x000fc800078e11ff */
[C---:B------:R-:W-:Y:S02]  /*1250*/  ISETP.EQ.AND P3, PT, R17.reuse, -0x18, PT ;  /* 0xffffffe81100780c */ /* 0x040fe40003f62270 */
[C---:B------:R-:W-:Y:S02]  /*1260*/  ISETP.EQ.AND P4, PT, R17.reuse, -0x14, PT ;  /* 0xffffffec1100780c */ /* 0x040fe40003f82270 */
[C---:B------:R-:W-:Y:S02]  /*1270*/  ISETP.EQ.AND P0, PT, R17.reuse, -0x10, PT ;  /* 0xfffffff01100780c */ /* 0x040fe40003f02270 */
[C---:B------:R-:W-:Y:S02]  /*1280*/  ISETP.EQ.AND P1, PT, R17.reuse, -0xc, PT ;  /* 0xfffffff41100780c */ /* 0x040fe40003f22270 */
[C---:B------:R-:W-:Y:S02]  /*1290*/  ISETP.EQ.AND P2, PT, R17.reuse, -0x8, PT ;  /* 0xfffffff81100780c */ /* 0x040fe40003f42270 */
[----:B------:R-:W-:-:S03]  /*12a0*/  ISETP.EQ.AND P5, PT, R17, 0x4, PT ;  /* 0x000000041100780c */ /* 0x000fc60003fa2270 */
[--C-:B------:R-:W-:Y:S01]  /*12b0*/  @P3 IMAD.MOV.U32 R8, RZ, RZ, R2.reuse ;  /* 0x000000ffff083224 */ /* 0x100fe200078e0002 */
[C---:B------:R-:W-:Y:S01]  /*12c0*/  ISETP.EQ.AND P3, PT, R17.reuse, -0x4, PT ;  /* 0xfffffffc1100780c */ /* 0x040fe20003f62270 */
[----:B------:R-:W-:Y:S02]  /*12d0*/  @P4 IMAD.MOV.U32 R9, RZ, RZ, R2 ;  /* 0x000000ffff094224 */ /* 0x000fe400078e0002 */
[--C-:B------:R-:W-:Y:S01]  /*12e0*/  @P4 IMAD.MOV.U32 R8, RZ, RZ, R13.reuse ;  /* 0x000000ffff084224 */ /* 0x100fe200078e000d */
[----:B------:R-:W-:Y:S01]  /*12f0*/  ISETP.EQ.AND P4, PT, R17, RZ, PT ;  /* 0x000000ff1100720c */ /* 0x000fe20003f82270 */
[----:B------:R-:W-:Y:S01]  /*1300*/  @P0 IMAD.MOV.U32 R9, RZ, RZ, R13 ;  /* 0x000000ffff090224 */ /* 0x000fe200078e000d */
[----:B------:R-:W-:Y:S01]  /*1310*/  @P0 MOV R8, R12 ;  /* 0x0000000c00080202 */ /* 0x000fe20000000f00 */
[----:B------:R-:W-:Y:S02]  /*1320*/  @P1 IMAD.MOV.U32 R8, RZ, RZ, R11 ;  /* 0x000000ffff081224 */ /* 0x000fe400078e000b */
[----:B------:R-:W-:-:S02]  /*1330*/  @P2 IMAD.MOV.U32 R8, RZ, RZ, R10 ;  /* 0x000000ffff082224 */ /* 0x000fc400078e000a */
[----:B------:R-:W-:Y:S02]  /*1340*/  @P1 IMAD.MOV.U32 R9, RZ, RZ, R12 ;  /* 0x000000ffff091224 */ /* 0x000fe400078e000c */
[----:B------:R-:W-:Y:S02]  /*1350*/  @P3 IMAD.MOV.U32 R8, RZ, RZ, R7 ;  /* 0x000000ffff083224 */ /* 0x000fe400078e0007 */
[----:B------:R-:W-:Y:S01]  /*1360*/  @P2 IMAD.MOV.U32 R9, RZ, RZ, R11 ;  /* 0x000000ffff092224 */ /* 0x000fe200078e000b */
[----:B------:R-:W-:Y:S01]  /*1370*/  @P3 MOV R9, R10 ;  /* 0x0000000a00093202 */ /* 0x000fe20000000f00 */
[----:B------:R-:W-:Y:S02]  /*1380*/  @P4 IMAD.MOV.U32 R8, RZ, RZ, R15 ;  /* 0x000000ffff084224 */ /* 0x000fe400078e000f */
[----:B------:R-:W-:Y:S02]  /*1390*/  @P4 IMAD.MOV.U32 R9, RZ, RZ, R7 ;  /* 0x000000ffff094224 */ /* 0x000fe400078e0007 */
[----:B------:R-:W-:Y:S01]  /*13a0*/  @P5 IMAD.MOV.U32 R9, RZ, RZ, R15 ;  /* 0x000000ffff095224 */ /* 0x000fe200078e000f */
[----:B------:R-:W-:Y:S01]  /*13b0*/  MOV R16, R8 ;  /* 0x0000000800107202 */ /* 0x000fe20000000f00 */
[----:B------:R-:W-:Y:S06]  /*13c0*/  @!P6 BRA `(.L_x_16) ;  /* 0x00000000002ce947 */ /* 0x000fec0003800000 */
[----:B------:R-:W-:Y:S01]  /*13d0*/  @P0 IMAD.MOV.U32 R8, RZ, RZ, R2 ;  /* 0x000000ffff080224 */ /* 0x000fe200078e0002 */
[----:B------:R-:W-:Y:S01]  /*13e0*/  ISETP.EQ.AND P0, PT, R17, 0x8, PT ;  /* 0x000000081100780c */ /* 0x000fe20003f02270 */
[----:B------:R-:W-:Y:S01]  /*13f0*/  @P1 IMAD.MOV.U32 R8, RZ, RZ, R13 ;  /* 0x000000ffff081224 */ /* 0x000fe200078e000d */
[----:B------:R-:W-:Y:S01]  /*1400*/  LOP3.LUT R14, R14, 0x1f, RZ, 0xc0, !PT ;  /* 0x0000001f0e0e7812 */ /* 0x000fe200078ec0ff */
[----:B------:R-:W-:Y:S02]  /*1410*/  @P2 IMAD.MOV.U32 R8, RZ, RZ, R12 ;  /* 0x000000ffff082224 */ /* 0x000fe400078e000c */
[----:B------:R-:W-:Y:S01]  /*1420*/  @P3 IMAD.MOV.U32 R8, RZ, RZ, R11 ;  /* 0x000000ffff083224 */ /* 0x000fe200078e000b */
[----:B------:R-:W-:Y:S01]  /*1430*/  @P4 MOV R8, R10 ;  /* 0x0000000a00084202 */ /* 0x000fe20000000f00 */
[----:B------:R-:W-:Y:S01]  /*1440*/  @P5 IMAD.MOV.U32 R8, RZ, RZ, R7 ;  /* 0x000000ffff085224 */ /* 0x000fe200078e0007 */
[----:B------:R-:W-:-:S05]  /*1450*/  SHF.L.W.U32.HI R16, R9, R14, R16 ;  /* 0x0000000e09107219 */ /* 0x000fca0000010e10 */
[----:B------:R-:W-:-:S05]  /*1460*/  @P0 IMAD.MOV.U32 R8, RZ, RZ, R15 ;  /* 0x000000ffff080224 */ /* 0x000fca00078e000f */
[----:B------:R-:W-:-:S07]  /*1470*/  SHF.L.W.U32.HI R9, R8, R14, R9 ;  /* 0x0000000e08097219 */ /* 0x000fce0000010e09 */
.L_x_16:
[----:B------:R-:W-:Y:S05]  /*1480*/  BSYNC.RECONVERGENT B1 ;  /* 0x0000000000017941 */ /* 0x000fea0003800200 */
.L_x_15:
[C-C-:B------:R-:W-:Y:S01]  /*1490*/  SHF.L.W.U32.HI R17, R9.reuse, 0x2, R16.reuse ;  /* 0x0000000209117819 */ /* 0x140fe20000010e10 */
[----:B------:R-:W-:Y:S01]  /*14a0*/  IMAD.SHL.U32 R9, R9, 0x4, RZ ;  /* 0x0000000409097824 */ /* 0x000fe200078e00ff */
[----:B------:R-:W-:Y:S01]  /*14b0*/  UMOV UR4, 0x54442d19 ;  /* 0x54442d1900047882 */ /* 0x000fe20000000000 */
[----:B------:R-:W-:Y:S01]  /*14c0*/  UMOV UR5, 0x3bf921fb ;  /* 0x3bf921fb00057882 */ /* 0x000fe20000000000 */
[----:B------:R-:W-:Y:S02]  /*14d0*/  SHF.R.S32.HI R14, RZ, 0x1f, R17 ;  /* 0x0000001fff0e7819 */ /* 0x000fe40000011411 */
[----:B------:R-:W-:Y:S02]  /*14e0*/  SHF.R.U32.HI R16, RZ, 0x1e, R16 ;  /* 0x0000001eff107819 */ /* 0x000fe40000011610 */
[C---:B------:R-:W-:Y:S02]  /*14f0*/  LOP3.LUT R8, R14.reuse, R9, RZ, 0x3c, !PT ;  /* 0x000000090e087212 */ /* 0x040fe400078e3cff */
[----:B------:R-:W-:-:S02]  /*1500*/  LOP3.LUT R9, R14, R17, RZ, 0x3c, !PT ;  /* 0x000000110e097212 */ /* 0x000fc400078e3cff */
[----:B------:R-:W-:Y:S02]  /*1510*/  ISETP.GE.AND P1, PT, R0, RZ, PT ;  /* 0x000000ff0000720c */ /* 0x000fe40003f26270 */
[C---:B------:R-:W-:Y:S02]  /*1520*/  LOP3.LUT R0, R17.reuse, R0, RZ, 0x3c, !PT ;  /* 0x0000000011007212 */ /* 0x040fe400078e3cff */
[----:B------:R-:W0:Y:S01]  /*1530*/  I2F.F64.S64 R8, R8 ;  /* 0x0000000800087312 */ /* 0x000e220000301c00 */
[----:B------:R-:W-:Y:S02]  /*1540*/  LEA.HI R16, R17, R16, RZ, 0x1 ;  /* 0x0000001011107211 */ /* 0x000fe400078f08ff */
[----:B------:R-:W-:-:S03]  /*1550*/  ISETP.GE.AND P0, PT, R0, RZ, PT ;  /* 0x000000ff0000720c */ /* 0x000fc60003f06270 */
[----:B------:R-:W-:-:S05]  /*1560*/  IMAD.MOV R0, RZ, RZ, -R16 ;  /* 0x000000ffff007224 */ /* 0x000fca00078e0a10 */
[----:B------:R-:W-:Y:S01]  /*1570*/  @!P1 MOV R16, R0 ;  /* 0x0000000000109202 */ /* 0x000fe20000000f00 */
[----:B0-----:R-:W-:-:S10]  /*1580*/  DMUL R14, R8, UR4 ;  /* 0x00000004080e7c28 */ /* 0x001fd40008000000 */
[----:B------:R-:W0:Y:S02]  /*1590*/  F2F.F32.F64 R14, R14 ;  /* 0x0000000e000e7310 */ /* 0x000e240000301000 */
[----:B0-----:R-:W-:-:S07]  /*15a0*/  FSEL R8, -R14, R14, !P0 ;  /* 0x0000000e0e087208 */ /* 0x001fce0004000100 */
.L_x_13:
[----:B------:R-:W-:Y:S05]  /*15b0*/  BSYNC.RECONVERGENT B0 ;  /* 0x0000000000007941 */ /* 0x000fea0003800200 */
.L_x_12:
[----:B------:R-:W-:Y:S02]  /*15c0*/  IMAD.MOV.U32 R0, RZ, RZ, 0x37cbac00 ;  /* 0x37cbac00ff007424 */ /* 0x000fe400078e00ff */
[----:B------:R-:W-:Y:S01]  /*15d0*/  FMUL R9, R8, R8 ;  /* 0x0000000808097220 */ /* 0x000fe20000400000 */
[----:B------:R-:W-:Y:S01]  /*15e0*/  LOP3.LUT R14, R16, 0x1, RZ, 0xc0, !PT ;  /* 0x00000001100e7812 */ /* 0x000fe200078ec0ff */
[----:B------:R-:W-:Y:S02]  /*15f0*/  IMAD.MOV.U32 R18, RZ, RZ, 0x3c0885e4 ;  /* 0x3c0885e4ff127424 */ /* 0x000fe400078e00ff */
[----:B------:R-:W-:Y:S01]  /*1600*/  FFMA R0, R9, R0, -0.0013887860113754868507 ;  /* 0xbab607ed09007423 */ /* 0x000fe20000000000 */
[----:B------:R-:W-:Y:S01]  /*1610*/  ISETP.NE.U32.AND P0, PT, R14, 0x1, PT ;  /* 0x000000010e00780c */ /* 0x000fe20003f05070 */
[----:B------:R-:W-:Y:S02]  /*1620*/  VIADD R16, R16, 0x1 ;  /* 0x0000000110107836 */ /* 0x000fe40000000000 */
[----:B------:R-:W-:Y:S01]  /*1630*/  IMAD.MOV.U32 R17, RZ, RZ, 0x3e2aaaa8 ;  /* 0x3e2aaaa8ff117424 */ /* 0x000fe200078e00ff */
[----:B------:R-:W-:-:S02]  /*1640*/  FSEL R14, R0, -0.00019574658654164522886, P0 ;  /* 0xb94d4153000e7808 */ /* 0x000fc40000000000 */
[----:B------:R-:W-:Y:S02]  /*1650*/  FSEL R18, R18, 0.041666727513074874878, !P0 ;  /* 0x3d2aaabb12127808 */ /* 0x000fe40004000000 */
[----:B------:R-:W-:Y:S02]  /*1660*/  LOP3.LUT P1, RZ, R16, 0x2, RZ, 0xc0, !PT ;  /* 0x0000000210ff7812 */ /* 0x000fe4000782c0ff */
[----:B------:R-:W-:Y:S01]  /*1670*/  FSEL R0, R8, 1, !P0 ;  /* 0x3f80000008007808 */ /* 0x000fe20004000000 */
[----:B------:R-:W-:Y:S01]  /*1680*/  FFMA R14, R9, R14, R18 ;  /* 0x0000000e090e7223 */ /* 0x000fe20000000012 */
[----:B------:R-:W-:-:S03]  /*1690*/  FSEL R17, -R17, -0.4999999701976776123, !P0 ;  /* 0xbeffffff11117808 */ /* 0x000fc60004000100 */
[C---:B------:R-:W-:Y:S02]  /*16a0*/  FFMA R15, R9.reuse, R0, RZ ;  /* 0x00000000090f7223 */ /* 0x040fe400000000ff */
[----:B------:R-:W-:-:S04]  /*16b0*/  FFMA R14, R9, R14, R17 ;  /* 0x0000000e090e7223 */ /* 0x000fc80000000011 */
[----:B------:R-:W-:-:S04]  /*16c0*/  FFMA R0, R15, R14, R0 ;  /* 0x0000000e0f007223 */ /* 0x000fc80000000000 */
[----:B------:R-:W-:-:S07]  /*16d0*/  @P1 FADD R0, RZ, -R0 ;  /* 0x80000000ff001221 */ /* 0x000fce0000000000 */
.L_x_5:
[----:B------:R-:W-:-:S04]  /*16e0*/  UIADD3 UR4, UP0, UPT, UR6, 0x1, URZ ;  /* 0x0000000106047890 */ /* 0x000fc8000ff1e0ff */
[----:B------:R-:W-:Y:S02]  /*16f0*/  UIADD3.X UR5, UPT, UPT, URZ, UR7, URZ, UP0, !UPT ;  /* 0x00000007ff057290 */ /* 0x000fe400087fe4ff */
[----:B------:R-:W-:-:S04]  /*1700*/  UISETP.GE.U32.AND UP0, UPT, UR4, UR10, UPT ;  /* 0x0000000a0400728c */ /* 0x000fc8000bf06070 */
[----:B------:R-:W-:-:S09]  /*1710*/  UISETP.GE.U32.AND.EX UP0, UPT, UR5, UR11, UPT, UP0 ;  /* 0x0000000b0500728c */ /* 0x000fd2000bf06100 */
[----:B------:R-:W-:Y:S05]  /*1720*/  BRA.U UP0, `(.L_x_2) ;  /* 0x0000009100dc7547 */ /* 0x000fea000b800000 */
[----:B------:R-:W-:-:S13]  /*1730*/  ISETP.GT.AND P0, PT, R6, 0x6, PT ;  /* 0x000000060600780c */ /* 0x000fda0003f04270 */
[----:B------:R-:W-:Y:S05]  /*1740*/  @P0 BRA `(.L_x_17) ;  /* 0x0000000000900947 */ /* 0x000fea0003800000 */
[----:B------:R-:W-:-:S13]  /*1750*/  ISETP.GT.AND P0, PT, R6, 0x2, PT ;  /* 0x000000020600780c */ /* 0x000fda0003f04270 */
[----:B------:R-:W-:Y:S05]  /*1760*/  @P0 BRA `(.L_x_18) ;  /* 0x0000000000340947 */ /* 0x000fea0003800000 */
[----:B------:R-:W-:-:S04]  /*1770*/  VIMNMX.U32 R8, PT, PT, R6, 0x3, PT ;  /* 0x0000000306087848 */ /* 0x000fc80003fe0000 */
[----:B------:R-:W-:-:S04]  /*1780*/  SHF.L.U32 R14, R8, 0x2, RZ ;  /* 0x00000002080e7819 */ /* 0x000fc800000006ff */
[----:B------:R-:W2:Y:S02]  /*1790*/  LDC R8, c[0x2][R14+0x40] ;  /* 0x008010000e087b82 */ /* 0x000ea40000000800 */
[----:B--2---:R-:W-:-:S04]  /*17a0*/  SHF.R.S32.HI R9, RZ, 0x1f, R8 ;  /* 0x0000001fff097819 */ /* 0x004fc80000011408 */
.L_x_326:
[----:B------:R-:W-:Y:S05]  /*17b0*/  BRX R8 -0x17c0                                                  (*"BRANCH_TARGETS .L_x_327,.L_x_328,.L_x_329,.L_x_19"*) ;  /* 0xffffffe808107949 */ /* 0x000fea000383ffff */
.L_x_329:
[----:B------:R-:W-:-:S05]  /*17c0*/  IMAD.MOV.U32 R8, RZ, RZ, 0x2fe6 ;  /* 0x00002fe6ff087424 */ /* 0x000fca00078e00ff */
[----:B------:R-:W-:-:S05]  /*17d0*/  PRMT R4, R4, 0x5410, R8 ;  /* 0x0000541004047816 */ /* 0x000fca0000000008 */
[----:B------:R-:W-:Y:S01]  /*17e0*/  HFMA2 R4, R4.H0_H0, R4.H1_H1, 0.1234130859375, 0.1234130859375 ;  /* 0x2fe62fe604047431 */ /* 0x000fe20000060804 */
[----:B------:R-:W-:Y:S06]  /*17f0*/  BRA `(.L_x_19) ;  /* 0x0000001400007947 */ /* 0x000fec0003800000 */
.L_x_328:
[----:B------:R-:W-:Y:S01]  /*1800*/  HMUL2 R4, R4.H0_H0, 0.1234130859375, 0.1234130859375 ;  /* 0x2fe62fe604047832 */ /* 0x000fe20000000800 */
[----:B------:R-:W-:Y:S06]  /*1810*/  BRA `(.L_x_19) ;  /* 0x0000001000f87947 */ /* 0x000fec0003800000 */
.L_x_327:
[----:B------:R-:W-:Y:S01]  /*1820*/  HADD2 R4, R4.H0_H0, 0.1234130859375, 0.1234130859375 ;  /* 0x2fe62fe604047430 */ /* 0x000fe20000000800 */
[----:B------:R-:W-:Y:S06]  /*1830*/  BRA `(.L_x_19) ;  /* 0x0000001000f07947 */ /* 0x000fec0003800000 */
.L_x_18:
[----:B------:R-:W-:-:S05]  /*1840*/  IMAD.MOV.U32 R9, RZ, RZ, -0x3 ;  /* 0xfffffffdff097424 */ /* 0x000fca00078e00ff */
[----:B------:R-:W-:-:S05]  /*1850*/  VIADDMNMX.U32 R9, R6, R9, 0x4, PT ;  /* 0x0000000406097446 */ /* 0x000fca0003800009 */
[----:B------:R-:W-:-:S04]  /*1860*/  IMAD.SHL.U32 R14, R9, 0x4, RZ ;  /* 0x00000004090e7824 */ /* 0x000fc800078e00ff */
[----:B------:R-:W2:Y:S02]  /*1870*/  LDC R8, c[0x2][R14+0x50] ;  /* 0x008014000e087b82 */ /* 0x000ea40000000800 */
[----:B--2---:R-:W-:-:S04]  /*1880*/  SHF.R.S32.HI R9, RZ, 0x1f, R8 ;  /* 0x0000001fff097819 */ /* 0x004fc80000011408 */
.L_x_331:
[----:B------:R-:W-:Y:S05]  /*1890*/  BRX R8 -0x18a0                                                  (*"BRANCH_TARGETS .L_x_332,.L_x_333,.L_x_19,.L_x_335"*) ;  /* 0xffffffe408d87949 */ /* 0x000fea000383ffff */
.L_x_335:
[----:B------:R-:W-:Y:S02]  /*18a0*/  HFMA2 R8, -RZ, RZ, 3.7421875, 0 ;  /* 0x437c0000ff087431 */ /* 0x000fe400000001ff */
[----:B------:R-:W-:-:S04]  /*18b0*/  IMAD.MOV.U32 R9, RZ, RZ, 0x3bbb989d ;  /* 0x3bbb989dff097424 */ /* 0x000fc800078e00ff */
[----:B01----:R-:W-:-:S04]  /*18c0*/  FFMA.SAT R9, R0, R9, 0.5 ;  /* 0x3f00000000097423 */ /* 0x003fc80000002009 */
        /* <DEDUP_REMOVED lines=8> */
.L_x_333:
[----:B------:R-:W-:Y:S01]  /*1950*/  HMUL2 R3, R3, 0.43212890625, 0.1234130859375 ;  /* 0x36ea2fe603037832 */ /* 0x000fe20000000000 */
[----:B------:R-:W-:Y:S06]  /*1960*/  BRA `(.L_x_19) ;  /* 0x0000001000a47947 */ /* 0x000fec0003800000 */
.L_x_332:
[----:B------:R-:W-:Y:S01]  /*1970*/  HADD2 R3, R3, 0.43212890625, 0.1234130859375 ;  /* 0x36ea2fe603037430 */ /* 0x000fe20000000000 */
[----:B------:R-:W-:Y:S06]  /*1980*/  BRA `(.L_x_19) ;  /* 0x00000010009c7947 */ /* 0x000fec0003800000 */
.L_x_17:
[----:B------:R-:W-:-:S13]  /*1990*/  ISETP.GT.AND P0, PT, R6, 0x9, PT ;  /* 0x000000090600780c */ /* 0x000fda0003f04270 */
[----:B------:R-:W-:Y:S05]  /*19a0*/  @P0 BRA `(.L_x_20) ;  /* 0x0000000800800947 */ /* 0x000fea0003800000 */
[----:B------:R-:W-:-:S05]  /*19b0*/  VIADD R8, R6, 0xfffffff9 ;  /* 0xfffffff906087836 */ /* 0x000fca0000000000 */
[----:B------:R-:W-:-:S05]  /*19c0*/  VIMNMX.U32 R8, PT, PT, R8, 0x3, PT ;  /* 0x0000000308087848 */ /* 0x000fca0003fe0000 */
[----:B------:R-:W-:-:S04]  /*19d0*/  IMAD.SHL.U32 R14, R8, 0x4, RZ ;  /* 0x00000004080e7824 */ /* 0x000fc800078e00ff */
[----:B------:R-:W2:Y:S02]  /*19e0*/  LDC R8, c[0x2][R14+0x64] ;  /* 0x008019000e087b82 */ /* 0x000ea40000000800 */
[----:B--2---:R-:W-:-:S04]  /*19f0*/  SHF.R.S32.HI R9, RZ, 0x1f, R8 ;  /* 0x0000001fff097819 */ /* 0x004fc80000011408 */
.L_x_337:
[----:B------:R-:W-:Y:S05]  /*1a00*/  BRX R8 -0x1a10                                                  (*"BRANCH_TARGETS .L_x_338,.L_x_339,.L_x_340,.L_x_19"*) ;  /* 0xffffffe4087c7949 */ /* 0x000fea000383ffff */
.L_x_340:
[C---:B01----:R-:W-:Y:S01]  /*1a10*/  FMUL R16, R0.reuse, 0.63661974668502807617 ;  /* 0x3f22f98300107820 */ /* 0x043fe20000400000 */
        /* <DEDUP_REMOVED lines=9> */
[----:B------:R-:W-:Y:S05]  /*1ab0*/  @!P0 BRA `(.L_x_23) ;  /* 0x0000000400648947 */ /* 0x000fea0003800000 */
[----:B------:R-:W0:Y:S01]  /*1ac0*/  LDC.64 R8, c[0x4][RZ] ;  /* 0x01000000ff087b82 */ /* 0x000e220000000a00 */
[----:B------:R-:W-:Y:S02]  /*1ad0*/  IMAD.SHL.U32 R14, R0, 0x100, RZ ;  /* 0x00000100000e7824 */ /* 0x000fe400078e00ff */
[----:B------:R-:W-:Y:S02]  /*1ae0*/  HFMA2 R19, -RZ, RZ, 0, 0 ;  /* 0x00000000ff137431 */ /* 0x000fe400000001ff */
[----:B------:R-:W-:Y:S01]  /*1af0*/  IMAD.MOV.U32 R21, RZ, RZ, RZ ;  /* 0x000000ffff157224 */ /* 0x000fe200078e00ff */
[----:B------:R-:W-:Y:S01]  /*1b00*/  UMOV UR4, URZ ;  /* 0x000000ff00047c82 */ /* 0x000fe20008000000 */
[----:B------:R-:W-:-:S07]  /*1b10*/  LOP3.LUT R23, R14, 0x80000000, RZ, 0xfc, !PT ;  /* 0x800000000e177812 */ /* 0x000fce00078efcff */
.L_x_24:
[----:B0-----:R-:W-:-:S06]  /*1b20*/  IMAD.WIDE.U32 R14, R21, 0x4, R8 ;  /* 0x00000004150e7825 */ /* 0x001fcc00078e0008 */
[----:B------:R-:W2:Y:S01]  /*1b30*/  LDG.E.CONSTANT R14, desc[UR8][R14.64] ;  /* 0x000000080e0e7981 */ /* 0x000ea2000c1e9900 */
[C---:B------:R-:W-:Y:S02]  /*1b40*/  IMAD.SHL.U32 R18, R21.reuse, 0x4, RZ ;  /* 0x0000000415127824 */ /* 0x040fe400078e00ff */
[----:B------:R-:W-:-:S03]  /*1b50*/  VIADD R21, R21, 0x1 ;  /* 0x0000000115157836 */ /* 0x000fc60000000000 */
        /* <DEDUP_REMOVED lines=20> */
[----:B------:R-:W-:Y:S02]  /*1ca0*/  LOP3.LUT P6, RZ, R14, 0x1f, RZ, 0xc0, !PT ;  /* 0x0000001f0eff7812 */ /* 0x000fe400078cc0ff */
[----:B------:R-:W-:-:S04]  /*1cb0*/  IADD3 R8, PT, PT, R8, -0x80, RZ ;  /* 0xffffff8008087810 */ /* 0x000fc80007ffe0ff */
        /* <DEDUP_REMOVED lines=11> */
[----:B------:R-:W-:Y:S01]  /*1d70*/  @P4 IMAD.MOV.U32 R8, RZ, RZ, R13 ;  /* 0x000000ffff084224 */ /* 0x000fe200078e000d */
[----:B------:R-:W-:Y:S01]  /*1d80*/  ISETP.EQ.AND P4, PT, R15, RZ, PT ;  /* 0x000000ff0f00720c */ /* 0x000fe20003f82270 */
[--C-:B------:R-:W-:Y:S01]  /*1d90*/  @P0 IMAD.MOV.U32 R8, RZ, RZ, R12.reuse ;  /* 0x000000ffff080224 */ /* 0x100fe200078e000c */
[----:B------:R-:W-:Y:S01]  /*1da0*/  @P0 MOV R9, R13 ;  /* 0x0000000d00090202 */ /* 0x000fe20000000f00 */
[----:B------:R-:W-:Y:S01]  /*1db0*/  @P1 IMAD.MOV.U32 R8, RZ, RZ, R11 ;  /* 0x000000ffff081224 */ /* 0x000fe200078e000b */
[----:B------:R-:W-:Y:S01]  /*1dc0*/  @P2 MOV R8, R10 ;  /* 0x0000000a00082202 */ /* 0x000fe20000000f00 */
[----:B------:R-:W-:-:S02]  /*1dd0*/  @P1 IMAD.MOV.U32 R9, RZ, RZ, R12 ;  /* 0x000000ffff091224 */ /* 0x000fc400078e000c */
[----:B------:R-:W-:Y:S02]  /*1de0*/  @P2 IMAD.MOV.U32 R9, RZ, RZ, R11 ;  /* 0x000000ffff092224 */ /* 0x000fe400078e000b */
[----:B------:R-:W-:Y:S02]  /*1df0*/  @P3 IMAD.MOV.U32 R8, RZ, RZ, R7 ;  /* 0x000000ffff083224 */ /* 0x000fe400078e0007 */
[----:B------:R-:W-:Y:S02]  /*1e00*/  @P3 IMAD.MOV.U32 R9, RZ, RZ, R10 ;  /* 0x000000ffff093224 */ /* 0x000fe400078e000a */
[----:B------:R-:W-:Y:S02]  /*1e10*/  @P4 IMAD.MOV.U32 R8, RZ, RZ, R19 ;  /* 0x000000ffff084224 */ /* 0x000fe400078e0013 */
[----:B------:R-:W-:Y:S01]  /*1e20*/  @P4 IMAD.MOV.U32 R9, RZ, RZ, R7 ;  /* 0x000000ffff094224 */ /* 0x000fe200078e0007 */
[----:B------:R-:W-:Y:S01]  /*1e30*/  @P5 MOV R9, R19 ;  /* 0x0000001300095202 */ /* 0x000fe20000000f00 */
[----:B------:R-:W-:Y:S01]  /*1e40*/  IMAD.MOV.U32 R16, RZ, RZ, R8 ;  /* 0x000000ffff107224 */ /* 0x000fe200078e0008 */
[----:B------:R-:W-:Y:S06]  /*1e50*/  @!P6 BRA `(.L_x_26) ;  /* 0x00000000002ce947 */ /* 0x000fec0003800000 */
[----:B------:R-:W-:Y:S01]  /*1e60*/  @P0 IMAD.MOV.U32 R8, RZ, RZ, R2 ;  /* 0x000000ffff080224 */ /* 0x000fe200078e0002 */
[----:B------:R-:W-:Y:S01]  /*1e70*/  ISETP.EQ.AND P0, PT, R15, 0x8, PT ;  /* 0x000000080f00780c */ /* 0x000fe20003f02270 */
[----:B------:R-:W-:Y:S01]  /*1e80*/  @P1 IMAD.MOV.U32 R8, RZ, RZ, R13 ;  /* 0x000000ffff081224 */ /* 0x000fe200078e000d */
[----:B------:R-:W-:Y:S01]  /*1e90*/  LOP3.LUT R14, R14, 0x1f, RZ, 0xc0, !PT ;  /* 0x0000001f0e0e7812 */ /* 0x000fe200078ec0ff */
[----:B------:R-:W-:Y:S01]  /*1ea0*/  @P2 IMAD.MOV.U32 R8, RZ, RZ, R12 ;  /* 0x000000ffff082224 */ /* 0x000fe200078e000c */
[----:B------:R-:W-:Y:S01]  /*1eb0*/  @P3 MOV R8, R11 ;  /* 0x0000000b00083202 */ /* 0x000fe20000000f00 */
[----:B------:R-:W-:Y:S01]  /*1ec0*/  @P4 IMAD.MOV.U32 R8, RZ, RZ, R10 ;  /* 0x000000ffff084224 */ /* 0x000fe200078e000a */
[----:B------:R-:W-:Y:S01]  /*1ed0*/  SHF.L.W.U32.HI R16, R9, R14, R16 ;  /* 0x0000000e09107219 */ /* 0x000fe20000010e10 */
[----:B------:R-:W-:-:S06]  /*1ee0*/  @P5 IMAD.MOV.U32 R8, RZ, RZ, R7 ;  /* 0x000000ffff085224 */ /* 0x000fcc00078e0007 */
[----:B------:R-:W-:-:S05]  /*1ef0*/  @P0 IMAD.MOV.U32 R8, RZ, RZ, R19 ;  /* 0x000000ffff080224 */ /* 0x000fca00078e0013 */
[----:B------:R-:W-:-:S07]  /*1f00*/  SHF.L.W.U32.HI R9, R8, R14, R9 ;  /* 0x0000000e08097219 */ /* 0x000fce0000010e09 */
.L_x_26:
[----:B------:R-:W-:Y:S05]  /*1f10*/  BSYNC.RECONVERGENT B1 ;  /* 0x0000000000017941 */ /* 0x000fea0003800200 */
.L_x_25:
        /* <DEDUP_REMOVED lines=12> */
[----:B------:R-:W-:Y:S02]  /*1fe0*/  ISETP.GE.AND P0, PT, R0, RZ, PT ;  /* 0x000000ff0000720c */ /* 0x000fe40003f06270 */
[----:B------:R-:W-:-:S05]  /*1ff0*/  IADD3 R0, PT, PT, -R16, RZ, RZ ;  /* 0x000000ff10007210 */ /* 0x000fca0007ffe1ff */
[----:B------:R-:W-:Y:S01]  /*2000*/  @!P1 IMAD.MOV.U32 R16, RZ, RZ, R0 ;  /* 0x000000ffff109224 */ /* 0x000fe200078e0000 */
[----:B0-----:R-:W-:-:S10]  /*2010*/  DMUL R14, R8, UR4 ;  /* 0x00000004080e7c28 */ /* 0x001fd40008000000 */
[----:B------:R-:W0:Y:S02]  /*2020*/  F2F.F32.F64 R14, R14 ;  /* 0x0000000e000e7310 */ /* 0x000e240000301000 */
[----:B0-----:R-:W-:Y:S01]  /*2030*/  FSEL R8, -R14, R14, !P0 ;  /* 0x0000000e0e087208 */ /* 0x001fe20004000100 */
[----:B------:R-:W-:Y:S06]  /*2040*/  BRA `(.L_x_22) ;  /* 0x0000000000087947 */ /* 0x000fec0003800000 */
.L_x_23:
[----:B------:R-:W-:Y:S01]  /*2050*/  FMUL R8, RZ, R0 ;  /* 0x00000000ff087220 */ /* 0x000fe20000400000 */
[----:B------:R-:W-:-:S07]  /*2060*/  IMAD.MOV.U32 R16, RZ, RZ, RZ ;  /* 0x000000ffff107224 */ /* 0x000fce00078e00ff */
.L_x_22:
[----:B------:R-:W-:Y:S05]  /*2070*/  BSYNC.RECONVERGENT B0 ;  /* 0x0000000000007941 */ /* 0x000fea0003800200 */
.L_x_21:
        /* <DEDUP_REMOVED lines=18> */
.L_x_339:
[----:B01----:R-:W-:Y:S01]  /*21a0*/  FSETP.GEU.AND P0, PT, R0, 1.175494350822287508e-38, PT ;  /* 0x008000000000780b */ /* 0x003fe20003f0e000 */
        /* <DEDUP_REMOVED lines=12> */
[----:B------:R-:W-:Y:S02]  /*2270*/  IMAD.MOV.U32 R9, RZ, RZ, 0x7f800000 ;  /* 0x7f800000ff097424 */ /* 0x000fe400078e00ff */
        /* <DEDUP_REMOVED lines=13> */
.L_x_338:
[----:B01----:R-:W-:-:S05]  /*2350*/  FMUL R8, R0, 1.4426950216293334961 ;  /* 0x3fb8aa3b00087820 */ /* 0x003fca0000400000 */
[----:B------:R-:W-:-:S13]  /*2360*/  FSETP.GEU.AND P0, PT, R8, -126, PT ;  /* 0xc2fc00000800780b */ /* 0x000fda0003f0e000 */
[----:B------:R-:W-:-:S04]  /*2370*/  @!P0 FMUL R8, R8, 0.5 ;  /* 0x3f00000008088820 */ /* 0x000fc80000400000 */
[----:B------:R-:W0:Y:S02]  /*2380*/  MUFU.EX2 R0, R8 ;  /* 0x0000000800007308 */ /* 0x000e240000000800 */
[----:B0-----:R-:W-:Y:S01]  /*2390*/  @!P0 FMUL R0, R0, R0 ;  /* 0x0000000000008220 */ /* 0x001fe20000400000 */
[----:B------:R-:W-:Y:S06]  /*23a0*/  BRA `(.L_x_19) ;  /* 0x0000000800147947 */ /* 0x000fec0003800000 */
.L_x_20:
[----:B------:R-:W-:-:S04]  /*23b0*/  MOV R9, 0xfffffff6 ;  /* 0xfffffff600097802 */ /* 0x000fc80000000f00 */
[----:B------:R-:W-:-:S05]  /*23c0*/  VIADDMNMX.U32 R9, R6, R9, 0x3, PT ;  /* 0x0000000306097446 */ /* 0x000fca0003800009 */
[----:B------:R-:W-:-:S04]  /*23d0*/  IMAD.SHL.U32 R14, R9, 0x4, RZ ;  /* 0x00000004090e7824 */ /* 0x000fc800078e00ff */
[----:B------:R-:W2:Y:S02]  /*23e0*/  LDC R8, c[0x2][R14+0x74] ;  /* 0x00801d000e087b82 */ /* 0x000ea40000000800 */
[----:B--2---:R-:W-:-:S04]  /*23f0*/  SHF.R.S32.HI R9, RZ, 0x1f, R8 ;  /* 0x0000001fff097819 */ /* 0x004fc80000011408 */
.L_x_342:
[----:B------:R-:W-:Y:S05]  /*2400*/  BRX R8 -0x2410                                                  (*"BRANCH_TARGETS .L_x_343,.L_x_344,.L_x_345,.L_x_19"*) ;  /* 0xffffffd808fc7949 */ /* 0x000fea000383ffff */
.L_x_345:
[----:B01----:R-:W-:-:S06]  /*2410*/  FMUL.RZ R0, R0, 0.15915493667125701904 ;  /* 0x3e22f98300007820 */ /* 0x003fcc000040c000 */
[----:B------:R-:W3:Y:S01]  /*2420*/  MUFU.COS R0, R0 ;  /* 0x0000000000007308 */ /* 0x000ee20000000000 */
[----:B------:R-:W-:Y:S05]  /*2430*/  BRA `(.L_x_19) ;  /* 0x0000000400f07947 */ /* 0x000fea0003800000 */
.L_x_344:
        /* <DEDUP_REMOVED lines=12> */
[----:B------:R-:W-:Y:S01]  /*2500*/  IMAD.SHL.U32 R14, R0, 0x100, RZ ;  /* 0x00000100000e7824 */ /* 0x000fe200078e00ff */
[----:B------:R-:W-:Y:S01]  /*2510*/  UMOV UR4, URZ ;  /* 0x000000ff00047c82 */ /* 0x000fe20008000000 */
[----:B------:R-:W-:Y:S02]  /*2520*/  IMAD.MOV.U32 R19, RZ, RZ, RZ ;  /* 0x000000ffff137224 */ /* 0x000fe400078e00ff */
[----:B------:R-:W-:Y:S01]  /*2530*/  IMAD.MOV.U32 R21, RZ, RZ, RZ ;  /* 0x000000ffff157224 */ /* 0x000fe200078e00ff */
[----:B------:R-:W-:-:S07]  /*2540*/  LOP3.LUT R23, R14, 0x80000000, RZ, 0xfc, !PT ;  /* 0x800000000e177812 */ /* 0x000fce00078efcff */
.L_x_30:
[----:B0-----:R-:W-:-:S06]  /*2550*/  IMAD.WIDE.U32 R14, R21, 0x4, R8 ;  /* 0x00000004150e7825 */ /* 0x001fcc00078e0008 */
[----:B------:R-:W2:Y:S01]  /*2560*/  LDG.E.CONSTANT R14, desc[UR8][R14.64] ;  /* 0x000000080e0e7981 */ /* 0x000ea2000c1e9900 */
[C---:B------:R-:W-:Y:S01]  /*2570*/  SHF.L.U32 R18, R21.reuse, 0x2, RZ ;  /* 0x0000000215127819 */ /* 0x040fe200000006ff */
        /* <DEDUP_REMOVED lines=31> */
[----:B------:R-:W-:Y:S02]  /*2770*/  @P3 MOV R8, R2 ;  /* 0x0000000200083202 */ /* 0x000fe40000000f00 */
[----:B------:R-:W-:Y:S01]  /*2780*/  @P4 IMAD.MOV.U32 R9, RZ, RZ, R2 ;  /* 0x000000ffff094224 */ /* 0x000fe200078e0002 */
[C---:B------:R-:W-:Y:S01]  /*2790*/  ISETP.EQ.AND P3, PT, R15.reuse, -0x4, PT ;  /* 0xfffffffc0f00780c */ /* 0x040fe20003f62270 */
[----:B------:R-:W-:Y:S01]  /*27a0*/  @P4 IMAD.MOV.U32 R8, RZ, RZ, R13 ;  /* 0x000000ffff084224 */ /* 0x000fe200078e000d */
[----:B------:R-:W-:Y:S01]  /*27b0*/  ISETP.EQ.AND P4, PT, R15, RZ, PT ;  /* 0x000000ff0f00720c */ /* 0x000fe20003f82270 */
[----:B------:R-:W-:Y:S02]  /*27c0*/  @P0 IMAD.MOV.U32 R8, RZ, RZ, R12 ;  /* 0x000000ffff080224 */ /* 0x000fe400078e000c */
[----:B------:R-:W-:Y:S02]  /*27d0*/  @P1 IMAD.MOV.U32 R8, RZ, RZ, R11 ;  /* 0x000000ffff081224 */ /* 0x000fe400078e000b */
[----:B------:R-:W-:-:S02]  /*27e0*/  @P2 IMAD.MOV.U32 R8, RZ, RZ, R10 ;  /* 0x000000ffff082224 */ /* 0x000fc400078e000a */
[----:B------:R-:W-:Y:S01]  /*27f0*/  @P0 IMAD.MOV.U32 R9, RZ, RZ, R13 ;  /* 0x000000ffff090224 */ /* 0x000fe200078e000d */
[----:B------:R-:W-:Y:S01]  /*2800*/  @P1 MOV R9, R12 ;  /* 0x0000000c00091202 */ /* 0x000fe20000000f00 */
[----:B------:R-:W-:Y:S02]  /*2810*/  @P2 IMAD.MOV.U32 R9, RZ, RZ, R11 ;  /* 0x000000ffff092224 */ /* 0x000fe400078e000b */
[----:B------:R-:W-:Y:S01]  /*2820*/  @P3 MOV R8, R7 ;  /* 0x0000000700083202 */ /* 0x000fe20000000f00 */
[----:B------:R-:W-:Y:S02]  /*2830*/  @P3 IMAD.MOV.U32 R9, RZ, RZ, R10 ;  /* 0x000000ffff093224 */ /* 0x000fe400078e000a */
[----:B------:R-:W-:Y:S02]  /*2840*/  @P4 IMAD.MOV.U32 R8, RZ, RZ, R19 ;  /* 0x000000ffff084224 */ /* 0x000fe400078e0013 */
[----:B------:R-:W-:Y:S02]  /*2850*/  @P4 IMAD.MOV.U32 R9, RZ, RZ, R7 ;  /* 0x000000ffff094224 */ /* 0x000fe400078e0007 */
[----:B------:R-:W-:-:S02]  /*2860*/  @P5 IMAD.MOV.U32 R9, RZ, RZ, R19 ;  /* 0x000000ffff095224 */ /* 0x000fc400078e0013 */
[----:B------:R-:W-:Y:S01]  /*2870*/  IMAD.MOV.U32 R16, RZ, RZ, R8 ;  /* 0x000000ffff107224 */ /* 0x000fe200078e0008 */
[----:B------:R-:W-:Y:S06]  /*2880*/  @!P6 BRA `(.L_x_32) ;  /* 0x00000000002ce947 */ /* 0x000fec0003800000 */
[----:B------:R-:W-:Y:S01]  /*2890*/  @P0 MOV R8, R2 ;  /* 0x0000000200080202 */ /* 0x000fe20000000f00 */
[----:B------:R-:W-:Y:S01]  /*28a0*/  @P1 IMAD.MOV.U32 R8, RZ, RZ, R13 ;  /* 0x000000ffff081224 */ /* 0x000fe200078e000d */
[----:B------:R-:W-:Y:S01]  /*28b0*/  ISETP.EQ.AND P0, PT, R15, 0x8, PT ;  /* 0x000000080f00780c */ /* 0x000fe20003f02270 */
[----:B------:R-:W-:Y:S01]  /*28c0*/  @P2 IMAD.MOV.U32 R8, RZ, RZ, R12 ;  /* 0x000000ffff082224 */ /* 0x000fe200078e000c */
[----:B------:R-:W-:Y:S01]  /*28d0*/  LOP3.LUT R14, R14, 0x1f, RZ, 0xc0, !PT ;  /* 0x0000001f0e0e7812 */ /* 0x000fe200078ec0ff */
[----:B------:R-:W-:Y:S02]  /*28e0*/  @P3 IMAD.MOV.U32 R8, RZ, RZ, R11 ;  /* 0x000000ffff083224 */ /* 0x000fe400078e000b */
[----:B------:R-:W-:Y:S01]  /*28f0*/  @P4 IMAD.MOV.U32 R8, RZ, RZ, R10 ;  /* 0x000000ffff084224 */ /* 0x000fe200078e000a */
[----:B------:R-:W-:Y:S02]  /*2900*/  @P5 MOV R8, R7 ;  /* 0x0000000700085202 */ /* 0x000fe40000000f00 */
[----:B------:R-:W-:-:S05]  /*2910*/  SHF.L.W.U32.HI R16, R9, R14, R16 ;  /* 0x0000000e09107219 */ /* 0x000fca0000010e10 */
[----:B------:R-:W-:-:S05]  /*2920*/  @P0 IMAD.MOV.U32 R8, RZ, RZ, R19 ;  /* 0x000000ffff080224 */ /* 0x000fca00078e0013 */
[----:B------:R-:W-:-:S07]  /*2930*/  SHF.L.W.U32.HI R9, R8, R14, R9 ;  /* 0x0000000e08097219 */ /* 0x000fce0000010e09 */
.L_x_32:
[----:B------:R-:W-:Y:S05]  /*2940*/  BSYNC.RECONVERGENT B1 ;  /* 0x0000000000017941 */ /* 0x000fea0003800200 */
.L_x_31:
        /* <DEDUP_REMOVED lines=17> */
[----:B0-----:R-:W-:Y:S01]  /*2a60*/  FSEL R8, -R14, R14, !P0 ;  /* 0x0000000e0e087208 */ /* 0x001fe20004000100 */
[----:B------:R-:W-:Y:S06]  /*2a70*/  BRA `(.L_x_28) ;  /* 0x0000000000087947 */ /* 0x000fec0003800000 */
.L_x_29:
[----:B------:R-:W-:Y:S01]  /*2a80*/  FMUL R8, RZ, R0 ;  /* 0x00000000ff087220 */ /* 0x000fe20000400000 */
[----:B------:R-:W-:-:S07]  /*2a90*/  MOV R16, RZ ;  /* 0x000000ff00107202 */ /* 0x000fce0000000f00 */
.L_x_28:
[----:B------:R-:W-:Y:S05]  /*2aa0*/  BSYNC.RECONVERGENT B0 ;  /* 0x0000000000007941 */ /* 0x000fea0003800200 */
.L_x_27:
        /* <DEDUP_REMOVED lines=17> */
[----:B------:R-:W-:Y:S01]  /*2bc0*/  @P1 FADD R0, RZ, -R0 ;  /* 0x80000000ff001221 */ /* 0x000fe20000000000 */
[----:B------:R-:W-:Y:S06]  /*2bd0*/  BRA `(.L_x_19) ;  /* 0x0000000000087947 */ /* 0x000fec0003800000 */
.L_x_343:
[----:B01----:R-:W-:-:S06]  /*2be0*/  FMUL.RZ R0, R0, 0.15915493667125701904 ;  /* 0x3e22f98300007820 */ /* 0x003fcc000040c000 */
[----:B------:R-:W2:Y:S02]  /*2bf0*/  MUFU.SIN R0, R0 ;  /* 0x0000000000007308 */ /* 0x000ea40000000400 */
.L_x_19:
        /* <DEDUP_REMOVED lines=11> */
[----:B------:R-:W4:Y:S02]  /*2cb0*/  LDC R8, c[0x2][R14+0x84] ;  /* 0x008021000e087b82 */ /* 0x000f240000000800 */
[----:B----4-:R-:W-:-:S04]  /*2cc0*/  SHF.R.S32.HI R9, RZ, 0x1f, R8 ;  /* 0x0000001fff097819 */ /* 0x010fc80000011408 */
.L_x_347:
[----:B------:R-:W-:Y:S05]  /*2cd0*/  BRX R8 -0x2ce0                                                  (*"BRANCH_TARGETS .L_x_348,.L_x_349,.L_x_350,.L_x_35"*) ;  /* 0xffffffd008c87949 */ /* 0x000fea000383ffff */
.L_x_350:
[----:B------:R-:W-:-:S05]  /*2ce0*/  IMAD.MOV.U32 R8, RZ, RZ, 0x2fe6 ;  /* 0x00002fe6ff087424 */ /* 0x000fca00078e00ff */
[----:B------:R-:W-:-:S05]  /*2cf0*/  PRMT R4, R4, 0x5410, R8 ;  /* 0x0000541004047816 */ /* 0x000fca0000000008 */
[----:B------:R-:W-:Y:S01]  /*2d00*/  HFMA2 R4, R4.H0_H0, R4.H1_H1, 0.1234130859375, 0.1234130859375 ;  /* 0x2fe62fe604047431 */ /* 0x000fe20000060804 */
[----:B------:R-:W-:Y:S06]  /*2d10*/  BRA `(.L_x_35) ;  /* 0x0000001400007947 */ /* 0x000fec0003800000 */
.L_x_349:
[----:B------:R-:W-:Y:S01]  /*2d20*/  HMUL2 R4, R4.H0_H0, 0.1234130859375, 0.1234130859375 ;  /* 0x2fe62fe604047832 */ /* 0x000fe20000000800 */
[----:B------:R-:W-:Y:S06]  /*2d30*/  BRA `(.L_x_35) ;  /* 0x0000001000f87947 */ /* 0x000fec0003800000 */
.L_x_348:
[----:B------:R-:W-:Y:S01]  /*2d40*/  HADD2 R4, R4.H0_H0, 0.1234130859375, 0.1234130859375 ;  /* 0x2fe62fe604047430 */ /* 0x000fe20000000800 */
[----:B------:R-:W-:Y:S06]  /*2d50*/  BRA `(.L_x_35) ;  /* 0x0000001000f07947 */ /* 0x000fec0003800000 */
.L_x_34:
[----:B------:R-:W-:-:S05]  /*2d60*/  IMAD.MOV.U32 R9, RZ, RZ, -0x3 ;  /* 0xfffffffdff097424 */ /* 0x000fca00078e00ff */
[----:B------:R-:W-:-:S05]  /*2d70*/  VIADDMNMX.U32 R9, R6, R9, 0x4, PT ;  /* 0x0000000406097446 */ /* 0x000fca0003800009 */
[----:B------:R-:W-:-:S04]  /*2d80*/  IMAD.SHL.U32 R14, R9, 0x4, RZ ;  /* 0x00000004090e7824 */ /* 0x000fc800078e00ff */
[----:B------:R-:W4:Y:S02]  /*2d90*/  LDC R8, c[0x2][R14+0x94] ;  /* 0x008025000e087b82 */ /* 0x000f240000000800 */
[----:B----4-:R-:W-:-:S04]  /*2da0*/  SHF.R.S32.HI R9, RZ, 0x1f, R8 ;  /* 0x0000001fff097819 */ /* 0x010fc80000011408 */
.L_x_352:
[----:B------:R-:W-:Y:S05]  /*2db0*/  BRX R8 -0x2dc0                                                  (*"BRANCH_TARGETS .L_x_353,.L_x_354,.L_x_35,.L_x_356"*) ;  /* 0xffffffd008907949 */ /* 0x000fea000383ffff */
.L_x_356:
[----:B------:R-:W-:Y:S02]  /*2dc0*/  HFMA2 R8, -RZ, RZ, 3.7421875, 0 ;  /* 0x437c0000ff087431 */ /* 0x000fe400000001ff */
[----:B------:R-:W-:-:S04]  /*2dd0*/  IMAD.MOV.U32 R9, RZ, RZ, 0x3bbb989d ;  /* 0x3bbb989dff097424 */ /* 0x000fc800078e00ff */
[----:B0123--:R-:W-:-:S04]  /*2de0*/  FFMA.SAT R9, R0, R9, 0.5 ;  /* 0x3f00000000097423 */ /* 0x00ffc80000002009 */
        /* <DEDUP_REMOVED lines=8> */
.L_x_354:
[----:B------:R-:W-:Y:S01]  /*2e70*/  HMUL2 R3, R3, 0.43212890625, 0.1234130859375 ;  /* 0x36ea2fe603037832 */ /* 0x000fe20000000000 */
[----:B------:R-:W-:Y:S06]  /*2e80*/  BRA `(.L_x_35) ;  /* 0x0000001000a47947 */ /* 0x000fec0003800000 */
.L_x_353:
[----:B------:R-:W-:Y:S01]  /*2e90*/  HADD2 R3, R3, 0.43212890625, 0.1234130859375 ;  /* 0x36ea2fe603037430 */ /* 0x000fe20000000000 */
[----:B------:R-:W-:Y:S06]  /*2ea0*/  BRA `(.L_x_35) ;  /* 0x00000010009c7947 */ /* 0x000fec0003800000 */
.L_x_33:
[----:B------:R-:W-:-:S13]  /*2eb0*/  ISETP.GT.AND P0, PT, R6, 0x9, PT ;  /* 0x000000090600780c */ /* 0x000fda0003f04270 */
[----:B------:R-:W-:Y:S05]  /*2ec0*/  @P0 BRA `(.L_x_36) ;  /* 0x0000000800800947 */ /* 0x000fea0003800000 */
[----:B------:R-:W-:-:S05]  /*2ed0*/  VIADD R8, R6, 0xfffffff9 ;  /* 0xfffffff906087836 */ /* 0x000fca0000000000 */
[----:B------:R-:W-:-:S05]  /*2ee0*/  VIMNMX.U32 R8, PT, PT, R8, 0x3, PT ;  /* 0x0000000308087848 */ /* 0x000fca0003fe0000 */
[----:B------:R-:W-:-:S04]  /*2ef0*/  IMAD.SHL.U32 R14, R8, 0x4, RZ ;  /* 0x00000004080e7824 */ /* 0x000fc800078e00ff */
[----:B------:R-:W4:Y:S02]  /*2f00*/  LDC R8, c[0x2][R14+0xa8] ;  /* 0x00802a000e087b82 */ /* 0x000f240000000800 */
[----:B----4-:R-:W-:-:S04]  /*2f10*/  SHF.R.S32.HI R9, RZ, 0x1f, R8 ;  /* 0x0000001fff097819 */ /* 0x010fc80000011408 */
.L_x_358:
[----:B------:R-:W-:Y:S05]  /*2f20*/  BRX R8 -0x2f30                                                  (*"BRANCH_TARGETS .L_x_359,.L_x_360,.L_x_361,.L_x_35"*) ;  /* 0xffffffd008347949 */ /* 0x000fea000383ffff */
.L_x_361:
[C---:B0123--:R-:W-:Y:S01]  /*2f30*/  FMUL R16, R0.reuse, 0.63661974668502807617 ;  /* 0x3f22f98300107820 */ /* 0x04ffe20000400000 */
        /* <DEDUP_REMOVED lines=16> */
.L_x_40:
        /* <DEDUP_REMOVED lines=63> */
.L_x_42:
[----:B------:R-:W-:Y:S05]  /*3430*/  BSYNC.RECONVERGENT B1 ;  /* 0x0000000000017941 */ /* 0x000fea0003800200 */
.L_x_41:
        /* <DEDUP_REMOVED lines=19> */
.L_x_39:
[----:B------:R-:W-:Y:S01]  /*3570*/  FMUL R8, RZ, R0 ;  /* 0x00000000ff087220 */ /* 0x000fe20000400000 */
[----:B------:R-:W-:-:S07]  /*3580*/  IMAD.MOV.U32 R16, RZ, RZ, RZ ;  /* 0x000000ffff107224 */ /* 0x000fce00078e00ff */
.L_x_38:
[----:B------:R-:W-:Y:S05]  /*3590*/  BSYNC.RECONVERGENT B0 ;  /* 0x0000000000007941 */ /* 0x000fea0003800200 */
.L_x_37:
        /* <DEDUP_REMOVED lines=18> */
.L_x_360:
[----:B0123--:R-:W-:Y:S01]  /*36c0*/  FSETP.GEU.AND P0, PT, R0, 1.175494350822287508e-38, PT ;  /* 0x008000000000780b */ /* 0x00ffe20003f0e000 */
        /* <DEDUP_REMOVED lines=26> */
.L_x_359:
[----:B0123--:R-:W-:-:S05]  /*3870*/  FMUL R8, R0, 1.4426950216293334961 ;  /* 0x3fb8aa3b00087820 */ /* 0x00ffca0000400000 */
[----:B------:R-:W-:-:S13]  /*3880*/  FSETP.GEU.AND P0, PT, R8, -126, PT ;  /* 0xc2fc00000800780b */ /* 0x000fda0003f0e000 */
[----:B------:R-:W-:-:S04]  /*3890*/  @!P0 FMUL R8, R8, 0.5 ;  /* 0x3f00000008088820 */ /* 0x000fc80000400000 */
[----:B------:R-:W0:Y:S02]  /*38a0*/  MUFU.EX2 R0, R8 ;  /* 0x0000000800007308 */ /* 0x000e240000000800 */
[----:B0-----:R-:W-:Y:S01]  /*38b0*/  @!P0 FMUL R0, R0, R0 ;  /* 0x0000000000008220 */ /* 0x001fe20000400000 */
[----:B------:R-:W-:Y:S06]  /*38c0*/  BRA `(.L_x_35) ;  /* 0x0000000800147947 */ /* 0x000fec0003800000 */
.L_x_36:
[----:B------:R-:W-:-:S04]  /*38d0*/  MOV R9, 0xfffffff6 ;  /* 0xfffffff600097802 */ /* 0x000fc80000000f00 */
[----:B------:R-:W-:-:S05]  /*38e0*/  VIADDMNMX.U32 R9, R6, R9, 0x3, PT ;  /* 0x0000000306097446 */ /* 0x000fca0003800009 */
[----:B------:R-:W-:-:S04]  /*38f0*/  IMAD.SHL.U32 R14, R9, 0x4, RZ ;  /* 0x00000004090e7824 */ /* 0x000fc800078e00ff */
[----:B------:R-:W4:Y:S02]  /*3900*/  LDC R8, c[0x2][R14+0xb8] ;  /* 0x00802e000e087b82 */ /* 0x000f240000000800 */
[----:B----4-:R-:W-:-:S04]  /*3910*/  SHF.R.S32.HI R9, RZ, 0x1f, R8 ;  /* 0x0000001fff097819 */ /* 0x010fc80000011408 */
.L_x_363:
[----:B------:R-:W-:Y:S05]  /*3920*/  BRX R8 -0x3930                                                  (*"BRANCH_TARGETS .L_x_364,.L_x_365,.L_x_366,.L_x_35"*) ;  /* 0xffffffc408b47949 */ /* 0x000fea000383ffff */
.L_x_366:
[----:B0123--:R-:W-:-:S06]  /*3930*/  FMUL.RZ R0, R0, 0.15915493667125701904 ;  /* 0x3e22f98300007820 */ /* 0x00ffcc000040c000 */
[----:B------:R-:W0:Y:S01]  /*3940*/  MUFU.COS R0, R0 ;  /* 0x0000000000007308 */ /* 0x000e220000000000 */
[----:B------:R-:W-:Y:S05]  /*3950*/  BRA `(.L_x_35) ;  /* 0x0000000400f07947 */ /* 0x000fea0003800000 */
.L_x_365:
        /* <DEDUP_REMOVED lines=17> */
.L_x_46:
        /* <DEDUP_REMOVED lines=63> */
.L_x_48:
[----:B------:R-:W-:Y:S05]  /*3e60*/  BSYNC.RECONVERGENT B1 ;  /* 0x0000000000017941 */ /* 0x000fea0003800200 */
.L_x_47:
        /* <DEDUP_REMOVED lines=19> */
.L_x_45:
[----:B------:R-:W-:Y:S01]  /*3fa0*/  FMUL R8, RZ, R0 ;  /* 0x00000000ff087220 */ /* 0x000fe20000400000 */
[----:B------:R-:W-:-:S07]  /*3fb0*/  MOV R16, RZ ;  /* 0x000000ff00107202 */ /* 0x000fce0000000f00 */
.L_x_44:
[----:B------:R-:W-:Y:S05]  /*3fc0*/  BSYNC.RECONVERGENT B0 ;  /* 0x0000000000007941 */ /* 0x000fea0003800200 */
.L_x_43:
        /* <DEDUP_REMOVED lines=19> */
.L_x_364:
[----:B0123--:R-:W-:-:S06]  /*4100*/  FMUL.RZ R0, R0, 0.15915493667125701904 ;  /* 0x3e22f98300007820 */ /* 0x00ffcc000040c000 */
[----:B------:R-:W4:Y:S02]  /*4110*/  MUFU.SIN R0, R0 ;  /* 0x0000000000007308 */ /* 0x000f240000000400 */
.L_x_35:
        /* <DEDUP_REMOVED lines=11> */
[----:B------:R-:W5:Y:S02]  /*41d0*/  LDC R8, c[0x2][R14+0xc8] ;  /* 0x008032000e087b82 */ /* 0x000f640000000800 */
[----:B-----5:R-:W-:-:S04]  /*41e0*/  SHF.R.S32.HI R9, RZ, 0x1f, R8 ;  /* 0x0000001fff097819 */ /* 0x020fc80000011408 */
.L_x_368:
[----:B------:R-:W-:Y:S05]  /*41f0*/  BRX R8 -0x4200                                                  (*"BRANCH_TARGETS .L_x_369,.L_x_370,.L_x_371,.L_x_51"*) ;  /* 0xffffffbc08807949 */ /* 0x000fea000383ffff */
.L_x_371:
[----:B------:R-:W-:-:S05]  /*4200*/  IMAD.MOV.U32 R8, RZ, RZ, 0x2fe6 ;  /* 0x00002fe6ff087424 */ /* 0x000fca00078e00ff */
[----:B------:R-:W-:-:S05]  /*4210*/  PRMT R4, R4, 0x5410, R8 ;  /* 0x0000541004047816 */ /* 0x000fca0000000008 */
[----:B------:R-:W-:Y:S01]  /*4220*/  HFMA2 R4, R4.H0_H0, R4.H1_H1, 0.1234130859375, 0.1234130859375 ;  /* 0x2fe62fe604047431 */ /* 0x000fe20000060804 */
[----:B------:R-:W-:Y:S06]  /*4230*/  BRA `(.L_x_51) ;  /* 0x0000001400007947 */ /* 0x000fec0003800000 */
.L_x_370:
[----:B------:R-:W-:Y:S01]  /*4240*/  HMUL2 R4, R4.H0_H0, 0.1234130859375, 0.1234130859375 ;  /* 0x2fe62fe604047832 */ /* 0x000fe20000000800 */
[----:B------:R-:W-:Y:S06]  /*4250*/  BRA `(.L_x_51) ;  /* 0x0000001000f87947 */ /* 0x000fec0003800000 */
.L_x_369:
[----:B------:R-:W-:Y:S01]  /*4260*/  HADD2 R4, R4.H0_H0, 0.1234130859375, 0.1234130859375 ;  /* 0x2fe62fe604047430 */ /* 0x000fe20000000800 */
[----:B------:R-:W-:Y:S06]  /*4270*/  BRA `(.L_x_51) ;  /* 0x0000001000f07947 */ /* 0x000fec0003800000 */
.L_x_50:
[----:B------:R-:W-:-:S05]  /*4280*/  IMAD.MOV.U32 R9, RZ, RZ, -0x3 ;  /* 0xfffffffdff097424 */ /* 0x000fca00078e00ff */
[----:B------:R-:W-:-:S05]  /*4290*/  VIADDMNMX.U32 R9, R6, R9, 0x4, PT ;  /* 0x0000000406097446 */ /* 0x000fca0003800009 */
[----:B------:R-:W-:-:S04]  /*42a0*/  IMAD.SHL.U32 R14, R9, 0x4, RZ ;  /* 0x00000004090e7824 */ /* 0x000fc800078e00ff */
[----:B------:R-:W5:Y:S02]  /*42b0*/  LDC R8, c[0x2][R14+0xd8] ;  /* 0x008036000e087b82 */ /* 0x000f640000000800 */
[----:B-----5:R-:W-:-:S04]  /*42c0*/  SHF.R.S32.HI R9, RZ, 0x1f, R8 ;  /* 0x0000001fff097819 */ /* 0x020fc80000011408 */
.L_x_373:
[----:B------:R-:W-:Y:S05]  /*42d0*/  BRX R8 -0x42e0                                                  (*"BRANCH_TARGETS .L_x_374,.L_x_375,.L_x_51,.L_x_377"*) ;  /* 0xffffffbc08487949 */ /* 0x000fea000383ffff */
.L_x_377:
[----:B------:R-:W-:Y:S02]  /*42e0*/  HFMA2 R8, -RZ, RZ, 3.7421875, 0 ;  /* 0x437c0000ff087431 */ /* 0x000fe400000001ff */
[----:B------:R-:W-:-:S04]  /*42f0*/  IMAD.MOV.U32 R9, RZ, RZ, 0x3bbb989d ;  /* 0x3bbb989dff097424 */ /* 0x000fc800078e00ff */
[----:B01234-:R-:W-:-:S04]  /*4300*/  FFMA.SAT R9, R0, R9, 0.5 ;  /* 0x3f00000000097423 */ /* 0x01ffc80000002009 */
        /* <DEDUP_REMOVED lines=8> */
.L_x_375:
[----:B------:R-:W-:Y:S01]  /*4390*/  HMUL2 R3, R3, 0.43212890625, 0.1234130859375 ;  /* 0x36ea2fe603037832 */ /* 0x000fe20000000000 */
[----:B------:R-:W-:Y:S06]  /*43a0*/  BRA `(.L_x_51) ;  /* 0x0000001000a47947 */ /* 0x000fec0003800000 */
.L_x_374:
[----:B------:R-:W-:Y:S01]  /*43b0*/  HADD2 R3, R3, 0.43212890625, 0.1234130859375 ;  /* 0x36ea2fe603037430 */ /* 0x000fe20000000000 */
[----:B------:R-:W-:Y:S06]  /*43c0*/  BRA `(.L_x_51) ;  /* 0x00000010009c7947 */ /* 0x000fec0003800000 */
.L_x_49:
[----:B------:R-:W-:-:S13]  /*43d0*/  ISETP.GT.AND P0, PT, R6, 0x9, PT ;  /* 0x000000090600780c */ /* 0x000fda0003f04270 */
[----:B------:R-:W-:Y:S05]  /*43e0*/  @P0 BRA `(.L_x_52) ;  /* 0x0000000800800947 */ /* 0x000fea0003800000 */
[----:B------:R-:W-:-:S05]  /*43f0*/  VIADD R8, R6, 0xfffffff9 ;  /* 0xfffffff906087836 */ /* 0x000fca0000000000 */
[----:B------:R-:W-:-:S05]  /*4400*/  VIMNMX.U32 R8, PT, PT, R8, 0x3, PT ;  /* 0x0000000308087848 */ /* 0x000fca0003fe0000 */
[----:B------:R-:W-:-:S04]  /*4410*/  IMAD.SHL.U32 R14, R8, 0x4, RZ ;  /* 0x00000004080e7824 */ /* 0x000fc800078e00ff */
[----:B------:R-:W5:Y:S02]  /*4420*/  LDC R8, c[0x2][R14+0xec] ;  /* 0x00803b000e087b82 */ /* 0x000f640000000800 */
[----:B-----5:R-:W-:-:S04]  /*4430*/  SHF.R.S32.HI R9, RZ, 0x1f, R8 ;  /* 0x0000001fff097819 */ /* 0x020fc80000011408 */
.L_x_379:
[----:B------:R-:W-:Y:S05]  /*4440*/  BRX R8 -0x4450                                                  (*"BRANCH_TARGETS .L_x_380,.L_x_381,.L_x_382,.L_x_51"*) ;  /* 0xffffffb808ec7949 */ /* 0x000fea000383ffff */
.L_x_382:
[C---:B01234-:R-:W-:Y:S01]  /*4450*/  FMUL R16, R0.reuse, 0.63661974668502807617 ;  /* 0x3f22f98300107820 */ /* 0x05ffe20000400000 */
        /* <DEDUP_REMOVED lines=16> */
.L_x_56:
        /* <DEDUP_REMOVED lines=63> */
.L_x_58:
[----:B------:R-:W-:Y:S05]  /*4950*/  BSYNC.RECONVERGENT B1 ;  /* 0x0000000000017941 */ /* 0x000fea0003800200 */
.L_x_57:
        /* <DEDUP_REMOVED lines=19> */
.L_x_55:
[----:B------:R-:W-:Y:S01]  /*4a90*/  FMUL R8, RZ, R0 ;  /* 0x00000000ff087220 */ /* 0x000fe20000400000 */
[----:B------:R-:W-:-:S07]  /*4aa0*/  IMAD.MOV.U32 R16, RZ, RZ, RZ ;  /* 0x000000ffff107224 */ /* 0x000fce00078e00ff */
.L_x_54:
[----:B------:R-:W-:Y:S05]  /*4ab0*/  BSYNC.RECONVERGENT B0 ;  /* 0x0000000000007941 */ /* 0x000fea0003800200 */
.L_x_53:
        /* <DEDUP_REMOVED lines=18> */
.L_x_381:
[----:B01234-:R-:W-:Y:S01]  /*4be0*/  FSETP.GEU.AND P0, PT, R0, 1.175494350822287508e-38, PT ;  /* 0x008000000000780b */ /* 0x01ffe20003f0e000 */
        /* <DEDUP_REMOVED lines=26> */
.L_x_380:
[----:B01234-:R-:W-:-:S05]  /*4d90*/  FMUL R8, R0, 1.4426950216293334961 ;  /* 0x3fb8aa3b00087820 */ /* 0x01ffca0000400000 */
[----:B------:R-:W-:-:S13]  /*4da0*/  FSETP.GEU.AND P0, PT, R8, -126, PT ;  /* 0xc2fc00000800780b */ /* 0x000fda0003f0e000 */
[----:B------:R-:W-:-:S04]  /*4db0*/  @!P0 FMUL R8, R8, 0.5 ;  /* 0x3f00000008088820 */ /* 0x000fc80000400000 */
[----:B------:R-:W0:Y:S02]  /*4dc0*/  MUFU.EX2 R0, R8 ;  /* 0x0000000800007308 */ /* 0x000e240000000800 */
[----:B0-----:R-:W-:Y:S01]  /*4dd0*/  @!P0 FMUL R0, R0, R0 ;  /* 0x0000000000008220 */ /* 0x001fe20000400000 */
[----:B------:R-:W-:Y:S06]  /*4de0*/  BRA `(.L_x_51) ;  /* 0x0000000800147947 */ /* 0x000fec0003800000 */
.L_x_52:
[----:B------:R-:W-:-:S04]  /*4df0*/  MOV R9, 0xfffffff6 ;  /* 0xfffffff600097802 */ /* 0x000fc80000000f00 */
[----:B------:R-:W-:-:S05]  /*4e00*/  VIADDMNMX.U32 R9, R6, R9, 0x3, PT ;  /* 0x0000000306097446 */ /* 0x000fca0003800009 */
[----:B------:R-:W-:-:S04]  /*4e10*/  IMAD.SHL.U32 R14, R9, 0x4, RZ ;  /* 0x00000004090e7824 */ /* 0x000fc800078e00ff */
[----:B------:R-:W5:Y:S02]  /*4e20*/  LDC R8, c[0x2][R14+0xfc] ;  /* 0x00803f000e087b82 */ /* 0x000f640000000800 */
[----:B-----5:R-:W-:-:S04]  /*4e30*/  SHF.R.S32.HI R9, RZ, 0x1f, R8 ;  /* 0x0000001fff097819 */ /* 0x020fc80000011408 */
.L_x_384:
[----:B------:R-:W-:Y:S05]  /*4e40*/  BRX R8 -0x4e50                                                  (*"BRANCH_TARGETS .L_x_385,.L_x_386,.L_x_387,.L_x_51"*) ;  /* 0xffffffb0086c7949 */ /* 0x000fea000383ffff */
.L_x_387:
[----:B01234-:R-:W-:-:S06]  /*4e50*/  FMUL.RZ R0, R0, 0.15915493667125701904 ;  /* 0x3e22f98300007820 */ /* 0x01ffcc000040c000 */
[----:B------:R-:W0:Y:S01]  /*4e60*/  MUFU.COS R0, R0 ;  /* 0x0000000000007308 */ /* 0x000e220000000000 */
[----:B------:R-:W-:Y:S05]  /*4e70*/  BRA `(.L_x_51) ;  /* 0x0000000400f07947 */ /* 0x000fea0003800000 */
.L_x_386:
        /* <DEDUP_REMOVED lines=17> */
.L_x_62:
        /* <DEDUP_REMOVED lines=63> */
.L_x_64:
[----:B------:R-:W-:Y:S05]  /*5380*/  BSYNC.RECONVERGENT B1 ;  /* 0x0000000000017941 */ /* 0x000fea0003800200 */
.L_x_63:
        /* <DEDUP_REMOVED lines=19> */
.L_x_61:
[----:B------:R-:W-:Y:S01]  /*54c0*/  FMUL R8, RZ, R0 ;  /* 0x00000000ff087220 */ /* 0x000fe20000400000 */
[----:B------:R-:W-:-:S07]  /*54d0*/  MOV R16, RZ ;  /* 0x000000ff00107202 */ /* 0x000fce0000000f00 */
.L_x_60:
[----:B------:R-:W-:Y:S05]  /*54e0*/  BSYNC.RECONVERGENT B0 ;  /* 0x0000000000007941 */ /* 0x000fea0003800200 */
.L_x_59:
        /* <DEDUP_REMOVED lines=19> */
.L_x_385:
[----:B01234-:R-:W-:-:S06]  /*5620*/  FMUL.RZ R0, R0, 0.15915493667125701904 ;  /* 0x3e22f98300007820 */ /* 0x01ffcc000040c000 */
[----:B------:R-:W0:Y:S02]  /*5630*/  MUFU.SIN R0, R0 ;  /* 0x0000000000007308 */ /* 0x000e240000000400 */
.L_x_51:
        /* <DEDUP_REMOVED lines=13> */
.L_x_389:
[----:B------:R-:W-:Y:S05]  /*5710*/  BRX R8 -0x5720                                                  (*"BRANCH_TARGETS .L_x_390,.L_x_391,.L_x_392,.L_x_67"*) ;  /* 0xffffffa808387949 */ /* 0x000fea000383ffff */
.L_x_392:
[----:B------:R-:W-:-:S05]  /*5720*/  IMAD.MOV.U32 R8, RZ, RZ, 0x2fe6 ;  /* 0x00002fe6ff087424 */ /* 0x000fca00078e00ff */
[----:B------:R-:W-:-:S05]  /*5730*/  PRMT R4, R4, 0x5410, R8 ;  /* 0x0000541004047816 */ /* 0x000fca0000000008 */
[----:B------:R-:W-:Y:S01]  /*5740*/  HFMA2 R4, R4.H0_H0, R4.H1_H1, 0.1234130859375, 0.1234130859375 ;  /* 0x2fe62fe604047431 */ /* 0x000fe20000060804 */
[----:B------:R-:W-:Y:S06]  /*5750*/  BRA `(.L_x_67) ;  /* 0x0000001400007947 */ /* 0x000fec0003800000 */
.L_x_391:
[----:B------:R-:W-:Y:S01]  /*5760*/  HMUL2 R4, R4.H0_H0, 0.1234130859375, 0.1234130859375 ;  /* 0x2fe62fe604047832 */ /* 0x000fe20000000800 */
[----:B------:R-:W-:Y:S06]  /*5770*/  BRA `(.L_x_67) ;  /* 0x0000001000f87947 */ /* 0x000fec0003800000 */
.L_x_390:
[----:B------:R-:W-:Y:S01]  /*5780*/  HADD2 R4, R4.H0_H0, 0.1234130859375, 0.1234130859375 ;  /* 0x2fe62fe604047430 */ /* 0x000fe20000000800 */
[----:B------:R-:W-:Y:S06]  /*5790*/  BRA `(.L_x_67) ;  /* 0x0000001000f07947 */ /* 0x000fec0003800000 */
.L_x_66:
[----:B------:R-:W-:-:S05]  /*57a0*/  IMAD.MOV.U32 R9, RZ, RZ, -0x3 ;  /* 0xfffffffdff097424 */ /* 0x000fca00078e00ff */
[----:B------:R-:W-:-:S05]  /*57b0*/  VIADDMNMX.U32 R9, R6, R9, 0x4, PT ;  /* 0x0000000406097446 */ /* 0x000fca0003800009 */
[----:B------:R-:W-:-:S04]  /*57c0*/  IMAD.SHL.U32 R14, R9, 0x4, RZ ;  /* 0x00000004090e7824 */ /* 0x000fc800078e00ff */
[----:B------:R-:W5:Y:S02]  /*57d0*/  LDC R8, c[0x2][R14+0x11c] ;  /* 0x008047000e087b82 */ /* 0x000f640000000800 */
[----:B-----5:R-:W-:-:S04]  /*57e0*/  SHF.R.S32.HI R9, RZ, 0x1f, R8 ;  /* 0x0000001fff097819 */ /* 0x020fc80000011408 */
.L_x_394:
[----:B------:R-:W-:Y:S05]  /*57f0*/  BRX R8 -0x5800                                                  (*"BRANCH_TARGETS .L_x_395,.L_x_396,.L_x_67,.L_x_398"*) ;  /* 0xffffffa808007949 */ /* 0x000fea000383ffff */
.L_x_398:
        /* <DEDUP_REMOVED lines=11> */
.L_x_396:
[----:B------:R-:W-:Y:S01]  /*58b0*/  HMUL2 R3, R3, 0.43212890625, 0.1234130859375 ;  /* 0x36ea2fe603037832 */ /* 0x000fe20000000000 */
[----:B------:R-:W-:Y:S06]  /*58c0*/  BRA `(.L_x_67) ;  /* 0x0000001000a47947 */ /* 0x000fec0003800000 */
.L_x_395:
[----:B------:R-:W-:Y:S01]  /*58d0*/  HADD2 R3, R3, 0.43212890625, 0.1234130859375 ;  /* 0x36ea2fe603037430 */ /* 0x000fe20000000000 */
[----:B------:R-:W-:Y:S06]  /*58e0*/  BRA `(.L_x_67) ;  /* 0x00000010009c7947 */ /* 0x000fec0003800000 */
.L_x_65:
[----:B------:R-:W-:-:S13]  /*58f0*/  ISETP.GT.AND P0, PT, R6, 0x9, PT ;  /* 0x000000090600780c */ /* 0x000fda0003f04270 */
[----:B------:R-:W-:Y:S05]  /*5900*/  @P0 BRA `(.L_x_68) ;  /* 0x0000000800800947 */ /* 0x000fea0003800000 */
[----:B------:R-:W-:-:S05]  /*5910*/  VIADD R8, R6, 0xfffffff9 ;  /* 0xfffffff906087836 */ /* 0x000fca0000000000 */
[----:B------:R-:W-:-:S05]  /*5920*/  VIMNMX.U32 R8, PT, PT, R8, 0x3, PT ;  /* 0x0000000308087848 */ /* 0x000fca0003fe0000 */
[----:B------:R-:W-:-:S04]  /*5930*/  IMAD.SHL.U32 R14, R8, 0x4, RZ ;  /* 0x00000004080e7824 */ /* 0x000fc800078e00ff */
[----:B------:R-:W5:Y:S02]  /*5940*/  LDC R8, c[0x2][R14+0x130] ;  /* 0x00804c000e087b82 */ /* 0x000f640000000800 */
[----:B-----5:R-:W-:-:S04]  /*5950*/  SHF.R.S32.HI R9, RZ, 0x1f, R8 ;  /* 0x0000001fff097819 */ /* 0x020fc80000011408 */
.L_x_400:
[----:B------:R-:W-:Y:S05]  /*5960*/  BRX R8 -0x5970                                                  (*"BRANCH_TARGETS .L_x_401,.L_x_402,.L_x_403,.L_x_67"*) ;  /* 0xffffffa408a47949 */ /* 0x000fea000383ffff */
.L_x_403:
        /* <DEDUP_REMOVED lines=17> */
.L_x_72:
        /* <DEDUP_REMOVED lines=63> */
.L_x_74:
[----:B------:R-:W-:Y:S05]  /*5e70*/  BSYNC.RECONVERGENT B1 ;  /* 0x0000000000017941 */ /* 0x000fea0003800200 */
.L_x_73:
        /* <DEDUP_REMOVED lines=19> */
.L_x_71:
[----:B------:R-:W-:Y:S01]  /*5fb0*/  FMUL R8, RZ, R0 ;  /* 0x00000000ff087220 */ /* 0x000fe20000400000 */
[----:B------:R-:W-:-:S07]  /*5fc0*/  IMAD.MOV.U32 R16, RZ, RZ, RZ ;  /* 0x000000ffff107224 */ /* 0x000fce00078e00ff */
.L_x_70:
[----:B------:R-:W-:Y:S05]  /*5fd0*/  BSYNC.RECONVERGENT B0 ;  /* 0x0000000000007941 */ /* 0x000fea0003800200 */
.L_x_69:
        /* <DEDUP_REMOVED lines=18> */
.L_x_402:
        /* <DEDUP_REMOVED lines=27> */
.L_x_401:
[----:B01234-:R-:W-:-:S05]  /*62b0*/  FMUL R8, R0, 1.4426950216293334961 ;  /* 0x3fb8aa3b00087820 */ /* 0x01ffca0000400000 */
[----:B------:R-:W-:-:S13]  /*62c0*/  FSETP.GEU.AND P0, PT, R8, -126, PT ;  /* 0xc2fc00000800780b */ /* 0x000fda0003f0e000 */
[----:B------:R-:W-:-:S04]  /*62d0*/  @!P0 FMUL R8, R8, 0.5 ;  /* 0x3f00000008088820 */ /* 0x000fc80000400000 */
[----:B------:R-:W0:Y:S02]  /*62e0*/  MUFU.EX2 R0, R8 ;  /* 0x0000000800007308 */ /* 0x000e240000000800 */
[----:B0-----:R-:W-:Y:S01]  /*62f0*/  @!P0 FMUL R0, R0, R0 ;  /* 0x0000000000008220 */ /* 0x001fe20000400000 */
[----:B------:R-:W-:Y:S06]  /*6300*/  BRA `(.L_x_67) ;  /* 0x0000000800147947 */ /* 0x000fec0003800000 */
.L_x_68:
[----:B------:R-:W-:-:S05]  /*6310*/  IMAD.MOV.U32 R9, RZ, RZ, -0xa ;  /* 0xfffffff6ff097424 */ /* 0x000fca00078e00ff */
[----:B------:R-:W-:-:S05]  /*6320*/  VIADDMNMX.U32 R9, R6, R9, 0x3, PT ;  /* 0x0000000306097446 */ /* 0x000fca0003800009 */
[----:B------:R-:W-:-:S04]  /*6330*/  IMAD.SHL.U32 R14, R9, 0x4, RZ ;  /* 0x00000004090e7824 */ /* 0x000fc800078e00ff */
[----:B------:R-:W5:Y:S02]  /*6340*/  LDC R8, c[0x2][R14+0x140] ;  /* 0x008050000e087b82 */ /* 0x000f640000000800 */
[----:B-----5:R-:W-:-:S04]  /*6350*/  SHF.R.S32.HI R9, RZ, 0x1f, R8 ;  /* 0x0000001fff097819 */ /* 0x020fc80000011408 */
.L_x_405:
[----:B------:R-:W-:Y:S05]  /*6360*/  BRX R8 -0x6370                                                  (*"BRANCH_TARGETS .L_x_406,.L_x_407,.L_x_408,.L_x_67"*) ;  /* 0xffffff9c08247949 */ /* 0x000fea000383ffff */
.L_x_408:
[----:B01234-:R-:W-:-:S06]  /*6370*/  FMUL.RZ R0, R0, 0.15915493667125701904 ;  /* 0x3e22f98300007820 */ /* 0x01ffcc000040c000 */
[----:B------:R-:W0:Y:S01]  /*6380*/  MUFU.COS R0, R0 ;  /* 0x0000000000007308 */ /* 0x000e220000000000 */
[----:B------:R-:W-:Y:S05]  /*6390*/  BRA `(.L_x_67) ;  /* 0x0000000400f07947 */ /* 0x000fea0003800000 */
.L_x_407:
        /* <DEDUP_REMOVED lines=17> */
.L_x_78:
        /* <DEDUP_REMOVED lines=11> */
[-C--:B------:R-:W-:Y:S01]  /*6560*/  @P5 MOV R2, R16.reuse ;  /* 0x0000001000025202 */ /* 0x080fe20000000f00 */
[--C-:B------:R-:W-:Y:S01]  /*6570*/  @P4 IMAD.MOV.U32 R13, RZ, RZ, R16.reuse ;  /* 0x000000ffff0d4224 */ /* 0x100fe200078e0010 */
[----:B------:R-:W-:Y:S01]  /*6580*/  ISETP.NE.AND P5, PT, R21, 0x6, PT ;  /* 0x000000061500780c */ /* 0x000fe20003fa5270 */
[--C-:B------:R-:W-:Y:S01]  /*6590*/  @P3 IMAD.MOV.U32 R12, RZ, RZ, R16.reuse ;  /* 0x000000ffff0c3224 */ /* 0x100fe200078e0010 */
[----:B------:R-:W-:Y:S01]  /*65a0*/  IADD3.X R19, PT, PT, R17, UR4, RZ, P0, !PT ;  /* 0x0000000411137c10 */ /* 0x000fe200087fe4ff */
[----:B------:R-:W-:Y:S01]  /*65b0*/  @P2 IMAD.MOV.U32 R11, RZ, RZ, R16 ;  /* 0x000000ffff0b2224 */ /* 0x000fe200078e0010 */
[----:B------:R-:W-:Y:S02]  /*65c0*/  ISETP.EQ.AND P0, PT, R18, 0x14, PT ;  /* 0x000000141200780c */ /* 0x000fe40003f02270 */
[----:B------:R-:W-:-:S11]  /*65d0*/  @P1 MOV R10, R16 ;  /* 0x00000010000a1202 */ /* 0x000fd60000000f00 */
        /* <DEDUP_REMOVED lines=18> */
[--C-:B------:R-:W-:Y:S01]  /*6700*/  @P4 IMAD.MOV.U32 R8, RZ, RZ, R13.reuse ;  /* 0x000000ffff084224 */ /* 0x100fe200078e000d */
[----:B------:R-:W-:Y:S01]  /*6710*/  ISETP.EQ.AND P4, PT, R15, RZ, PT ;  /* 0x000000ff0f00720c */ /* 0x000fe20003f82270 */
[----:B------:R-:W-:Y:S01]  /*6720*/  @P0 IMAD.MOV.U32 R9, RZ, RZ, R13 ;  /* 0x000000ffff090224 */ /* 0x000fe200078e000d */
[----:B------:R-:W-:Y:S01]  /*6730*/  @P0 MOV R8, R12 ;  /* 0x0000000c00080202 */ /* 0x000fe20000000f00 */
[----:B------:R-:W-:Y:S01]  /*6740*/  @P1 IMAD.MOV.U32 R8, RZ, RZ, R11 ;  /* 0x000000ffff081224 */ /* 0x000fe200078e000b */
[----:B------:R-:W-:Y:S01]  /*6750*/  @P2 MOV R8, R10 ;  /* 0x0000000a00082202 */ /* 0x000fe20000000f00 */
[----:B------:R-:W-:-:S02]  /*6760*/  @P1 IMAD.MOV.U32 R9, RZ, RZ, R12 ;  /* 0x000000ffff091224 */ /* 0x000fc400078e000c */
[----:B------:R-:W-:-:S04]  /*6770*/  @P2 IMAD.MOV.U32 R9, RZ, RZ, R11 ;  /* 0x000000ffff092224 */ /* 0x000fc800078e000b */
[--C-:B------:R-:W-:Y:S02]  /*6780*/  @P3 IMAD.MOV.U32 R8, RZ, RZ, R7.reuse ;  /* 0x000000ffff083224 */ /* 0x100fe400078e0007 */
[----:B------:R-:W-:Y:S01]  /*6790*/  @P4 MOV R8, R19 ;  /* 0x0000001300084202 */ /* 0x000fe20000000f00 */
[----:B------:R-:W-:Y:S02]  /*67a0*/  @P3 IMAD.MOV.U32 R9, RZ, RZ, R10 ;  /* 0x000000ffff093224 */ /* 0x000fe400078e000a */
[----:B------:R-:W-:Y:S02]  /*67b0*/  @P4 IMAD.MOV.U32 R9, RZ, RZ, R7 ;  /* 0x000000ffff094224 */ /* 0x000fe400078e0007 */
        /* <DEDUP_REMOVED lines=10> */
[----:B------:R-:W-:Y:S02]  /*6860*/  @P5 MOV R8, R7 ;  /* 0x0000000700085202 */ /* 0x000fe40000000f00 */
[----:B------:R-:W-:-:S03]  /*6870*/  SHF.L.W.U32.HI R16, R9, R14, R16 ;  /* 0x0000000e09107219 */ /* 0x000fc60000010e10 */
[----:B------:R-:W-:-:S05]  /*6880*/  @P0 IMAD.MOV.U32 R8, RZ, RZ, R19 ;  /* 0x000000ffff080224 */ /* 0x000fca00078e0013 */
[----:B------:R-:W-:-:S07]  /*6890*/  SHF.L.W.U32.HI R9, R8, R14, R9 ;  /* 0x0000000e08097219 */ /* 0x000fce0000010e09 */
.L_x_80:
[----:B------:R-:W-:Y:S05]  /*68a0*/  BSYNC.RECONVERGENT B1 ;  /* 0x0000000000017941 */ /* 0x000fea0003800200 */
.L_x_79:
        /* <DEDUP_REMOVED lines=17> */
[----:B0-----:R-:W-:Y:S01]  /*69c0*/  FSEL R8, -R14, R14, !P0 ;  /* 0x0000000e0e087208 */ /* 0x001fe20004000100 */
[----:B------:R-:W-:Y:S06]  /*69d0*/  BRA `(.L_x_76) ;  /* 0x0000000000087947 */ /* 0x000fec0003800000 */
.L_x_77:
[----:B------:R-:W-:Y:S01]  /*69e0*/  FMUL R8, RZ, R0 ;  /* 0x00000000ff087220 */ /* 0x000fe20000400000 */
[----:B------:R-:W-:-:S07]  /*69f0*/  IMAD.MOV.U32 R16, RZ, RZ, RZ ;  /* 0x000000ffff107224 */ /* 0x000fce00078e00ff */
.L_x_76:
[----:B------:R-:W-:Y:S05]  /*6a00*/  BSYNC.RECONVERGENT B0 ;  /* 0x0000000000007941 */ /* 0x000fea0003800200 */
.L_x_75:
[----:B------:R-:W-:Y:S02]  /*6a10*/  IMAD.MOV.U32 R0, RZ, RZ, 0x37cbac00 ;  /* 0x37cbac00ff007424 */ /* 0x000fe400078e00ff */
[----:B------:R-:W-:Y:S01]  /*6a20*/  FMUL R9, R8, R8 ;  /* 0x0000000808097220 */ /* 0x000fe20000400000 */
[C---:B------:R-:W-:Y:S01]  /*6a30*/  LOP3.LUT R14, R16.reuse, 0x1, RZ, 0xc0, !PT ;  /* 0x00000001100e7812 */ /* 0x040fe200078ec0ff */
[----:B------:R-:W-:Y:S01]  /*6a40*/  IMAD.MOV.U32 R18, RZ, RZ, 0x3c0885e4 ;  /* 0x3c0885e4ff127424 */ /* 0x000fe200078e00ff */
[----:B------:R-:W-:Y:S01]  /*6a50*/  IADD3 R16, PT, PT, R16, 0x1, RZ ;  /* 0x0000000110107810 */ /* 0x000fe20007ffe0ff */
[----:B------:R-:W-:Y:S01]  /*6a60*/  FFMA R0, R9, R0, -0.0013887860113754868507 ;  /* 0xbab607ed09007423 */ /* 0x000fe20000000000 */
[----:B------:R-:W-:Y:S01]  /*6a70*/  ISETP.NE.U32.AND P0, PT, R14, 0x1, PT ;  /* 0x000000010e00780c */ /* 0x000fe20003f05070 */
[----:B------:R-:W-:Y:S01]  /*6a80*/  IMAD.MOV.U32 R17, RZ, RZ, 0x3e2aaaa8 ;  /* 0x3e2aaaa8ff117424 */ /* 0x000fe200078e00ff */
[----:B------:R-:W-:Y:S02]  /*6a90*/  LOP3.LUT P1, RZ, R16, 0x2, RZ, 0xc0, !PT ;  /* 0x0000000210ff7812 */ /* 0x000fe4000782c0ff */
[----:B------:R-:W-:-:S02]  /*6aa0*/  FSEL R14, R0, -0.00019574658654164522886, P0 ;  /* 0xb94d4153000e7808 */ /* 0x000fc40000000000 */
[----:B------:R-:W-:Y:S02]  /*6ab0*/  FSEL R18, R18, 0.041666727513074874878, !P0 ;  /* 0x3d2aaabb12127808 */ /* 0x000fe40004000000 */
[----:B------:R-:W-:Y:S02]  /*6ac0*/  FSEL R0, R8, 1, !P0 ;  /* 0x3f80000008007808 */ /* 0x000fe40004000000 */
[----:B------:R-:W-:Y:S01]  /*6ad0*/  FSEL R17, -R17, -0.4999999701976776123, !P0 ;  /* 0xbeffffff11117808 */ /* 0x000fe20004000100 */
[C---:B------:R-:W-:Y:S02]  /*6ae0*/  FFMA R14, R9.reuse, R14, R18 ;  /* 0x0000000e090e7223 */ /* 0x040fe40000000012 */
[C---:B------:R-:W-:Y:S02]  /*6af0*/  FFMA R15, R9.reuse, R0, RZ ;  /* 0x00000000090f7223 */ /* 0x040fe400000000ff */
[----:B------:R-:W-:-:S04]  /*6b00*/  FFMA R14, R9, R14, R17 ;  /* 0x0000000e090e7223 */ /* 0x000fc80000000011 */
[----:B------:R-:W-:-:S04]  /*6b10*/  FFMA R0, R15, R14, R0 ;  /* 0x0000000e0f007223 */ /* 0x000fc80000000000 */
[----:B------:R-:W-:Y:S01]  /*6b20*/  @P1 FADD R0, RZ, -R0 ;  /* 0x80000000ff001221 */ /* 0x000fe20000000000 */
[----:B------:R-:W-:Y:S06]  /*6b30*/  BRA `(.L_x_67) ;  /* 0x0000000000087947 */ /* 0x000fec0003800000 */
.L_x_406:
[----:B01234-:R-:W-:-:S06]  /*6b40*/  FMUL.RZ R0, R0, 0.15915493667125701904 ;  /* 0x3e22f98300007820 */ /* 0x01ffcc000040c000 */
[----:B------:R-:W0:Y:S02]  /*6b50*/  MUFU.SIN R0, R0 ;  /* 0x0000000000007308 */ /* 0x000e240000000400 */
.L_x_67:
        /* <DEDUP_REMOVED lines=9> */
[----:B------:R-:W-:-:S05]  /*6bf0*/  VIMNMX.U32 R8, PT, PT, R6, 0x3, PT ;  /* 0x0000000306087848 */ /* 0x000fca0003fe0000 */
[----:B------:R-:W-:-:S04]  /*6c00*/  IMAD.SHL.U32 R14, R8, 0x4, RZ ;  /* 0x00000004080e7824 */ /* 0x000fc800078e00ff */
[----:B------:R-:W5:Y:S02]  /*6c10*/  LDC R8, c[0x2][R14+0x150] ;  /* 0x008054000e087b82 */ /* 0x000f640000000800 */
[----:B-----5:R-:W-:-:S04]  /*6c20*/  SHF.R.S32.HI R9, RZ, 0x1f, R8 ;  /* 0x0000001fff097819 */ /* 0x020fc80000011408 */
.L_x_410:
[----:B------:R-:W-:Y:S05]  /*6c30*/  BRX R8 -0x6c40                                                  (*"BRANCH_TARGETS .L_x_411,.L_x_412,.L_x_413,.L_x_83"*) ;  /* 0xffffff9008f07949 */ /* 0x000fea000383ffff */
.L_x_413:
[----:B------:R-:W-:-:S05]  /*6c40*/  IMAD.MOV.U32 R8, RZ, RZ, 0x2fe6 ;  /* 0x00002fe6ff087424 */ /* 0x000fca00078e00ff */
[----:B------:R-:W-:-:S05]  /*6c50*/  PRMT R4, R4, 0x5410, R8 ;  /* 0x0000541004047816 */ /* 0x000fca0000000008 */
[----:B------:R-:W-:Y:S01]  /*6c60*/  HFMA2 R4, R4.H0_H0, R4.H1_H1, 0.1234130859375, 0.1234130859375 ;  /* 0x2fe62fe604047431 */ /* 0x000fe20000060804 */
[----:B------:R-:W-:Y:S06]  /*6c70*/  BRA `(.L_x_83) ;  /* 0x0000001400007947 */ /* 0x000fec0003800000 */
.L_x_412:
[----:B------:R-:W-:Y:S01]  /*6c80*/  HMUL2 R4, R4.H0_H0, 0.1234130859375, 0.1234130859375 ;  /* 0x2fe62fe604047832 */ /* 0x000fe20000000800 */
[----:B------:R-:W-:Y:S06]  /*6c90*/  BRA `(.L_x_83) ;  /* 0x0000001000f87947 */ /* 0x000fec0003800000 */
.L_x_411:
[----:B------:R-:W-:Y:S01]  /*6ca0*/  HADD2 R4, R4.H0_H0, 0.1234130859375, 0.1234130859375 ;  /* 0x2fe62fe604047430 */ /* 0x000fe20000000800 */
[----:B------:R-:W-:Y:S06]  /*6cb0*/  BRA `(.L_x_83) ;  /* 0x0000001000f07947 */ /* 0x000fec0003800000 */
.L_x_82:
[----:B------:R-:W-:-:S04]  /*6cc0*/  MOV R9, 0xfffffffd ;  /* 0xfffffffd00097802 */ /* 0x000fc80000000f00 */
[----:B------:R-:W-:-:S05]  /*6cd0*/  VIADDMNMX.U32 R9, R6, R9, 0x4, PT ;  /* 0x0000000406097446 */ /* 0x000fca0003800009 */
[----:B------:R-:W-:-:S04]  /*6ce0*/  IMAD.SHL.U32 R14, R9, 0x4, RZ ;  /* 0x00000004090e7824 */ /* 0x000fc800078e00ff */
[----:B------:R-:W5:Y:S02]  /*6cf0*/  LDC R8, c[0x2][R14+0x160] ;  /* 0x008058000e087b82 */ /* 0x000f640000000800 */
[----:B-----5:R-:W-:-:S04]  /*6d00*/  SHF.R.S32.HI R9, RZ, 0x1f, R8 ;  /* 0x0000001fff097819 */ /* 0x020fc80000011408 */
.L_x_415:
[----:B------:R-:W-:Y:S05]  /*6d10*/  BRX R8 -0x6d20                                                  (*"BRANCH_TARGETS .L_x_416,.L_x_417,.L_x_83,.L_x_419"*) ;  /* 0xffffff9008b87949 */ /* 0x000fea000383ffff */
.L_x_419:
[----:B------:R-:W-:Y:S02]  /*6d20*/  IMAD.MOV.U32 R9, RZ, RZ, 0x3bbb989d ;  /* 0x3bbb989dff097424 */ /* 0x000fe400078e00ff */
[----:B------:R-:W-:Y:S02]  /*6d30*/  IMAD.MOV.U32 R8, RZ, RZ, 0x437c0000 ;  /* 0x437c0000ff087424 */ /* 0x000fe400078e00ff */
[----:B01234-:R-:W-:-:S04]  /*6d40*/  FFMA.SAT R9, R0, R9, 0.5 ;  /* 0x3f00000000097423 */ /* 0x01ffc80000002009 */
[----:B------:R-:W-:-:S04]  /*6d50*/  FFMA.RM R8, R9, R8, 12582913 ;  /* 0x4b40000109087423 */ /* 0x000fc80000004008 */
[----:B------:R-:W-:-:S04]  /*6d60*/  FADD R9, R8, -12583039 ;  /* 0xcb40007f08097421 */ /* 0x000fc80000000000 */
[----:B------:R-:W-:-:S04]  /*6d70*/  FFMA R9, R0, 1.4426950216293334961, -R9 ;  /* 0x3fb8aa3b00097823 */ /* 0x000fc80000000809 */
[----:B------:R-:W-:Y:S01]  /*6d80*/  FFMA R9, R0, 1.925963033500011079e-08, R9 ;  /* 0x32a5706000097823 */ /* 0x000fe20000000009 */
[----:B------:R-:W-:-:S05]  /*6d90*/  SHF.L.U32 R0, R8, 0x17, RZ ;  /* 0x0000001708007819 */ /* 0x000fca00000006ff */
[----:B------:R-:W0:Y:S02]  /*6da0*/  MUFU.EX2 R9, R9 ;  /* 0x0000000900097308 */ /* 0x000e240000000800 */
[----:B0-----:R-:W-:Y:S01]  /*6db0*/  FMUL R0, R0, R9 ;  /* 0x0000000900007220 */ /* 0x001fe20000400000 */
[----:B------:R-:W-:Y:S06]  /*6dc0*/  BRA `(.L_x_83) ;  /* 0x0000001000ac7947 */ /* 0x000fec0003800000 */
.L_x_417:
[----:B------:R-:W-:Y:S01]  /*6dd0*/  HFMA2 R3, R3, 0.43212890625, 0.1234130859375, -RZ ;  /* 0x36ea2fe603037831 */ /* 0x000fe200001000ff */
[----:B------:R-:W-:Y:S06]  /*6de0*/  BRA `(.L_x_83) ;  /* 0x0000001000a47947 */ /* 0x000fec0003800000 */
.L_x_416:
[----:B------:R-:W-:Y:S01]  /*6df0*/  HADD2 R3, R3, 0.43212890625, 0.1234130859375 ;  /* 0x36ea2fe603037430 */ /* 0x000fe20000000000 */
[----:B------:R-:W-:Y:S06]  /*6e00*/  BRA `(.L_x_83) ;  /* 0x00000010009c7947 */ /* 0x000fec0003800000 */
.L_x_81:
[----:B------:R-:W-:-:S13]  /*6e10*/  ISETP.GT.AND P0, PT, R6, 0x9, PT ;  /* 0x000000090600780c */ /* 0x000fda0003f04270 */
[----:B------:R-:W-:Y:S05]  /*6e20*/  @P0 BRA `(.L_x_84) ;  /* 0x0000000800800947 */ /* 0x000fea0003800000 */
[----:B------:R-:W-:-:S05]  /*6e30*/  VIADD R8, R6, 0xfffffff9 ;  /* 0xfffffff906087836 */ /* 0x000fca0000000000 */
[----:B------:R-:W-:-:S05]  /*6e40*/  VIMNMX.U32 R8, PT, PT, R8, 0x3, PT ;  /* 0x0000000308087848 */ /* 0x000fca0003fe0000 */
[----:B------:R-:W-:-:S04]  /*6e50*/  IMAD.SHL.U32 R14, R8, 0x4, RZ ;  /* 0x00000004080e7824 */ /* 0x000fc800078e00ff */
[----:B------:R-:W5:Y:S02]  /*6e60*/  LDC R8, c[0x2][R14+0x174] ;  /* 0x00805d000e087b82 */ /* 0x000f640000000800 */
[----:B-----5:R-:W-:-:S04]  /*6e70*/  SHF.R.S32.HI R9, RZ, 0x1f, R8 ;  /* 0x0000001fff097819 */ /* 0x020fc80000011408 */
.L_x_421:
[----:B------:R-:W-:Y:S05]  /*6e80*/  BRX R8 -0x6e90                                                  (*"BRANCH_TARGETS .L_x_422,.L_x_423,.L_x_424,.L_x_83"*) ;  /* 0xffffff90085c7949 */ /* 0x000fea000383ffff */
.L_x_424:
        /* <DEDUP_REMOVED lines=17> */
.L_x_88:
        /* <DEDUP_REMOVED lines=63> */
.L_x_90:
[----:B------:R-:W-:Y:S05]  /*7390*/  BSYNC.RECONVERGENT B1 ;  /* 0x0000000000017941 */ /* 0x000fea0003800200 */
.L_x_89:
        /* <DEDUP_REMOVED lines=19> */
.L_x_87:
[----:B------:R-:W-:Y:S01]  /*74d0*/  FMUL R8, RZ, R0 ;  /* 0x00000000ff087220 */ /* 0x000fe20000400000 */
[----:B------:R-:W-:-:S07]  /*74e0*/  IMAD.MOV.U32 R16, RZ, RZ, RZ ;  /* 0x000000ffff107224 */ /* 0x000fce00078e00ff */
.L_x_86:
[----:B------:R-:W-:Y:S05]  /*74f0*/  BSYNC.RECONVERGENT B0 ;  /* 0x0000000000007941 */ /* 0x000fea0003800200 */
.L_x_85:
        /* <DEDUP_REMOVED lines=18> */
.L_x_423:
        /* <DEDUP_REMOVED lines=27> */
.L_x_422:
[----:B01234-:R-:W-:-:S05]  /*77d0*/  FMUL R8, R0, 1.4426950216293334961 ;  /* 0x3fb8aa3b00087820 */ /* 0x01ffca0000400000 */
[----:B------:R-:W-:-:S13]  /*77e0*/  FSETP.GEU.AND P0, PT, R8, -126, PT ;  /* 0xc2fc00000800780b */ /* 0x000fda0003f0e000 */
[----:B------:R-:W-:-:S04]  /*77f0*/  @!P0 FMUL R8, R8, 0.5 ;  /* 0x3f00000008088820 */ /* 0x000fc80000400000 */
[----:B------:R-:W0:Y:S02]  /*7800*/  MUFU.EX2 R0, R8 ;  /* 0x0000000800007308 */ /* 0x000e240000000800 */
[----:B0-----:R-:W-:Y:S01]  /*7810*/  @!P0 FMUL R0, R0, R0 ;  /* 0x0000000000008220 */ /* 0x001fe20000400000 */
[----:B------:R-:W-:Y:S06]  /*7820*/  BRA `(.L_x_83) ;  /* 0x0000000800147947 */ /* 0x000fec0003800000 */
.L_x_84:
[----:B------:R-:W-:-:S05]  /*7830*/  IMAD.MOV.U32 R9, RZ, RZ, -0xa ;  /* 0xfffffff6ff097424 */ /* 0x000fca00078e00ff */
[----:B------:R-:W-:-:S05]  /*7840*/  VIADDMNMX.U32 R9, R6, R9, 0x3, PT ;  /* 0x0000000306097446 */ /* 0x000fca0003800009 */
[----:B------:R-:W-:-:S04]  /*7850*/  IMAD.SHL.U32 R14, R9, 0x4, RZ ;  /* 0x00000004090e7824 */ /* 0x000fc800078e00ff */
[----:B------:R-:W5:Y:S02]  /*7860*/  LDC R8, c[0x2][R14+0x184] ;  /* 0x008061000e087b82 */ /* 0x000f640000000800 */
[----:B-----5:R-:W-:-:S04]  /*7870*/  SHF.R.S32.HI R9, RZ, 0x1f, R8 ;  /* 0x0000001fff097819 */ /* 0x020fc80000011408 */
.L_x_426:
[----:B------:R-:W-:Y:S05]  /*7880*/  BRX R8 -0x7890                                                  (*"BRANCH_TARGETS .L_x_427,.L_x_428,.L_x_429,.L_x_83"*) ;  /* 0xffffff8408dc7949 */ /* 0x000fea000383ffff */
.L_x_429:
[----:B01234-:R-:W-:-:S06]  /*7890*/  FMUL.RZ R0, R0, 0.15915493667125701904 ;  /* 0x3e22f98300007820 */ /* 0x01ffcc000040c000 */
[----:B------:R-:W0:Y:S01]  /*78a0*/  MUFU.COS R0, R0 ;  /* 0x0000000000007308 */ /* 0x000e220000000000 */
[----:B------:R-:W-:Y:S05]  /*78b0*/  BRA `(.L_x_83) ;  /* 0x0000000400f07947 */ /* 0x000fea0003800000 */
.L_x_428:
        /* <DEDUP_REMOVED lines=17> */
.L_x_94:
        /* <DEDUP_REMOVED lines=63> */
.L_x_96:
[----:B------:R-:W-:Y:S05]  /*7dc0*/  BSYNC.RECONVERGENT B1 ;  /* 0x0000000000017941 */ /* 0x000fea0003800200 */
.L_x_95:
        /* <DEDUP_REMOVED lines=19> */
.L_x_93:
[----:B------:R-:W-:Y:S01]  /*7f00*/  FMUL R8, RZ, R0 ;  /* 0x00000000ff087220 */ /* 0x000fe20000400000 */
[----:B------:R-:W-:-:S07]  /*7f10*/  IMAD.MOV.U32 R16, RZ, RZ, RZ ;  /* 0x000000ffff107224 */ /* 0x000fce00078e00ff */
.L_x_92:
[----:B------:R-:W-:Y:S05]  /*7f20*/  BSYNC.RECONVERGENT B0 ;  /* 0x0000000000007941 */ /* 0x000fea0003800200 */
.L_x_91:
        /* <DEDUP_REMOVED lines=19> */
.L_x_427:
[----:B01234-:R-:W-:-:S06]  /*8060*/  FMUL.RZ R0, R0, 0.15915493667125701904 ;  /* 0x3e22f98300007820 */ /* 0x01ffcc000040c000 */
[----:B------:R-:W0:Y:S02]  /*8070*/  MUFU.SIN R0, R0 ;  /* 0x0000000000007308 */ /* 0x000e240000000400 */
.L_x_83:
        /* <DEDUP_REMOVED lines=13> */
.L_x_431:
[----:B------:R-:W-:Y:S05]  /*8150*/  BRX R8 -0x8160                                                  (*"BRANCH_TARGETS .L_x_432,.L_x_433,.L_x_434,.L_x_99"*) ;  /* 0xffffff7c08a87949 */ /* 0x000fea000383ffff */
.L_x_434:
[----:B------:R-:W-:-:S05]  /*8160*/  IMAD.MOV.U32 R8, RZ, RZ, 0x2fe6 ;  /* 0x00002fe6ff087424 */ /* 0x000fca00078e00ff */
[----:B------:R-:W-:-:S05]  /*8170*/  PRMT R4, R4, 0x5410, R8 ;  /* 0x0000541004047816 */ /* 0x000fca0000000008 */
[----:B------:R-:W-:Y:S01]  /*8180*/  HFMA2 R4, R4.H0_H0, R4.H1_H1, 0.1234130859375, 0.1234130859375 ;  /* 0x2fe62fe604047431 */ /* 0x000fe20000060804 */
[----:B------:R-:W-:Y:S06]  /*8190*/  BRA `(.L_x_99) ;  /* 0x0000001400007947 */ /* 0x000fec0003800000 */
.L_x_433:
[----:B------:R-:W-:Y:S01]  /*81a0*/  HMUL2 R4, R4.H0_H0, 0.1234130859375, 0.1234130859375 ;  /* 0x2fe62fe604047832 */ /* 0x000fe20000000800 */
[----:B------:R-:W-:Y:S06]  /*81b0*/  BRA `(.L_x_99) ;  /* 0x0000001000f87947 */ /* 0x000fec0003800000 */
.L_x_432:
[----:B------:R-:W-:Y:S01]  /*81c0*/  HADD2 R4, R4.H0_H0, 0.1234130859375, 0.1234130859375 ;  /* 0x2fe62fe604047430 */ /* 0x000fe20000000800 */
[----:B------:R-:W-:Y:S06]  /*81d0*/  BRA `(.L_x_99) ;  /* 0x0000001000f07947 */ /* 0x000fec0003800000 */
.L_x_98:
[----:B------:R-:W-:-:S04]  /*81e0*/  MOV R9, 0xfffffffd ;  /* 0xfffffffd00097802 */ /* 0x000fc80000000f00 */
[----:B------:R-:W-:-:S05]  /*81f0*/  VIADDMNMX.U32 R9, R6, R9, 0x4, PT ;  /* 0x0000000406097446 */ /* 0x000fca0003800009 */
[----:B------:R-:W-:-:S04]  /*8200*/  IMAD.SHL.U32 R14, R9, 0x4, RZ ;  /* 0x00000004090e7824 */ /* 0x000fc800078e00ff */
[----:B------:R-:W5:Y:S02]  /*8210*/  LDC R8, c[0x2][R14+0x1a4] ;  /* 0x008069000e087b82 */ /* 0x000f640000000800 */
[----:B-----5:R-:W-:-:S04]  /*8220*/  SHF.R.S32.HI R9, RZ, 0x1f, R8 ;  /* 0x0000001fff097819 */ /* 0x020fc80000011408 */
.L_x_436:
[----:B------:R-:W-:Y:S05]  /*8230*/  BRX R8 -0x8240                                                  (*"BRANCH_TARGETS .L_x_437,.L_x_438,.L_x_99,.L_x_440"*) ;  /* 0xffffff7c08707949 */ /* 0x000fea000383ffff */
.L_x_440:
        /* <DEDUP_REMOVED lines=11> */
.L_x_438:
[----:B------:R-:W-:Y:S01]  /*82f0*/  HFMA2 R3, R3, 0.43212890625, 0.1234130859375, -RZ ;  /* 0x36ea2fe603037831 */ /* 0x000fe200001000ff */
[----:B------:R-:W-:Y:S06]  /*8300*/  BRA `(.L_x_99) ;  /* 0x0000001000a47947 */ /* 0x000fec0003800000 */
.L_x_437:
[----:B------:R-:W-:Y:S01]  /*8310*/  HADD2 R3, R3, 0.43212890625, 0.1234130859375 ;  /* 0x36ea2fe603037430 */ /* 0x000fe20000000000 */
[----:B------:R-:W-:Y:S06]  /*8320*/  BRA `(.L_x_99) ;  /* 0x00000010009c7947 */ /* 0x000fec0003800000 */
.L_x_97:
[----:B------:R-:W-:-:S13]  /*8330*/  ISETP.GT.AND P0, PT, R6, 0x9, PT ;  /* 0x000000090600780c */ /* 0x000fda0003f04270 */
[----:B------:R-:W-:Y:S05]  /*8340*/  @P0 BRA `(.L_x_100) ;  /* 0x0000000800800947 */ /* 0x000fea0003800000 */
[----:B------:R-:W-:-:S05]  /*8350*/  VIADD R8, R6, 0xfffffff9 ;  /* 0xfffffff906087836 */ /* 0x000fca0000000000 */
[----:B------:R-:W-:-:S05]  /*8360*/  VIMNMX.U32 R8, PT, PT, R8, 0x3, PT ;  /* 0x0000000308087848 */ /* 0x000fca0003fe0000 */
[----:B------:R-:W-:-:S04]  /*8370*/  IMAD.SHL.U32 R14, R8, 0x4, RZ ;  /* 0x00000004080e7824 */ /* 0x000fc800078e00ff */
[----:B------:R-:W5:Y:S02]  /*8380*/  LDC R8, c[0x2][R14+0x1b8] ;  /* 0x00806e000e087b82 */ /* 0x000f640000000800 */
[----:B-----5:R-:W-:-:S04]  /*8390*/  SHF.R.S32.HI R9, RZ, 0x1f, R8 ;  /* 0x0000001fff097819 */ /* 0x020fc80000011408 */
.L_x_442:
[----:B------:R-:W-:Y:S05]  /*83a0*/  BRX R8 -0x83b0                                                  (*"BRANCH_TARGETS .L_x_443,.L_x_444,.L_x_445,.L_x_99"*) ;  /* 0xffffff7c08147949 */ /* 0x000fea000383ffff */
.L_x_445:
        /* <DEDUP_REMOVED lines=17> */
.L_x_104:
        /* <DEDUP_REMOVED lines=63> */
.L_x_106:
[----:B------:R-:W-:Y:S05]  /*88b0*/  BSYNC.RECONVERGENT B1 ;  /* 0x0000000000017941 */ /* 0x000fea0003800200 */
.L_x_105:
        /* <DEDUP_REMOVED lines=19> */
.L_x_103:
[----:B------:R-:W-:Y:S01]  /*89f0*/  FMUL R8, RZ, R0 ;  /* 0x00000000ff087220 */ /* 0x000fe20000400000 */
[----:B------:R-:W-:-:S07]  /*8a00*/  IMAD.MOV.U32 R16, RZ, RZ, RZ ;  /* 0x000000ffff107224 */ /* 0x000fce00078e00ff */
.L_x_102:
[----:B------:R-:W-:Y:S05]  /*8a10*/  BSYNC.RECONVERGENT B0 ;  /* 0x0000000000007941 */ /* 0x000fea0003800200 */
.L_x_101:
        /* <DEDUP_REMOVED lines=18> */
.L_x_444:
        /* <DEDUP_REMOVED lines=27> */
.L_x_443:
[----:B01234-:R-:W-:-:S05]  /*8cf0*/  FMUL R8, R0, 1.4426950216293334961 ;  /* 0x3fb8aa3b00087820 */ /* 0x01ffca0000400000 */
[----:B------:R-:W-:-:S13]  /*8d00*/  FSETP.GEU.AND P0, PT, R8, -126, PT ;  /* 0xc2fc00000800780b */ /* 0x000fda0003f0e000 */
[----:B------:R-:W-:-:S04]  /*8d10*/  @!P0 FMUL R8, R8, 0.5 ;  /* 0x3f00000008088820 */ /* 0x000fc80000400000 */
[----:B------:R-:W0:Y:S02]  /*8d20*/  MUFU.EX2 R0, R8 ;  /* 0x0000000800007308 */ /* 0x000e240000000800 */
[----:B0-----:R-:W-:Y:S01]  /*8d30*/  @!P0 FMUL R0, R0, R0 ;  /* 0x0000000000008220 */ /* 0x001fe20000400000 */
[----:B------:R-:W-:Y:S06]  /*8d40*/  BRA `(.L_x_99) ;  /* 0x0000000800147947 */ /* 0x000fec0003800000 */
.L_x_100:
[----:B------:R-:W-:-:S05]  /*8d50*/  IMAD.MOV.U32 R9, RZ, RZ, -0xa ;  /* 0xfffffff6ff097424 */ /* 0x000fca00078e00ff */
[----:B------:R-:W-:-:S05]  /*8d60*/  VIADDMNMX.U32 R9, R6, R9, 0x3, PT ;  /* 0x0000000306097446 */ /* 0x000fca0003800009 */
[----:B------:R-:W-:-:S04]  /*8d70*/  IMAD.SHL.U32 R14, R9, 0x4, RZ ;  /* 0x00000004090e7824 */ /* 0x000fc800078e00ff */
[----:B------:R-:W5:Y:S02]  /*8d80*/  LDC R8, c[0x2][R14+0x1c8] ;  /* 0x008072000e087b82 */ /* 0x000f640000000800 */
[----:B-----5:R-:W-:-:S04]  /*8d90*/  SHF.R.S32.HI R9, RZ, 0x1f, R8 ;  /* 0x0000001fff097819 */ /* 0x020fc80000011408 */
.L_x_447:
[----:B------:R-:W-:Y:S05]  /*8da0*/  BRX R8 -0x8db0                                                  (*"BRANCH_TARGETS .L_x_448,.L_x_449,.L_x_450,.L_x_99"*) ;  /* 0xffffff7008947949 */ /* 0x000fea000383ffff */
.L_x_450:
[----:B01234-:R-:W-:-:S06]  /*8db0*/  FMUL.RZ R0, R0, 0.15915493667125701904 ;  /* 0x3e22f98300007820 */ /* 0x01ffcc000040c000 */
[----:B------:R-:W0:Y:S01]  /*8dc0*/  MUFU.COS R0, R0 ;  /* 0x0000000000007308 */ /* 0x000e220000000000 */
[----:B------:R-:W-:Y:S05]  /*8dd0*/  BRA `(.L_x_99) ;  /* 0x0000000400f07947 */ /* 0x000fea0003800000 */
.L_x_449:
        /* <DEDUP_REMOVED lines=17> */
.L_x_110:
        /* <DEDUP_REMOVED lines=63> */
.L_x_112:
[----:B------:R-:W-:Y:S05]  /*92e0*/  BSYNC.RECONVERGENT B1 ;  /* 0x0000000000017941 */ /* 0x000fea0003800200 */
.L_x_111:
        /* <DEDUP_REMOVED lines=19> */
.L_x_109:
[----:B------:R-:W-:Y:S01]  /*9420*/  FMUL R8, RZ, R0 ;  /* 0x00000000ff087220 */ /* 0x000fe20000400000 */
[----:B------:R-:W-:-:S07]  /*9430*/  IMAD.MOV.U32 R16, RZ, RZ, RZ ;  /* 0x000000ffff107224 */ /* 0x000fce00078e00ff */
.L_x_108:
[----:B------:R-:W-:Y:S05]  /*9440*/  BSYNC.RECONVERGENT B0 ;  /* 0x0000000000007941 */ /* 0x000fea0003800200 */
.L_x_107:
        /* <DEDUP_REMOVED lines=19> */
.L_x_448:
[----:B01234-:R-:W-:-:S06]  /*9580*/  FMUL.RZ R0, R0, 0.15915493667125701904 ;  /* 0x3e22f98300007820 */ /* 0x01ffcc000040c000 */
[----:B------:R-:W0:Y:S02]  /*9590*/  MUFU.SIN R0, R0 ;  /* 0x0000000000007308 */ /* 0x000e240000000400 */
.L_x_99:
        /* <DEDUP_REMOVED lines=13> */
.L_x_452:
[----:B------:R-:W-:Y:S05]  /*9670*/  BRX R8 -0x9680                                                  (*"BRANCH_TARGETS .L_x_453,.L_x_454,.L_x_455,.L_x_2"*) ;  /* 0xffffff6808607949 */ /* 0x000fea000383ffff */
.L_x_455:
[----:B------:R-:W-:-:S05]  /*9680*/  IMAD.MOV.U32 R6, RZ, RZ, 0x2fe6 ;  /* 0x00002fe6ff067424 */ /* 0x000fca00078e00ff */
[----:B------:R-:W-:-:S05]  /*9690*/  PRMT R4, R4, 0x5410, R6 ;  /* 0x0000541004047816 */ /* 0x000fca0000000006 */
[----:B------:R-:W-:Y:S01]  /*96a0*/  HFMA2 R4, R4.H0_H0, R4.H1_H1, 0.1234130859375, 0.1234130859375 ;  /* 0x2fe62fe604047431 */ /* 0x000fe20000060804 */
[----:B------:R-:W-:Y:S06]  /*96b0*/  BRA `(.L_x_2) ;  /* 0x0000001000f87947 */ /* 0x000fec0003800000 */
.L_x_454:
[----:B------:R-:W-:Y:S01]  /*96c0*/  HMUL2 R4, R4.H0_H0, 0.1234130859375, 0.1234130859375 ;  /* 0x2fe62fe604047832 */ /* 0x000fe20000000800 */
[----:B------:R-:W-:Y:S06]  /*96d0*/  BRA `(.L_x_2) ;  /* 0x0000001000f07947 */ /* 0x000fec0003800000 */
.L_x_453:
[----:B------:R-:W-:Y:S01]  /*96e0*/  HADD2 R4, R4.H0_H0, 0.1234130859375, 0.1234130859375 ;  /* 0x2fe62fe604047430 */ /* 0x000fe20000000800 */
[----:B------:R-:W-:Y:S06]  /*96f0*/  BRA `(.L_x_2) ;  /* 0x0000001000e87947 */ /* 0x000fec0003800000 */
.L_x_114:
[----:B------:R-:W-:-:S04]  /*9700*/  MOV R9, 0xfffffffd ;  /* 0xfffffffd00097802 */ /* 0x000fc80000000f00 */
[----:B------:R-:W-:-:S05]  /*9710*/  VIADDMNMX.U32 R9, R6, R9, 0x4, PT ;  /* 0x0000000406097446 */ /* 0x000fca0003800009 */
[----:B------:R-:W-:-:S04]  /*9720*/  IMAD.SHL.U32 R6, R9, 0x4, RZ ;  /* 0x0000000409067824 */ /* 0x000fc800078e00ff */
[----:B------:R-:W5:Y:S02]  /*9730*/  LDC R8, c[0x2][R6+0x1e8] ;  /* 0x00807a0006087b82 */ /* 0x000f640000000800 */
[----:B-----5:R-:W-:-:S04]  /*9740*/  SHF.R.S32.HI R9, RZ, 0x1f, R8 ;  /* 0x0000001fff097819 */ /* 0x020fc80000011408 */
.L_x_457:
[----:B------:R-:W-:Y:S05]  /*9750*/  BRX R8 -0x9760                                                  (*"BRANCH_TARGETS .L_x_458,.L_x_459,.L_x_2,.L_x_461"*) ;  /* 0xffffff6808287949 */ /* 0x000fea000383ffff */
.L_x_461:
        /* <DEDUP_REMOVED lines=11> */
.L_x_459:
[----:B------:R-:W-:Y:S01]  /*9810*/  HFMA2 R3, R3, 0.43212890625, 0.1234130859375, -RZ ;  /* 0x36ea2fe603037831 */ /* 0x000fe200001000ff */
[----:B------:R-:W-:Y:S06]  /*9820*/  BRA `(.L_x_2) ;  /* 0x00000010009c7947 */ /* 0x000fec0003800000 */
.L_x_458:
[----:B------:R-:W-:Y:S01]  /*9830*/  HADD2 R3, R3, 0.43212890625, 0.1234130859375 ;  /* 0x36ea2fe603037430 */ /* 0x000fe20000000000 */
[----:B------:R-:W-:Y:S06]  /*9840*/  BRA `(.L_x_2) ;  /* 0x0000001000947947 */ /* 0x000fec0003800000 */
.L_x_113:
[----:B------:R-:W-:-:S13]  /*9850*/  ISETP.GT.AND P0, PT, R6, 0x9, PT ;  /* 0x000000090600780c */ /* 0x000fda0003f04270 */
[----:B------:R-:W-:Y:S05]  /*9860*/  @P0 BRA `(.L_x_115) ;  /* 0x00000008007c0947 */ /* 0x000fea0003800000 */
[----:B------:R-:W-:-:S05]  /*9870*/  VIADD R6, R6, 0xfffffff9 ;  /* 0xfffffff906067836 */ /* 0x000fca0000000000 */
[----:B------:R-:W-:-:S05]  /*9880*/  VIMNMX.U32 R6, PT, PT, R6, 0x3, PT ;  /* 0x0000000306067848 */ /* 0x000fca0003fe0000 */
[----:B------:R-:W-:-:S04]  /*9890*/  IMAD.SHL.U32 R6, R6, 0x4, RZ ;  /* 0x0000000406067824 */ /* 0x000fc800078e00ff */
[----:B------:R-:W5:Y:S02]  /*98a0*/  LDC R8, c[0x2][R6+0x1fc] ;  /* 0x00807f0006087b82 */ /* 0x000f640000000800 */
[----:B-----5:R-:W-:-:S04]  /*98b0*/  SHF.R.S32.HI R9, RZ, 0x1f, R8 ;  /* 0x0000001fff097819 */ /* 0x020fc80000011408 */
.L_x_463:
[----:B------:R-:W-:Y:S05]  /*98c0*/  BRX R8 -0x98d0                                                  (*"BRANCH_TARGETS .L_x_464,.L_x_465,.L_x_466,.L_x_2"*) ;  /* 0xffffff6408cc7949 */ /* 0x000fea000383ffff */
.L_x_466:
        /* <DEDUP_REMOVED lines=17> */
.L_x_119:
[----:B0-----:R-:W-:-:S05]  /*99e0*/  IMAD.WIDE.U32 R16, R21, 0x4, R8 ;  /* 0x0000000415107825 */ /* 0x001fca00078e0008 */
[----:B------:R-:W2:Y:S01]  /*99f0*/  LDG.E.CONSTANT R14, desc[UR8][R16.64] ;  /* 0x00000008100e7981 */ /* 0x000ea2000c1e9900 */
[C---:B------:R-:W-:Y:S02]  /*9a00*/  IMAD.SHL.U32 R6, R21.reuse, 0x4, RZ ;  /* 0x0000000415067824 */ /* 0x040fe400078e00ff */
[----:B------:R-:W-:-:S03]  /*9a10*/  VIADD R21, R21, 0x1 ;  /* 0x0000000115157836 */ /* 0x000fc60000000000 */
[C---:B------:R-:W-:Y:S02]  /*9a20*/  ISETP.EQ.AND P0, PT, R6.reuse, RZ, PT ;  /* 0x000000ff0600720c */ /* 0x040fe40003f02270 */
[C---:B------:R-:W-:Y:S02]  /*9a30*/  ISETP.EQ.AND P5, PT, R6.reuse, 0x4, PT ;  /* 0x000000040600780c */ /* 0x040fe40003fa2270 */
        /* <DEDUP_REMOVED lines=10> */
[-C--:B------:R-:W-:Y:S01]  /*9ae0*/  @P0 MOV R2, R6.reuse ;  /* 0x0000000600020202 */ /* 0x080fe20000000f00 */
[--C-:B------:R-:W-:Y:S01]  /*9af0*/  @P3 IMAD.MOV.U32 R11, RZ, RZ, R6.reuse ;  /* 0x000000ffff0b3224 */ /* 0x100fe200078e0006 */
[----:B------:R-:W-:Y:S01]  /*9b00*/  @P2 MOV R10, R6 ;  /* 0x00000006000a2202 */ /* 0x000fe20000000f00 */
[----:B------:R-:W-:-:S08]  /*9b10*/  @P1 IMAD.MOV.U32 R7, RZ, RZ, R6 ;  /* 0x000000ffff071224 */ /* 0x000fd000078e0006 */
[----:B------:R-:W-:Y:S05]  /*9b20*/  @P6 BRA `(.L_x_119) ;  /* 0xfffffffc00ac6947 */ /* 0x000fea000383ffff */
        /* <DEDUP_REMOVED lines=20> */
[----:B------:R-:W-:Y:S02]  /*9c70*/  @P1 IMAD.MOV.U32 R8, RZ, RZ, R12 ;  /* 0x000000ffff081224 */ /* 0x000fe400078e000c */
[--C-:B------:R-:W-:Y:S01]  /*9c80*/  @P1 IMAD.MOV.U32 R6, RZ, RZ, R11.reuse ;  /* 0x000000ffff061224 */ /* 0x100fe200078e000b */
[----:B------:R-:W-:Y:S01]  /*9c90*/  @P0 MOV R6, R10 ;  /* 0x0000000a00060202 */ /* 0x000fe20000000f00 */
[----:B------:R-:W-:-:S04]  /*9ca0*/  @P0 IMAD.MOV.U32 R8, RZ, RZ, R11 ;  /* 0x000000ffff080224 */ /* 0x000fc800078e000b */
[----:B------:R-:W-:Y:S02]  /*9cb0*/  @P3 IMAD.MOV.U32 R8, RZ, RZ, R10 ;  /* 0x000000ffff083224 */ /* 0x000fe400078e000a */
[--C-:B------:R-:W-:Y:S01]  /*9cc0*/  @P3 IMAD.MOV.U32 R6, RZ, RZ, R7.reuse ;  /* 0x000000ffff063224 */ /* 0x100fe200078e0007 */
[----:B------:R-:W-:Y:S01]  /*9cd0*/  @P4 MOV R6, R19 ;  /* 0x0000001300064202 */ /* 0x000fe20000000f00 */
[----:B------:R-:W-:Y:S02]  /*9ce0*/  @P4 IMAD.MOV.U32 R8, RZ, RZ, R7 ;  /* 0x000000ffff084224 */ /* 0x000fe400078e0007 */
[----:B------:R-:W-:Y:S01]  /*9cf0*/  @P5 IMAD.MOV.U32 R8, RZ, RZ, R19 ;  /* 0x000000ffff085224 */ /* 0x000fe200078e0013 */
[----:B------:R-:W-:Y:S06]  /*9d00*/  @!P6 BRA `(.L_x_121) ;  /* 0x00000000002ce947 */ /* 0x000fec0003800000 */
[----:B------:R-:W-:Y:S02]  /*9d10*/  @P2 IMAD.MOV.U32 R9, RZ, RZ, R2 ;  /* 0x000000ffff092224 */ /* 0x000fe400078e0002 */
[----:B------:R-:W-:Y:S01]  /*9d20*/  @P1 IMAD.MOV.U32 R9, RZ, RZ, R13 ;  /* 0x000000ffff091224 */ /* 0x000fe200078e000d */
[----:B------:R-:W-:Y:S01]  /*9d30*/  @P0 MOV R9, R12 ;  /* 0x0000000c00090202 */ /* 0x000fe20000000f00 */
[----:B------:R-:W-:Y:S01]  /*9d40*/  @P3 IMAD.MOV.U32 R9, RZ, RZ, R11 ;  /* 0x000000ffff093224 */ /* 0x000fe200078e000b */
[----:B------:R-:W-:Y:S01]  /*9d50*/  ISETP.EQ.AND P0, PT, R15, 0x8, PT ;  /* 0x000000080f00780c */ /* 0x000fe20003f02270 */
[----:B------:R-:W-:Y:S01]  /*9d60*/  @P4 IMAD.MOV.U32 R9, RZ, RZ, R10 ;  /* 0x000000ffff094224 */ /* 0x000fe200078e000a */
[----:B------:R-:W-:Y:S01]  /*9d70*/  LOP3.LUT R15, R14, 0x1f, RZ, 0xc0, !PT ;  /* 0x0000001f0e0f7812 */ /* 0x000fe200078ec0ff */
[----:B------:R-:W-:-:S03]  /*9d80*/  @P5 IMAD.MOV.U32 R9, RZ, RZ, R7 ;  /* 0x000000ffff095224 */ /* 0x000fc600078e0007 */
[----:B------:R-:W-:-:S07]  /*9d90*/  SHF.L.W.U32.HI R6, R8, R15, R6 ;  /* 0x0000000f08067219 */ /* 0x000fce0000010e06 */
[----:B------:R-:W-:-:S04]  /*9da0*/  @P0 MOV R9, R19 ;  /* 0x0000001300090202 */ /* 0x000fc80000000f00 */
[----:B------:R-:W-:-:S07]  /*9db0*/  SHF.L.W.U32.HI R8, R9, R15, R8 ;  /* 0x0000000f09087219 */ /* 0x000fce0000010e08 */
.L_x_121:
[----:B------:R-:W-:Y:S05]  /*9dc0*/  BSYNC.RECONVERGENT B1 ;  /* 0x0000000000017941 */ /* 0x000fea0003800200 */
.L_x_120:
        /* <DEDUP_REMOVED lines=9> */
[----:B------:R-:W0:Y:S01]  /*9e60*/  I2F.F64.S64 R8, R14 ;  /* 0x0000000e00087312 */ /* 0x000e220000301c00 */
[C---:B------:R-:W-:Y:S02]  /*9e70*/  LOP3.LUT R0, R17.reuse, R0, RZ, 0x3c, !PT ;  /* 0x0000000011007212 */ /* 0x040fe400078e3cff */
        /* <DEDUP_REMOVED lines=8> */
.L_x_118:
[----:B------:R-:W-:Y:S01]  /*9f00*/  FMUL R14, RZ, R0 ;  /* 0x00000000ff0e7220 */ /* 0x000fe20000400000 */
[----:B------:R-:W-:-:S07]  /*9f10*/  MOV R6, RZ ;  /* 0x000000ff00067202 */ /* 0x000fce0000000f00 */
.L_x_117:
[----:B------:R-:W-:Y:S05]  /*9f20*/  BSYNC.RECONVERGENT B0 ;  /* 0x0000000000007941 */ /* 0x000fea0003800200 */
.L_x_116:
[----:B------:R-:W-:Y:S02]  /*9f30*/  IMAD.MOV.U32 R0, RZ, RZ, 0x37cbac00 ;  /* 0x37cbac00ff007424 */ /* 0x000fe400078e00ff */
[----:B------:R-:W-:Y:S01]  /*9f40*/  FMUL R9, R14, R14 ;  /* 0x0000000e0e097220 */ /* 0x000fe20000400000 */
[C---:B------:R-:W-:Y:S01]  /*9f50*/  LOP3.LUT R8, R6.reuse, 0x1, RZ, 0xc0, !PT ;  /* 0x0000000106087812 */ /* 0x040fe200078ec0ff */
[----:B------:R-:W-:Y:S01]  /*9f60*/  IMAD.MOV.U32 R16, RZ, RZ, 0x3d2aaabb ;  /* 0x3d2aaabbff107424 */ /* 0x000fe200078e00ff */
[----:B------:R-:W-:Y:S01]  /*9f70*/  LOP3.LUT P1, RZ, R6, 0x2, RZ, 0xc0, !PT ;  /* 0x0000000206ff7812 */ /* 0x000fe2000782c0ff */
[----:B------:R-:W-:Y:S01]  /*9f80*/  FFMA R0, R9, R0, -0.0013887860113754868507 ;  /* 0xbab607ed09007423 */ /* 0x000fe20000000000 */
[----:B------:R-:W-:Y:S01]  /*9f90*/  ISETP.NE.U32.AND P0, PT, R8, 0x1, PT ;  /* 0x000000010800780c */ /* 0x000fe20003f05070 */
[----:B------:R-:W-:-:S03]  /*9fa0*/  IMAD.MOV.U32 R17, RZ, RZ, 0x3effffff ;  /* 0x3effffffff117424 */ /* 0x000fc600078e00ff */
[----:B------:R-:W-:Y:S02]  /*9fb0*/  FSEL R8, R0, -0.00019574658654164522886, !P0 ;  /* 0xb94d415300087808 */ /* 0x000fe40004000000 */
        /* <DEDUP_REMOVED lines=9> */
.L_x_465:
[----:B01234-:R-:W-:Y:S01]  /*a050*/  FSETP.GEU.AND P0, PT, R0, 1.175494350822287508e-38, PT ;  /* 0x008000000000780b */ /* 0x01ffe20003f0e000 */
[----:B------:R-:W-:-:S12]  /*a060*/  IMAD.MOV.U32 R15, RZ, RZ, 0x3e055027 ;  /* 0x3e055027ff0f7424 */ /* 0x000fd800078e00ff */
[----:B------:R-:W-:-:S05]  /*a070*/  @!P0 FMUL R0, R0, 8388608 ;  /* 0x4b00000000008820 */ /* 0x000fca0000400000 */
[C---:B------:R-:W-:Y:S02]  /*a080*/  IADD3 R6, PT, PT, R0.reuse, -0x3f2aaaab, RZ ;  /* 0xc0d5555500067810 */ /* 0x040fe40007ffe0ff */
[----:B------:R-:W-:Y:S02]  /*a090*/  FSETP.NEU.AND P1, PT, R0, RZ, PT ;  /* 0x000000ff0000720b */ /* 0x000fe40003f2d000 */
        /* <DEDUP_REMOVED lines=22> */
.L_x_464:
[----:B01234-:R-:W-:-:S05]  /*a200*/  FMUL R6, R0, 1.4426950216293334961 ;  /* 0x3fb8aa3b00067820 */ /* 0x01ffca0000400000 */
[----:B------:R-:W-:-:S13]  /*a210*/  FSETP.GEU.AND P0, PT, R6, -126, PT ;  /* 0xc2fc00000600780b */ /* 0x000fda0003f0e000 */
[----:B------:R-:W-:-:S04]  /*a220*/  @!P0 FMUL R6, R6, 0.5 ;  /* 0x3f00000006068820 */ /* 0x000fc80000400000 */
[----:B------:R-:W0:Y:S02]  /*a230*/  MUFU.EX2 R0, R6 ;  /* 0x0000000600007308 */ /* 0x000e240000000800 */
[----:B0-----:R-:W-:Y:S01]  /*a240*/  @!P0 FMUL R0, R0, R0 ;  /* 0x0000000000008220 */ /* 0x001fe20000400000 */
[----:B------:R-:W-:Y:S06]  /*a250*/  BRA `(.L_x_2) ;  /* 0x0000000800107947 */ /* 0x000fec0003800000 */
.L_x_115:
[----:B------:R-:W-:-:S04]  /*a260*/  MOV R9, 0xfffffff6 ;  /* 0xfffffff600097802 */ /* 0x000fc80000000f00 */
[----:B------:R-:W-:-:S05]  /*a270*/  VIADDMNMX.U32 R9, R6, R9, 0x3, PT ;  /* 0x0000000306097446 */ /* 0x000fca0003800009 */
[----:B------:R-:W-:-:S04]  /*a280*/  IMAD.SHL.U32 R6, R9, 0x4, RZ ;  /* 0x0000000409067824 */ /* 0x000fc800078e00ff */
[----:B------:R-:W5:Y:S02]  /*a290*/  LDC R8, c[0x2][R6+0x20c] ;  /* 0x0080830006087b82 */ /* 0x000f640000000800 */
[----:B-----5:R-:W-:-:S04]  /*a2a0*/  SHF.R.S32.HI R9, RZ, 0x1f, R8 ;  /* 0x0000001fff097819 */ /* 0x020fc80000011408 */
.L_x_468:
[----:B------:R-:W-:Y:S05]  /*a2b0*/  BRX R8 -0xa2c0                                                  (*"BRANCH_TARGETS .L_x_469,.L_x_470,.L_x_471,.L_x_2"*) ;  /* 0xffffff5c08507949 */ /* 0x000fea000383ffff */
.L_x_471:
[----:B01234-:R-:W-:-:S06]  /*a2c0*/  FMUL.RZ R0, R0, 0.15915493667125701904 ;  /* 0x3e22f98300007820 */ /* 0x01ffcc000040c000 */
[----:B------:R-:W0:Y:S01]  /*a2d0*/  MUFU.COS R0, R0 ;  /* 0x0000000000007308 */ /* 0x000e220000000000 */
[----:B------:R-:W-:Y:S05]  /*a2e0*/  BRA `(.L_x_2) ;  /* 0x0000000400ec7947 */ /* 0x000fea0003800000 */
.L_x_470:
        /* <DEDUP_REMOVED lines=17> */
.L_x_125:
        /* <DEDUP_REMOVED lines=42> */
[--C-:B------:R-:W-:Y:S02]  /*a6a0*/  @P1 IMAD.MOV.U32 R6, RZ, RZ, R11.reuse ;  /* 0x000000ffff061224 */ /* 0x100fe400078e000b */
[----:B------:R-:W-:-:S02]  /*a6b0*/  @P0 IMAD.MOV.U32 R8, RZ, RZ, R11 ;  /* 0x000000ffff080224 */ /* 0x000fc400078e000b */
[----:B------:R-:W-:Y:S02]  /*a6c0*/  @P0 IMAD.MOV.U32 R6, RZ, RZ, R10 ;  /* 0x000000ffff060224 */ /* 0x000fe400078e000a */
[----:B------:R-:W-:Y:S01]  /*a6d0*/  @P3 MOV R8, R10 ;  /* 0x0000000a00083202 */ /* 0x000fe20000000f00 */
[----:B------:R-:W-:-:S03]  /*a6e0*/  @P3 IMAD.MOV.U32 R6, RZ, RZ, R7 ;  /* 0x000000ffff063224 */ /* 0x000fc600078e0007 */
[----:B------:R-:W-:Y:S01]  /*a6f0*/  @P4 IMAD.MOV.U32 R8, RZ, RZ, R7 ;  /* 0x000000ffff084224 */ /* 0x000fe200078e0007 */
[----:B------:R-:W-:Y:S01]  /*a700*/  @P5 MOV R8, R19 ;  /* 0x0000001300085202 */ /* 0x000fe20000000f00 */
[----:B------:R-:W-:Y:S01]  /*a710*/  @P4 IMAD.MOV.U32 R6, RZ, RZ, R19 ;  /* 0x000000ffff064224 */ /* 0x000fe200078e0013 */
[----:B------:R-:W-:Y:S06]  /*a720*/  @!P6 BRA `(.L_x_127) ;  /* 0x00000000002ce947 */ /* 0x000fec0003800000 */
[----:B------:R-:W-:Y:S02]  /*a730*/  @P2 IMAD.MOV.U32 R9, RZ, RZ, R2 ;  /* 0x000000ffff092224 */ /* 0x000fe400078e0002 */
[----:B------:R-:W-:Y:S02]  /*a740*/  @P1 IMAD.MOV.U32 R9, RZ, RZ, R13 ;  /* 0x000000ffff091224 */ /* 0x000fe400078e000d */
[----:B------:R-:W-:Y:S01]  /*a750*/  @P0 IMAD.MOV.U32 R9, RZ, RZ, R12 ;  /* 0x000000ffff090224 */ /* 0x000fe200078e000c */
[----:B------:R-:W-:Y:S02]  /*a760*/  ISETP.EQ.AND P0, PT, R15, 0x8, PT ;  /* 0x000000080f00780c */ /* 0x000fe40003f02270 */
[----:B------:R-:W-:Y:S01]  /*a770*/  @P3 MOV R9, R11 ;  /* 0x0000000b00093202 */ /* 0x000fe20000000f00 */
[----:B------:R-:W-:Y:S01]  /*a780*/  @P4 IMAD.MOV.U32 R9, RZ, RZ, R10 ;  /* 0x000000ffff094224 */ /* 0x000fe200078e000a */
[----:B------:R-:W-:Y:S01]  /*a790*/  LOP3.LUT R15, R14, 0x1f, RZ, 0xc0, !PT ;  /* 0x0000001f0e0f7812 */ /* 0x000fe200078ec0ff */
[----:B------:R-:W-:-:S03]  /*a7a0*/  @P5 IMAD.MOV.U32 R9, RZ, RZ, R7 ;  /* 0x000000ffff095224 */ /* 0x000fc600078e0007 */
[----:B------:R-:W-:-:S05]  /*a7b0*/  SHF.L.W.U32.HI R6, R8, R15, R6 ;  /* 0x0000000f08067219 */ /* 0x000fca0000010e06 */
[----:B------:R-:W-:-:S05]  /*a7c0*/  @P0 IMAD.MOV.U32 R9, RZ, RZ, R19 ;  /* 0x000000ffff090224 */ /* 0x000fca00078e0013 */
[----:B------:R-:W-:-:S07]  /*a7d0*/  SHF.L.W.U32.HI R8, R9, R15, R8 ;  /* 0x0000000f09087219 */ /* 0x000fce0000010e08 */
.L_x_127:
[----:B------:R-:W-:Y:S05]  /*a7e0*/  BSYNC.RECONVERGENT B1 ;  /* 0x0000000000017941 */ /* 0x000fea0003800200 */
.L_x_126:
[C---:B------:R-:W-:Y:S01]  /*a7f0*/  SHF.L.W.U32.HI R17, R8.reuse, 0x2, R6 ;  /* 0x0000000208117819 */ /* 0x040fe20000010e06 */
[----:B------:R-:W-:Y:S01]  /*a800*/  UMOV UR4, 0x54442d19 ;  /* 0x54442d1900047882 */ /* 0x000fe20000000000 */
[----:B------:R-:W-:Y:S01]  /*a810*/  SHF.L.U32 R8, R8, 0x2, RZ ;  /* 0x0000000208087819 */ /* 0x000fe200000006ff */
        /* <DEDUP_REMOVED lines=16> */
.L_x_124:
[----:B------:R-:W-:Y:S01]  /*a920*/  FMUL R14, RZ, R0 ;  /* 0x00000000ff0e7220 */ /* 0x000fe20000400000 */
[----:B------:R-:W-:-:S07]  /*a930*/  IMAD.MOV.U32 R6, RZ, RZ, RZ ;  /* 0x000000ffff067224 */ /* 0x000fce00078e00ff */
.L_x_123:
[----:B------:R-:W-:Y:S05]  /*a940*/  BSYNC.RECONVERGENT B0 ;  /* 0x0000000000007941 */ /* 0x000fea0003800200 */
.L_x_122:
[----:B------:R-:W-:Y:S01]  /*a950*/  MOV R0, 0x37cbac00 ;  /* 0x37cbac0000007802 */ /* 0x000fe20000000f00 */
        /* <DEDUP_REMOVED lines=18> */
.L_x_469:
[----:B01234-:R-:W-:-:S06]  /*aa80*/  FMUL.RZ R0, R0, 0.15915493667125701904 ;  /* 0x3e22f98300007820 */ /* 0x01ffcc000040c000 */
[----:B------:R-:W0:Y:S02]  /*aa90*/  MUFU.SIN R0, R0 ;  /* 0x0000000000007308 */ /* 0x000e240000000400 */
.L_x_2:
[----:B------:R-:W-:-:S04]  /*aaa0*/  UIADD3 UR6, UP0, UPT, UR6, 0x8, URZ ;  /* 0x0000000806067890 */ /* 0x000fc8000ff1e0ff */
[----:B------:R-:W-:Y:S02]  /*aab0*/  UIADD3.X UR7, UPT, UPT, URZ, UR7, URZ, UP0, !UPT ;  /* 0x00000007ff077290 */ /* 0x000fe400087fe4ff */
[----:B------:R-:W-:-:S04]  /*aac0*/  UISETP.GE.U32.AND UP0, UPT, UR6, UR10, UPT ;  /* 0x0000000a0600728c */ /* 0x000fc8000bf06070 */
[----:B------:R-:W-:-:S09]  /*aad0*/  UISETP.GE.U32.AND.EX UP0, UPT, UR7, UR11, UPT, UP0 ;  /* 0x0000000b0700728c */ /* 0x000fd2000bf06100 */
[----:B------:R-:W-:Y:S05]  /*aae0*/  BRA.U !UP0, `(.L_x_128) ;  /* 0xffffff5508a47547 */ /* 0x000fea000b83ffff */
[----:B------:R-:W-:Y:S05]  /*aaf0*/  BRA `(.L_x_0) ;  /* 0x0000000000f87947 */ /* 0x000fea0003800000 */
.L_x_1:
[----:B------:R-:W-:Y:S01]  /*ab00*/  UIADD3 UR12, UP0, UPT, UR4, -0x1, URZ ;  /* 0xffffffff040c7890 */ /* 0x000fe2000ff1e0ff */
[----:B------:R-:W-:Y:S01]  /*ab10*/  HFMA2 R2, -RZ, RZ, 0, 3.5762786865234375e-07 ;  /* 0x00000006ff027431 */ /* 0x000fe200000001ff */
[----:B------:R-:W-:Y:S01]  /*ab20*/  UIADD3 UR10, UP1, UPT, UR4, -0x3, URZ ;  /* 0xfffffffd040a7890 */ /* 0x000fe2000ff3e0ff */
[----:B------:R-:W-:Y:S01]  /*ab30*/  IMAD.MOV.U32 R6, RZ, RZ, RZ ;  /* 0x000000ffff067224 */ /* 0x000fe200078e00ff */
[----:B------:R-:W-:Y:S02]  /*ab40*/  UIADD3 UR6, UP2, UPT, UR4, -0x5, URZ ;  /* 0xfffffffb04067890 */ /* 0x000fe4000ff5e0ff */
[----:B------:R-:W-:Y:S02]  /*ab50*/  UIADD3 UR4, UP3, UPT, UR4, -0x7, URZ ;  /* 0xfffffff904047890 */ /* 0x000fe4000ff7e0ff */
[----:B------:R-:W-:Y:S02]  /*ab60*/  UIADD3.X UR13, UPT, UPT, UR5, -0x1, URZ, UP0, !UPT ;  /* 0xffffffff050d7890 */ /* 0x000fe400087fe4ff */
[----:B------:R-:W-:-:S02]  /*ab70*/  UIADD3.X UR11, UPT, UPT, UR5, -0x1, URZ, UP1, !UPT ;  /* 0xffffffff050b7890 */ /* 0x000fc40008ffe4ff */
[----:B------:R-:W-:Y:S01]  /*ab80*/  UIADD3.X UR7, UPT, UPT, UR5, -0x1, URZ, UP2, !UPT ;  /* 0xffffffff05077890 */ /* 0x000fe200097fe4ff */
[----:B------:R-:W0:Y:S01]  /*ab90*/  LDCU.64 UR14, c[0x0][0x388] ;  /* 0x00007100ff0e77ac */ /* 0x000e220008000a00 */
[----:B------:R-:W-:-:S12]  /*aba0*/  UIADD3.X UR5, UPT, UPT, UR5, -0x1, URZ, UP3, !UPT ;  /* 0xffffffff05057890 */ /* 0x000fd80009ffe4ff */
.L_x_130:
[----:B------:R-:W-:-:S04]  /*abb0*/  IADD3 R9, P1, PT, R2, -0x6, RZ ;  /* 0xfffffffa02097810 */ /* 0x000fc80007f3e0ff */
[----:B0-----:R-:W-:Y:S02]  /*abc0*/  ISETP.GE.U32.AND P0, PT, R9, UR14, PT ;  /* 0x0000000e09007c0c */ /* 0x001fe4000bf06070 */
[----:B------:R-:W-:-:S04]  /*abd0*/  IADD3.X R10, PT, PT, R6, -0x1, RZ, P1, !PT ;  /* 0xffffffff060a7810 */ /* 0x000fc80000ffe4ff */
[----:B------:R-:W-:-:S13]  /*abe0*/  ISETP.GE.U32.AND.EX P0, PT, R10, UR15, PT, P0 ;  /* 0x0000000f0a007c0c */ /* 0x000fda000bf06100 */
[----:B------:R-:W-:Y:S05]  /*abf0*/  @P0 BRA `(.L_x_129) ;  /* 0x00000000009c0947 */ /* 0x000fea0003800000 */
[----:B------:R-:W-:Y:S01]  /*ac00*/  ISETP.GE.U32.AND P0, PT, R9, UR12, PT ;  /* 0x0000000c09007c0c */ /* 0x000fe2000bf06070 */
[----:B------:R-:W-:-:S03]  /*ac10*/  IMAD.MOV.U32 R8, RZ, RZ, 0x36ea2fe6 ;  /* 0x36ea2fe6ff087424 */ /* 0x000fc600078e00ff */
[----:B------:R-:W-:Y:S02]  /*ac20*/  ISETP.GE.U32.AND.EX P0, PT, R10, UR13, PT, P0 ;  /* 0x0000000d0a007c0c */ /* 0x000fe4000bf06100 */
[----:B------:R-:W-:-:S11]  /*ac30*/  HFMA2 R3, R3, R8, 0.43212890625, 0.1234130859375 ;  /* 0x36ea2fe603037431 */ /* 0x000fd60000000008 */
[----:B------:R-:W-:Y:S05]  /*ac40*/  @P0 BRA `(.L_x_129) ;  /* 0x0000000000880947 */ /* 0x000fea0003800000 */
[----:B------:R-:W-:Y:S01]  /*ac50*/  IADD3 R7, P1, PT, R2, -0x4, RZ ;  /* 0xfffffffc02077810 */ /* 0x000fe20007f3e0ff */
[----:B------:R-:W-:-:S03]  /*ac60*/  IMAD.MOV.U32 R8, RZ, RZ, 0x36ea2fe6 ;  /* 0x36ea2fe6ff087424 */ /* 0x000fc600078e00ff */
[----:B------:R-:W-:Y:S02]  /*ac70*/  ISETP.GE.U32.AND P0, PT, R7, UR14, PT ;  /* 0x0000000e07007c0c */ /* 0x000fe4000bf06070 */
[----:B------:R-:W-:Y:S01]  /*ac80*/  IADD3.X R7, PT, PT, R6, -0x1, RZ, P1, !PT ;  /* 0xffffffff06077810 */ /* 0x000fe20000ffe4ff */
[----:B------:R-:W-:-:S03]  /*ac90*/  HFMA2 R3, R3, R8, 0.43212890625, 0.1234130859375 ;  /* 0x36ea2fe603037431 */ /* 0x000fc60000000008 */
[----:B------:R-:W-:-:S13]  /*aca0*/  ISETP.GE.U32.AND.EX P0, PT, R7, UR15, PT, P0 ;  /* 0x0000000f07007c0c */ /* 0x000fda000bf06100 */
[----:B------:R-:W-:Y:S05]  /*acb0*/  @P0 BRA `(.L_x_129) ;  /* 0x00000000006c0947 */ /* 0x000fea0003800000 */
[----:B------:R-:W-:Y:S02]  /*acc0*/  ISETP.GE.U32.AND P0, PT, R9, UR10, PT ;  /* 0x0000000a09007c0c */ /* 0x000fe4000bf06070 */
[----:B------:R-:W-:Y:S02]  /*acd0*/  MOV R8, 0x36ea2fe6 ;  /* 0x36ea2fe600087802 */ /* 0x000fe40000000f00 */
[----:B------:R-:W-:-:S03]  /*ace0*/  ISETP.GE.U32.AND.EX P0, PT, R10, UR11, PT, P0 ;  /* 0x0000000b0a007c0c */ /* 0x000fc6000bf06100 */
[----:B------:R-:W-:-:S10]  /*acf0*/  HFMA2 R3, R3, R8, 0.43212890625, 0.1234130859375 ;  /* 0x36ea2fe603037431 */ /* 0x000fd40000000008 */
        /* <DEDUP_REMOVED lines=8> */
[----:B------:R-:W-:Y:S01]  /*ad80*/  ISETP.GE.U32.AND P0, PT, R9, UR6, PT ;  /* 0x0000000609007c0c */ /* 0x000fe2000bf06070 */
[----:B------:R-:W-:-:S03]  /*ad90*/  IMAD.MOV.U32 R8, RZ, RZ, 0x36ea2fe6 ;  /* 0x36ea2fe6ff087424 */ /* 0x000fc600078e00ff */
[----:B------:R-:W-:Y:S02]  /*ada0*/  ISETP.GE.U32.AND.EX P0, PT, R10, UR7, PT, P0 ;  /* 0x000000070a007c0c */ /* 0x000fe4000bf06100 */
[----:B------:R-:W-:-:S11]  /*adb0*/  HFMA2 R3, R3, R8, 0.43212890625, 0.1234130859375 ;  /* 0x36ea2fe603037431 */ /* 0x000fd60000000008 */
[----:B------:R-:W-:Y:S05]  /*adc0*/  @P0 BRA `(.L_x_129) ;  /* 0x0000000000280947 */ /* 0x000fea0003800000 */
[----:B------:R-:W-:Y:S01]  /*add0*/  ISETP.GE.U32.AND P0, PT, R2, UR14, PT ;  /* 0x0000000e02007c0c */ /* 0x000fe2000bf06070 */
[----:B------:R-:W-:-:S03]  /*ade0*/  IMAD.MOV.U32 R8, RZ, RZ, 0x36ea2fe6 ;  /* 0x36ea2fe6ff087424 */ /* 0x000fc600078e00ff */
[----:B------:R-:W-:Y:S02]  /*adf0*/  ISETP.GE.U32.AND.EX P0, PT, R6, UR15, PT, P0 ;  /* 0x0000000f06007c0c */ /* 0x000fe4000bf06100 */
[----:B------:R-:W-:-:S11]  /*ae00*/  HFMA2 R3, R3, R8, 0.43212890625, 0.1234130859375 ;  /* 0x36ea2fe603037431 */ /* 0x000fd60000000008 */
[----:B------:R-:W-:Y:S05]  /*ae10*/  @P0 BRA `(.L_x_129) ;  /* 0x0000000000140947 */ /* 0x000fea0003800000 */
[----:B------:R-:W-:Y:S02]  /*ae20*/  ISETP.GE.U32.AND P0, PT, R9, UR4, PT ;  /* 0x0000000409007c0c */ /* 0x000fe4000bf06070 */
[----:B------:R-:W-:Y:S02]  /*ae30*/  MOV R8, 0x36ea2fe6 ;  /* 0x36ea2fe600087802 */ /* 0x000fe40000000f00 */
[----:B------:R-:W-:-:S03]  /*ae40*/  ISETP.GE.U32.AND.EX P0, PT, R10, UR5, PT, P0 ;  /* 0x000000050a007c0c */ /* 0x000fc6000bf06100 */
[----:B------:R-:W-:-:S10]  /*ae50*/  HFMA2 R3, R3, R8, 0.43212890625, 0.1234130859375 ;  /* 0x36ea2fe603037431 */ /* 0x000fd40000000008 */
[----:B------:R-:W-:-:S07]  /*ae60*/  @!P0 HFMA2 R3, R3, R8, 0.43212890625, 0.1234130859375 ;  /* 0x36ea2fe603038431 */ /* 0x000fce0000000008 */
.L_x_129:
[----:B------:R-:W-:-:S04]  /*ae70*/  IADD3 R7, P1, PT, R2, 0x2, RZ ;  /* 0x0000000202077810 */ /* 0x000fc80007f3e0ff */
[----:B------:R-:W-:Y:S01]  /*ae80*/  ISETP.GE.U32.AND P0, PT, R7, UR14, PT ;  /* 0x0000000e07007c0c */ /* 0x000fe2000bf06070 */
[----:B------:R-:W-:Y:S01]  /*ae90*/  IMAD.X R7, RZ, RZ, R6, P1 ;  /* 0x000000ffff077224 */ /* 0x000fe200008e0606 */
[----:B------:R-:W-:-:S04]  /*aea0*/  IADD3 R2, P1, PT, R2, 0x8, RZ ;  /* 0x0000000802027810 */ /* 0x000fc80007f3e0ff */
[----:B------:R-:W-:Y:S01]  /*aeb0*/  ISETP.GE.U32.AND.EX P0, PT, R7, UR15, PT, P0 ;  /* 0x0000000f07007c0c */ /* 0x000fe2000bf06100 */
[----:B------:R-:W-:-:S12]  /*aec0*/  IMAD.X R6, RZ, RZ, R6, P1 ;  /* 0x000000ffff067224 */ /* 0x000fd800008e0606 */
[----:B------:R-:W-:Y:S05]  /*aed0*/  @!P0 BRA `(.L_x_130) ;  /* 0xfffffffc00348947 */ /* 0x000fea000383ffff */
.L_x_0:
[----:B------:R-:W5:Y:S01]  /*aee0*/  LDCU.64 UR4, c[0x0][0x390] ;  /* 0x00007200ff0477ac */ /* 0x000f620008000a00 */
[----:B------:R-:W0:Y:S01]  /*aef0*/  LDCU.64 UR6, c[0x0][0x398] ;  /* 0x00007300ff0677ac */ /* 0x000e220008000a00 */
[----:B-----5:R-:W-:Y:S02]  /*af00*/  ISETP.NE.U32.AND P0, PT, RZ, UR4, PT ;  /* 0x00000004ff007c0c */ /* 0x020fe4000bf05070 */
[----:B0-----:R-:W-:Y:S02]  /*af10*/  ISETP.NE.U32.AND P1, PT, RZ, UR6, PT ;  /* 0x00000006ff007c0c */ /* 0x001fe4000bf25070 */
[----:B------:R-:W-:Y:S01]  /*af20*/  ISETP.NE.AND.EX P0, PT, RZ, UR5, PT, P0 ;  /* 0x00000005ff007c0c */ /* 0x000fe2000bf05300 */
[----:B------:R-:W0:Y:S01]  /*af30*/  LDCU.64 UR4, c[0x0][0x3a0] ;  /* 0x00007400ff0477ac */ /* 0x000e220008000a00 */
[----:B------:R-:W-:-:S11]  /*af40*/  ISETP.NE.AND.EX P1, PT, RZ, UR7, PT, P1 ;  /* 0x00000007ff007c0c */ /* 0x000fd6000bf25310 */
[----:B------:R-:W5:Y:S01]  /*af50*/  @P0 LDC.64 R6, c[0x0][0x390] ;  /* 0x0000e400ff060b82 */ /* 0x000f620000000a00 */
[----:B0-----:R-:W-:-:S07]  /*af60*/  ISETP.NE.U32.AND P2, PT, RZ, UR4, PT ;  /* 0x00000004ff007c0c */ /* 0x001fce000bf45070 */
[----:B------:R-:W0:Y:S01]  /*af70*/  @P1 LDC.64 R8, c[0x0][0x398] ;  /* 0x0000e600ff081b82 */ /* 0x000e220000000a00 */
[----:B------:R-:W-:Y:S01]  /*af80*/  ISETP.NE.AND.EX P2, PT, RZ, UR5, PT, P2 ;  /* 0x00000005ff007c0c */ /* 0x000fe2000bf45320 */
[----:B-----5:R-:W-:-:S05]  /*af90*/  @P0 IMAD.WIDE R6, R5, 0x4, R6 ;  /* 0x0000000405060825 */ /* 0x020fca00078e0206 */
[----:B-1234-:R1:W-:Y:S01]  /*afa0*/  @P0 STG.E desc[UR8][R6.64], R0 ;  /* 0x0000000006000986 */ /* 0x01e3e2000c101908 */
[----:B0-----:R-:W-:-:S05]  /*afb0*/  @P1 IMAD.WIDE R8, R5, 0x2, R8 ;  /* 0x0000000205081825 */ /* 0x001fca00078e0208 */
[----:B------:R1:W-:Y:S01]  /*afc0*/  @P1 STG.E.U16 desc[UR8][R8.64], R4 ;  /* 0x0000000408001986 */ /* 0x0003e2000c101508 */
[----:B------:R-:W-:Y:S05]  /*afd0*/  @!P2 EXIT ;  /* 0x000000000000a94d */ /* 0x000fea0003800000 */
[----:B-1----:R-:W0:Y:S02]  /*afe0*/  LDC.64 R6, c[0x0][0x3a0] ;  /* 0x0000e800ff067b82 */ /* 0x002e240000000a00 */
[----:B0-----:R-:W-:-:S05]  /*aff0*/  IMAD.WIDE R4, R5, 0x4, R6 ;  /* 0x0000000405047825 */ /* 0x001fca00078e0206 */
[----:B------:R-:W-:Y:S01]  /*b000*/  STG.E desc[UR8][R4.64], R3 ;  /* 0x0000000304007986 */ /* 0x000fe2000c101908 */
[----:B------:R-:W-:Y:S05]  /*b010*/  EXIT ;  /* 0x000000000000794d */ /* 0x000fea0003800000 */
.L_x_131:
[----:B------:R-:W-:-:S00]  /*b020*/  BRA `(.L_x_131) ;  /* 0xfffffffc00fc7947 */ /* 0x000fc0000383ffff */
[----:B------:R-:W-:-:S00]  /*b030*/  NOP ;  /* 0x0000000000007918 */ /* 0x000fc00000000000 */
        /* <DEDUP_REMOVED lines=12> */
.L_x_635:


//--------------------- .text._Z12bench_kernelILi4EEv2OpmPfP6__halfP7__half2 --------------------------
	.section	.text._Z12bench_kernelILi4EEv2OpmPfP6__halfP7__half2,"ax",@progbits
	.align	128
        .global         _Z12bench_kernelILi4EEv2OpmPfP6__halfP7__half2
        .type           _Z12bench_kernelILi4EEv2OpmPfP6__halfP7__half2,@function
        .size           _Z12bench_kernelILi4EEv2OpmPfP6__halfP7__half2,(.L_x_636 - _Z12bench_kernelILi4EEv2OpmPfP6__halfP7__half2)
        .other          _Z12bench_kernelILi4EEv2OpmPfP6__halfP7__half2,@"STO_CUDA_ENTRY STV_DEFAULT"
_Z12bench_kernelILi4EEv2OpmPfP6__halfP7__half2:
.text._Z12bench_kernelILi4EEv2OpmPfP6__halfP7__half2:
        /* <DEDUP_REMOVED lines=24> */
.L_x_196:
        /* <DEDUP_REMOVED lines=14> */
.L_x_473:
[----:B------:R-:W-:Y:S05]  /*0260*/  BRX R8 -0x270                                                   (*"BRANCH_TARGETS .L_x_474,.L_x_475,.L_x_476"*) ;  /* 0xfffffffc08647949 */ /* 0x000fea000383ffff */
.L_x_475:
[----:B------:R-:W-:Y:S01]  /*0270*/  HMUL2 R3, R3.H0_H0, 0.1234130859375, 0.1234130859375 ;  /* 0x2fe62fe603037832 */ /* 0x000fe20000000800 */
[----:B------:R-:W-:Y:S06]  /*0280*/  BRA `(.L_x_137) ;  /* 0x0000001400107947 */ /* 0x000fec0003800000 */
.L_x_476:
[----:B------:R-:W-:-:S13]  /*0290*/  ISETP.NE.AND P0, PT, R6, 0x2, PT ;  /* 0x000000020600780c */ /* 0x000fda0003f05270 */
[----:B------:R-:W-:Y:S05]  /*02a0*/  @P0 BRA `(.L_x_137) ;  /* 0x0000001400080947 */ /* 0x000fea0003800000 */
[----:B------:R-:W-:-:S05]  /*02b0*/  IMAD.MOV.U32 R8, RZ, RZ, 0x2fe6 ;  /* 0x00002fe6ff087424 */ /* 0x000fca00078e00ff */
[----:B------:R-:W-:Y:S01]  /*02c0*/  HFMA2 R3, R3.H0_H0, R8.H0_H0, 0.1234130859375, 0.1234130859375 ;  /* 0x2fe62fe603037431 */ /* 0x000fe20000040808 */
[----:B------:R-:W-:Y:S06]  /*02d0*/  BRA `(.L_x_137) ;  /* 0x0000001000fc7947 */ /* 0x000fec0003800000 */
.L_x_474:
[----:B------:R-:W-:Y:S01]  /*02e0*/  HADD2 R3, R3.H0_H0, 0.1234130859375, 0.1234130859375 ;  /* 0x2fe62fe603037430 */ /* 0x000fe20000000800 */
[----:B------:R-:W-:Y:S06]  /*02f0*/  BRA `(.L_x_137) ;  /* 0x0000001000f47947 */ /* 0x000fec0003800000 */
.L_x_136:
[----:B------:R-:W-:-:S05]  /*0300*/  IMAD.MOV.U32 R9, RZ, RZ, -0x3 ;  /* 0xfffffffdff097424 */ /* 0x000fca00078e00ff */
[----:B------:R-:W-:-:S05]  /*0310*/  VIADDMNMX.U32 R8, R6, R9, 0x4, PT ;  /* 0x0000000406087446 */ /* 0x000fca0003800009 */
[----:B------:R-:W-:-:S04]  /*0320*/  IMAD.SHL.U32 R14, R8, 0x4, RZ ;  /* 0x00000004080e7824 */ /* 0x000fc800078e00ff */
[----:B------:R-:W0:Y:S02]  /*0330*/  LDC R8, c[0x2][R14+0xc] ;  /* 0x008003000e087b82 */ /* 0x000e240000000800 */
[----:B0-----:R-:W-:-:S04]  /*0340*/  SHF.R.S32.HI R9, RZ, 0x1f, R8 ;  /* 0x0000001fff097819 */ /* 0x001fc80000011408 */
.L_x_477:
[----:B------:R-:W-:Y:S05]  /*0350*/  BRX R8 -0x360                                                   (*"BRANCH_TARGETS .L_x_478,.L_x_479,.L_x_137,.L_x_481"*) ;  /* 0xfffffffc08287949 */ /* 0x000fea000383ffff */
.L_x_481:
        /* <DEDUP_REMOVED lines=11> */
.L_x_478:
[----:B------:R-:W-:Y:S01]  /*0410*/  HADD2 R4, R4, 0.43212890625, 0.1234130859375 ;  /* 0x36ea2fe604047430 */ /* 0x000fe20000000000 */
[----:B------:R-:W-:Y:S06]  /*0420*/  BRA `(.L_x_137) ;  /* 0x0000001000a87947 */ /* 0x000fec0003800000 */
.L_x_479:
[----:B------:R-:W-:Y:S01]  /*0430*/  HMUL2 R4, R4, 0.43212890625, 0.1234130859375 ;  /* 0x36ea2fe604047832 */ /* 0x000fe20000000000 */
[----:B------:R-:W-:Y:S06]  /*0440*/  BRA `(.L_x_137) ;  /* 0x0000001000a07947 */ /* 0x000fec0003800000 */
.L_x_135:
[----:B------:R-:W-:-:S13]  /*0450*/  ISETP.GT.AND P0, PT, R6, 0x9, PT ;  /* 0x000000090600780c */ /* 0x000fda0003f04270 */
[----:B------:R-:W-:Y:S05]  /*0460*/  @P0 BRA `(.L_x_138) ;  /* 0x00000008007c0947 */ /* 0x000fea0003800000 */
[----:B------:R-:W-:-:S05]  /*0470*/  VIADD R8, R6, 0xfffffff9 ;  /* 0xfffffff906087836 */ /* 0x000fca0000000000 */
[----:B------:R-:W-:-:S05]  /*0480*/  VIMNMX.U32 R8, PT, PT, R8, 0x3, PT ;  /* 0x0000000308087848 */ /* 0x000fca0003fe0000 */
[----:B------:R-:W-:-:S04]  /*0490*/  IMAD.SHL.U32 R14, R8, 0x4, RZ ;  /* 0x00000004080e7824 */ /* 0x000fc800078e00ff */
[----:B------:R-:W0:Y:S02]  /*04a0*/  LDC R8, c[0x2][R14+0x20] ;  /* 0x008008000e087b82 */ /* 0x000e240000000800 */
[----:B0-----:R-:W-:-:S04]  /*04b0*/  SHF.R.S32.HI R9, RZ, 0x1f, R8 ;  /* 0x0000001fff097819 */ /* 0x001fc80000011408 */
.L_x_483:
[----:B------:R-:W-:Y:S05]  /*04c0*/  BRX R8 -0x4d0                                                   (*"BRANCH_TARGETS .L_x_484,.L_x_485,.L_x_486,.L_x_137"*) ;  /* 0xfffffff808cc7949 */ /* 0x000fea000383ffff */
.L_x_486:
        /* <DEDUP_REMOVED lines=19> */
.L_x_141:
        /* <DEDUP_REMOVED lines=63> */
.L_x_143:
[----:B------:R-:W-:Y:S05]  /*09f0*/  BSYNC.RECONVERGENT B1 ;  /* 0x0000000000017941 */ /* 0x000fea0003800200 */
.L_x_142:
        /* <DEDUP_REMOVED lines=18> */
.L_x_140:
[----:B------:R-:W-:Y:S05]  /*0b20*/  BSYNC.RECONVERGENT B0 ;  /* 0x0000000000007941 */ /* 0x000fea0003800200 */
.L_x_139:
        /* <DEDUP_REMOVED lines=18> */
.L_x_484:
[----:B------:R-:W-:-:S05]  /*0c50*/  FMUL R8, R0, 1.4426950216293334961 ;  /* 0x3fb8aa3b00087820 */ /* 0x000fca0000400000 */
[----:B------:R-:W-:-:S13]  /*0c60*/  FSETP.GEU.AND P0, PT, R8, -126, PT ;  /* 0xc2fc00000800780b */ /* 0x000fda0003f0e000 */
[----:B------:R-:W-:-:S04]  /*0c70*/  @!P0 FMUL R8, R8, 0.5 ;  /* 0x3f00000008088820 */ /* 0x000fc80000400000 */
[----:B------:R-:W0:Y:S02]  /*0c80*/  MUFU.EX2 R0, R8 ;  /* 0x0000000800007308 */ /* 0x000e240000000800 */
[----:B0-----:R-:W-:Y:S01]  /*0c90*/  @!P0 FMUL R0, R0, R0 ;  /* 0x0000000000008220 */ /* 0x001fe20000400000 */
[----:B------:R-:W-:Y:S06]  /*0ca0*/  BRA `(.L_x_137) ;  /* 0x0000000800887947 */ /* 0x000fec0003800000 */
.L_x_485:
        /* <DEDUP_REMOVED lines=27> */
.L_x_138:
[----:B------:R-:W-:-:S05]  /*0e60*/  IMAD.MOV.U32 R9, RZ, RZ, -0xa ;  /* 0xfffffff6ff097424 */ /* 0x000fca00078e00ff */
[----:B------:R-:W-:-:S05]  /*0e70*/  VIADDMNMX.U32 R8, R6, R9, 0x3, PT ;  /* 0x0000000306087446 */ /* 0x000fca0003800009 */
[----:B------:R-:W-:-:S04]  /*0e80*/  IMAD.SHL.U32 R14, R8, 0x4, RZ ;  /* 0x00000004080e7824 */ /* 0x000fc800078e00ff */
[----:B------:R-:W0:Y:S02]  /*0e90*/  LDC R8, c[0x2][R14+0x30] ;  /* 0x00800c000e087b82 */ /* 0x000e240000000800 */
[----:B0-----:R-:W-:-:S04]  /*0ea0*/  SHF.R.S32.HI R9, RZ, 0x1f, R8 ;  /* 0x0000001fff097819 */ /* 0x001fc80000011408 */
.L_x_488:
[----:B------:R-:W-:Y:S05]  /*0eb0*/  BRX R8 -0xec0                                                   (*"BRANCH_TARGETS .L_x_489,.L_x_490,.L_x_491,.L_x_137"*) ;  /* 0xfffffff008507949 */ /* 0x000fea000383ffff */
.L_x_491:
[----:B------:R-:W-:-:S06]  /*0ec0*/  FMUL.RZ R0, R0, 0.15915493667125701904 ;  /* 0x3e22f98300007820 */ /* 0x000fcc000040c000 */
[----:B------:R-:W0:Y:S01]  /*0ed0*/  MUFU.COS R0, R0 ;  /* 0x0000000000007308 */ /* 0x000e220000000000 */
[----:B------:R-:W-:Y:S05]  /*0ee0*/  BRA `(.L_x_137) ;  /* 0x0000000400f87947 */ /* 0x000fea0003800000 */
.L_x_489:
[----:B------:R-:W-:-:S06]  /*0ef0*/  FMUL.RZ R0, R0, 0.15915493667125701904 ;  /* 0x3e22f98300007820 */ /* 0x000fcc000040c000 */
[----:B------:R-:W1:Y:S01]  /*0f00*/  MUFU.SIN R0, R0 ;  /* 0x0000000000007308 */ /* 0x000e620000000400 */
[----:B------:R-:W-:Y:S05]  /*0f10*/  BRA `(.L_x_137) ;  /* 0x0000000400ec7947 */ /* 0x000fea0003800000 */
.L_x_490:
        /* <DEDUP_REMOVED lines=19> */
.L_x_146:
        /* <DEDUP_REMOVED lines=66> */
.L_x_148:
[----:B------:R-:W-:Y:S05]  /*1470*/  BSYNC.RECONVERGENT B1 ;  /* 0x0000000000017941 */ /* 0x000fea0003800200 */
.L_x_147:
        /* <DEDUP_REMOVED lines=18> */
.L_x_145:
[----:B------:R-:W-:Y:S05]  /*15a0*/  BSYNC.RECONVERGENT B0 ;  /* 0x0000000000007941 */ /* 0x000fea0003800200 */
.L_x_144:
        /* <DEDUP_REMOVED lines=18> */
.L_x_137:
        /* <DEDUP_REMOVED lines=13> */
.L_x_493:
[----:B------:R-:W-:Y:S05]  /*17a0*/  BRX R8 -0x17b0                                                  (*"BRANCH_TARGETS .L_x_494,.L_x_495,.L_x_496,.L_x_151"*) ;  /* 0xffffffe808147949 */ /* 0x000fea000383ffff */
.L_x_496:
[----:B------:R-:W-:-:S05]  /*17b0*/  IMAD.MOV.U32 R8, RZ, RZ, 0x2fe6 ;  /* 0x00002fe6ff087424 */ /* 0x000fca00078e00ff */
[----:B------:R-:W-:Y:S01]  /*17c0*/  HFMA2 R3, R3.H0_H0, R8.H0_H0, 0.1234130859375, 0.1234130859375 ;  /* 0x2fe62fe603037431 */ /* 0x000fe20000040808 */
[----:B------:R-:W-:Y:S06]  /*17d0*/  BRA `(.L_x_151) ;  /* 0x0000001400007947 */ /* 0x000fec0003800000 */
.L_x_495:
[----:B------:R-:W-:Y:S01]  /*17e0*/  HMUL2 R3, R3.H0_H0, 0.1234130859375, 0.1234130859375 ;  /* 0x2fe62fe603037832 */ /* 0x000fe20000000800 */
[----:B------:R-:W-:Y:S06]  /*17f0*/  BRA `(.L_x_151) ;  /* 0x0000001000f87947 */ /* 0x000fec0003800000 */
.L_x_494:
[----:B------:R-:W-:Y:S01]  /*1800*/  HADD2 R3, R3.H0_H0, 0.1234130859375, 0.1234130859375 ;  /* 0x2fe62fe603037430 */ /* 0x000fe20000000800 */
[----:B------:R-:W-:Y:S06]  /*1810*/  BRA `(.L_x_151) ;  /* 0x0000001000f07947 */ /* 0x000fec0003800000 */
.L_x_150:
[----:B------:R-:W-:-:S05]  /*1820*/  IMAD.MOV.U32 R9, RZ, RZ, -0x3 ;  /* 0xfffffffdff097424 */ /* 0x000fca00078e00ff */
[----:B------:R-:W-:-:S05]  /*1830*/  VIADDMNMX.U32 R9, R6, R9, 0x4, PT ;  /* 0x0000000406097446 */ /* 0x000fca0003800009 */
[----:B------:R-:W-:-:S04]  /*1840*/  IMAD.SHL.U32 R14, R9, 0x4, RZ ;  /* 0x00000004090e7824 */ /* 0x000fc800078e00ff */
[----:B------:R-:W2:Y:S02]  /*1850*/  LDC R8, c[0x2][R14+0x50] ;  /* 0x008014000e087b82 */ /* 0x000ea40000000800 */
[----:B--2---:R-:W-:-:S04]  /*1860*/  SHF.R.S32.HI R9, RZ, 0x1f, R8 ;  /* 0x0000001fff097819 */ /* 0x004fc80000011408 */
.L_x_498:
[----:B------:R-:W-:Y:S05]  /*1870*/  BRX R8 -0x1880                                                  (*"BRANCH_TARGETS .L_x_499,.L_x_500,.L_x_151,.L_x_502"*) ;  /* 0xffffffe408e07949 */ /* 0x000fea000383ffff */
.L_x_502:
        /* <DEDUP_REMOVED lines=11> */
.L_x_500:
[----:B------:R-:W-:Y:S01]  /*1930*/  HMUL2 R4, R4, 0.43212890625, 0.1234130859375 ;  /* 0x36ea2fe604047832 */ /* 0x000fe20000000000 */
[----:B------:R-:W-:Y:S06]  /*1940*/  BRA `(.L_x_151) ;  /* 0x0000001000a47947 */ /* 0x000fec0003800000 */
.L_x_499:
[----:B------:R-:W-:Y:S01]  /*1950*/  HADD2 R4, R4, 0.43212890625, 0.1234130859375 ;  /* 0x36ea2fe604047430 */ /* 0x000fe20000000000 */
[----:B------:R-:W-:Y:S06]  /*1960*/  BRA `(.L_x_151) ;  /* 0x00000010009c7947 */ /* 0x000fec0003800000 */
.L_x_149:
[----:B------:R-:W-:-:S13]  /*1970*/  ISETP.GT.AND P0, PT, R6, 0x9, PT ;  /* 0x000000090600780c */ /* 0x000fda0003f04270 */
[----:B------:R-:W-:Y:S05]  /*1980*/  @P0 BRA `(.L_x_152) ;  /* 0x0000000800800947 */ /* 0x000fea0003800000 */
[----:B------:R-:W-:-:S05]  /*1990*/  VIADD R8, R6, 0xfffffff9 ;  /* 0xfffffff906087836 */ /* 0x000fca0000000000 */
[----:B------:R-:W-:-:S05]  /*19a0*/  VIMNMX.U32 R8, PT, PT, R8, 0x3, PT ;  /* 0x0000000308087848 */ /* 0x000fca0003fe0000 */
[----:B------:R-:W-:-:S04]  /*19b0*/  IMAD.SHL.U32 R14, R8, 0x4, RZ ;  /* 0x00000004080e7824 */ /* 0x000fc800078e00ff */
[----:B------:R-:W2:Y:S02]  /*19c0*/  LDC R8, c[0x2][R14+0x64] ;  /* 0x008019000e087b82 */ /* 0x000ea40000000800 */
[----:B--2---:R-:W-:-:S04]  /*19d0*/  SHF.R.S32.HI R9, RZ, 0x1f, R8 ;  /* 0x0000001fff097819 */ /* 0x004fc80000011408 */
.L_x_504:
[----:B------:R-:W-:Y:S05]  /*19e0*/  BRX R8 -0x19f0                                                  (*"BRANCH_TARGETS .L_x_505,.L_x_506,.L_x_507,.L_x_151"*) ;  /* 0xffffffe408847949 */ /* 0x000fea000383ffff */
.L_x_507:
        /* <DEDUP_REMOVED lines=17> */
.L_x_156:
        /* <DEDUP_REMOVED lines=63> */
.L_x_158:
[----:B------:R-:W-:Y:S05]  /*1ef0*/  BSYNC.RECONVERGENT B1 ;  /* 0x0000000000017941 */ /* 0x000fea0003800200 */
.L_x_157:
        /* <DEDUP_REMOVED lines=19> */
.L_x_155:
[----:B------:R-:W-:Y:S01]  /*2030*/  FMUL R8, RZ, R0 ;  /* 0x00000000ff087220 */ /* 0x000fe20000400000 */
[----:B------:R-:W-:-:S07]  /*2040*/  IMAD.MOV.U32 R16, RZ, RZ, RZ ;  /* 0x000000ffff107224 */ /* 0x000fce00078e00ff */
.L_x_154:
[----:B------:R-:W-:Y:S05]  /*2050*/  BSYNC.RECONVERGENT B0 ;  /* 0x0000000000007941 */ /* 0x000fea0003800200 */
.L_x_153:
        /* <DEDUP_REMOVED lines=18> */
.L_x_506:
        /* <DEDUP_REMOVED lines=27> */
.L_x_505:
[----:B01----:R-:W-:-:S05]  /*2330*/  FMUL R8, R0, 1.4426950216293334961 ;  /* 0x3fb8aa3b00087820 */ /* 0x003fca0000400000 */
[----:B------:R-:W-:-:S13]  /*2340*/  FSETP.GEU.AND P0, PT, R8, -126, PT ;  /* 0xc2fc00000800780b */ /* 0x000fda0003f0e000 */
[----:B------:R-:W-:-:S04]  /*2350*/  @!P0 FMUL R8, R8, 0.5 ;  /* 0x3f00000008088820 */ /* 0x000fc80000400000 */
[----:B------:R-:W0:Y:S02]  /*2360*/  MUFU.EX2 R0, R8 ;  /* 0x0000000800007308 */ /* 0x000e240000000800 */
[----:B0-----:R-:W-:Y:S01]  /*2370*/  @!P0 FMUL R0, R0, R0 ;  /* 0x0000000000008220 */ /* 0x001fe20000400000 */
[----:B------:R-:W-:Y:S06]  /*2380*/  BRA `(.L_x_151) ;  /* 0x0000000800147947 */ /* 0x000fec0003800000 */
.L_x_152:
[----:B------:R-:W-:-:S04]  /*2390*/  MOV R9, 0xfffffff6 ;  /* 0xfffffff600097802 */ /* 0x000fc80000000f00 */
[----:B------:R-:W-:-:S05]  /*23a0*/  VIADDMNMX.U32 R9, R6, R9, 0x3, PT ;  /* 0x0000000306097446 */ /* 0x000fca0003800009 */
[----:B------:R-:W-:-:S04]  /*23b0*/  IMAD.SHL.U32 R14, R9, 0x4, RZ ;  /* 0x00000004090e7824 */ /* 0x000fc800078e00ff */
[----:B------:R-:W2:Y:S02]  /*23c0*/  LDC R8, c[0x2][R14+0x74] ;  /* 0x00801d000e087b82 */ /* 0x000ea40000000800 */
[----:B--2---:R-:W-:-:S04]  /*23d0*/  SHF.R.S32.HI R9, RZ, 0x1f, R8 ;  /* 0x0000001fff097819 */ /* 0x004fc80000011408 */
.L_x_509:
[----:B------:R-:W-:Y:S05]  /*23e0*/  BRX R8 -0x23f0                                                  (*"BRANCH_TARGETS .L_x_510,.L_x_511,.L_x_512,.L_x_151"*) ;  /* 0xffffffdc08047949 */ /* 0x000fea000383ffff */
.L_x_512:
[----:B01----:R-:W-:-:S06]  /*23f0*/  FMUL.RZ R0, R0, 0.15915493667125701904 ;  /* 0x3e22f98300007820 */ /* 0x003fcc000040c000 */
[----:B------:R-:W3:Y:S01]  /*2400*/  MUFU.COS R0, R0 ;  /* 0x0000000000007308 */ /* 0x000ee20000000000 */
[----:B------:R-:W-:Y:S05]  /*2410*/  BRA `(.L_x_151) ;  /* 0x0000000400f07947 */ /* 0x000fea0003800000 */
.L_x_511:
        /* <DEDUP_REMOVED lines=17> */
.L_x_162:
        /* <DEDUP_REMOVED lines=63> */
.L_x_164:
[----:B------:R-:W-:Y:S05]  /*2920*/  BSYNC.RECONVERGENT B1 ;  /* 0x0000000000017941 */ /* 0x000fea0003800200 */
.L_x_163:
        /* <DEDUP_REMOVED lines=19> */
.L_x_161:
[----:B------:R-:W-:Y:S01]  /*2a60*/  FMUL R8, RZ, R0 ;  /* 0x00000000ff087220 */ /* 0x000fe20000400000 */
[----:B------:R-:W-:-:S07]  /*2a70*/  MOV R16, RZ ;  /* 0x000000ff00107202 */ /* 0x000fce0000000f00 */
.L_x_160:
[----:B------:R-:W-:Y:S05]  /*2a80*/  BSYNC.RECONVERGENT B0 ;  /* 0x0000000000007941 */ /* 0x000fea0003800200 */
.L_x_159:
        /* <DEDUP_REMOVED lines=19> */
.L_x_510:
[----:B01----:R-:W-:-:S06]  /*2bc0*/  FMUL.RZ R0, R0, 0.15915493667125701904 ;  /* 0x3e22f98300007820 */ /* 0x003fcc000040c000 */
[----:B------:R-:W2:Y:S02]  /*2bd0*/  MUFU.SIN R0, R0 ;  /* 0x0000000000007308 */ /* 0x000ea40000000400 */
.L_x_151:
        /* <DEDUP_REMOVED lines=13> */
.L_x_514:
[----:B------:R-:W-:Y:S05]  /*2cb0*/  BRX R8 -0x2cc0                                                  (*"BRANCH_TARGETS .L_x_515,.L_x_516,.L_x_517,.L_x_167"*) ;  /* 0xffffffd008d07949 */ /* 0x000fea000383ffff */
.L_x_517:
[----:B------:R-:W-:-:S05]  /*2cc0*/  IMAD.MOV.U32 R8, RZ, RZ, 0x2fe6 ;  /* 0x00002fe6ff087424 */ /* 0x000fca00078e00ff */
[----:B------:R-:W-:Y:S01]  /*2cd0*/  HFMA2 R3, R3.H0_H0, R8.H0_H0, 0.1234130859375, 0.1234130859375 ;  /* 0x2fe62fe603037431 */ /* 0x000fe20000040808 */
[----:B------:R-:W-:Y:S06]  /*2ce0*/  BRA `(.L_x_167) ;  /* 0x0000001400007947 */ /* 0x000fec0003800000 */
.L_x_516:
[----:B------:R-:W-:Y:S01]  /*2cf0*/  HMUL2 R3, R3.H0_H0, 0.1234130859375, 0.1234130859375 ;  /* 0x2fe62fe603037832 */ /* 0x000fe20000000800 */
[----:B------:R-:W-:Y:S06]  /*2d00*/  BRA `(.L_x_167) ;  /* 0x0000001000f87947 */ /* 0x000fec0003800000 */
.L_x_515:
[----:B------:R-:W-:Y:S01]  /*2d10*/  HADD2 R3, R3.H0_H0, 0.1234130859375, 0.1234130859375 ;  /* 0x2fe62fe603037430 */ /* 0x000fe20000000800 */
[----:B------:R-:W-:Y:S06]  /*2d20*/  BRA `(.L_x_167) ;  /* 0x0000001000f07947 */ /* 0x000fec0003800000 */
.L_x_166:
[----:B------:R-:W-:-:S05]  /*2d30*/  IMAD.MOV.U32 R9, RZ, RZ, -0x3 ;  /* 0xfffffffdff097424 */ /* 0x000fca00078e00ff */
[----:B------:R-:W-:-:S05]  /*2d40*/  VIADDMNMX.U32 R9, R6, R9, 0x4, PT ;  /* 0x0000000406097446 */ /* 0x000fca0003800009 */
[----:B------:R-:W-:-:S04]  /*2d50*/  IMAD.SHL.U32 R14, R9, 0x4, RZ ;  /* 0x00000004090e7824 */ /* 0x000fc800078e00ff */
[----:B------:R-:W4:Y:S02]  /*2d60*/  LDC R8, c[0x2][R14+0x94] ;  /* 0x008025000e087b82 */ /* 0x000f240000000800 */
[----:B----4-:R-:W-:-:S04]  /*2d70*/  SHF.R.S32.HI R9, RZ, 0x1f, R8 ;  /* 0x0000001fff097819 */ /* 0x010fc80000011408 */
.L_x_519:
[----:B------:R-:W-:Y:S05]  /*2d80*/  BRX R8 -0x2d90                                                  (*"BRANCH_TARGETS .L_x_520,.L_x_521,.L_x_167,.L_x_523"*) ;  /* 0xffffffd0089c7949 */ /* 0x000fea000383ffff */
.L_x_523:
        /* <DEDUP_REMOVED lines=11> */
.L_x_521:
[----:B------:R-:W-:Y:S01]  /*2e40*/  HMUL2 R4, R4, 0.43212890625, 0.1234130859375 ;  /* 0x36ea2fe604047832 */ /* 0x000fe20000000000 */
[----:B------:R-:W-:Y:S06]  /*2e50*/  BRA `(.L_x_167) ;  /* 0x0000001000a47947 */ /* 0x000fec0003800000 */
.L_x_520:
[----:B------:R-:W-:Y:S01]  /*2e60*/  HADD2 R4, R4, 0.43212890625, 0.1234130859375 ;  /* 0x36ea2fe604047430 */ /* 0x000fe20000000000 */
[----:B------:R-:W-:Y:S06]  /*2e70*/  BRA `(.L_x_167) ;  /* 0x00000010009c7947 */ /* 0x000fec0003800000 */
.L_x_165:
[----:B------:R-:W-:-:S13]  /*2e80*/  ISETP.GT.AND P0, PT, R6, 0x9, PT ;  /* 0x000000090600780c */ /* 0x000fda0003f04270 */
[----:B------:R-:W-:Y:S05]  /*2e90*/  @P0 BRA `(.L_x_168) ;  /* 0x0000000800800947 */ /* 0x000fea0003800000 */
[----:B------:R-:W-:-:S05]  /*2ea0*/  VIADD R8, R6, 0xfffffff9 ;  /* 0xfffffff906087836 */ /* 0x000fca0000000000 */
[----:B------:R-:W-:-:S05]  /*2eb0*/  VIMNMX.U32 R8, PT, PT, R8, 0x3, PT ;  /* 0x0000000308087848 */ /* 0x000fca0003fe0000 */
[----:B------:R-:W-:-:S04]  /*2ec0*/  IMAD.SHL.U32 R14, R8, 0x4, RZ ;  /* 0x00000004080e7824 */ /* 0x000fc800078e00ff */
[----:B------:R-:W4:Y:S02]  /*2ed0*/  LDC R8, c[0x2][R14+0xa8] ;  /* 0x00802a000e087b82 */ /* 0x000f240000000800 */
[----:B----4-:R-:W-:-:S04]  /*2ee0*/  SHF.R.S32.HI R9, RZ, 0x1f, R8 ;  /* 0x0000001fff097819 */ /* 0x010fc80000011408 */
.L_x_525:
[----:B------:R-:W-:Y:S05]  /*2ef0*/  BRX R8 -0x2f00                                                  (*"BRANCH_TARGETS .L_x_526,.L_x_527,.L_x_528,.L_x_167"*) ;  /* 0xffffffd008407949 */ /* 0x000fea000383ffff */
.L_x_528:
        /* <DEDUP_REMOVED lines=17> */
.L_x_172:
        /* <DEDUP_REMOVED lines=36> */
[----:B------:R-:W-:Y:S01]  /*3250*/  @P4 IMAD.MOV.U32 R9, RZ, RZ, R5 ;  /* 0x000000ffff094224 */ /* 0x000fe200078e0005 */
        /* <DEDUP_REMOVED lines=8> */
[----:B------:R-:W-:Y:S01]  /*32e0*/  @P3 MOV R8, R13 ;  /* 0x0000000d00083202 */ /* 0x000fe20000000f00 */
[----:B------:R-:W-:-:S03]  /*32f0*/  @P3 IMAD.MOV.U32 R9, RZ, RZ, R12 ;  /* 0x000000ffff093224 */ /* 0x000fc600078e000c */
        /* <DEDUP_REMOVED lines=16> */
.L_x_174:
[----:B------:R-:W-:Y:S05]  /*3400*/  BSYNC.RECONVERGENT B1 ;  /* 0x0000000000017941 */ /* 0x000fea0003800200 */
.L_x_173:
        /* <DEDUP_REMOVED lines=19> */
.L_x_171:
[----:B------:R-:W-:Y:S01]  /*3540*/  FMUL R8, RZ, R0 ;  /* 0x00000000ff087220 */ /* 0x000fe20000400000 */
[----:B------:R-:W-:-:S07]  /*3550*/  IMAD.MOV.U32 R16, RZ, RZ, RZ ;  /* 0x000000ffff107224 */ /* 0x000fce00078e00ff */
.L_x_170:
[----:B------:R-:W-:Y:S05]  /*3560*/  BSYNC.RECONVERGENT B0 ;  /* 0x0000000000007941 */ /* 0x000fea0003800200 */
.L_x_169:
[----:B------:R-:W-:Y:S01]  /*3570*/  MOV R0, 0x37cbac00 ;  /* 0x37cbac0000007802 */ /* 0x000fe20000000f00 */
        /* <DEDUP_REMOVED lines=17> */
.L_x_527:
[----:B0123--:R-:W-:Y:S01]  /*3690*/  FSETP.GEU.AND P0, PT, R0, 1.175494350822287508e-38, PT ;  /* 0x008000000000780b */ /* 0x00ffe20003f0e000 */
[----:B------:R-:W-:-:S12]  /*36a0*/  IMAD.MOV.U32 R15, RZ, RZ, 0x3e055027 ;  /* 0x3e055027ff0f7424 */ /* 0x000fd800078e00ff */
[----:B------:R-:W-:-:S04]  /*36b0*/  @!P0 FMUL R0, R0, 8388608 ;  /* 0x4b00000000008820 */ /* 0x000fc80000400000 */
[C---:B------:R-:W-:Y:S01]  /*36c0*/  VIADD R8, R0.reuse, 0xc0d55555 ;  /* 0xc0d5555500087836 */ /* 0x040fe20000000000 */
[----:B------:R-:W-:-:S04]  /*36d0*/  FSETP.NEU.AND P1, PT, R0, RZ, PT ;  /* 0x000000ff0000720b */ /* 0x000fc80003f2d000 */
[----:B------:R-:W-:-:S04]  /*36e0*/  LOP3.LUT R9, R8, 0xff800000, RZ, 0xc0, !PT ;  /* 0xff80000008097812 */ /* 0x000fc800078ec0ff */
[-C--:B------:R-:W-:Y:S02]  /*36f0*/  IADD3 R8, PT, PT, R0, -R9.reuse, RZ ;  /* 0x8000000900087210 */ /* 0x080fe40007ffe0ff */
        /* <DEDUP_REMOVED lines=20> */
.L_x_526:
[----:B0123--:R-:W-:-:S05]  /*3840*/  FMUL R8, R0, 1.4426950216293334961 ;  /* 0x3fb8aa3b00087820 */ /* 0x00ffca0000400000 */
[----:B------:R-:W-:-:S13]  /*3850*/  FSETP.GEU.AND P0, PT, R8, -126, PT ;  /* 0xc2fc00000800780b */ /* 0x000fda0003f0e000 */
[----:B------:R-:W-:-:S04]  /*3860*/  @!P0 FMUL R8, R8, 0.5 ;  /* 0x3f00000008088820 */ /* 0x000fc80000400000 */
[----:B------:R-:W0:Y:S02]  /*3870*/  MUFU.EX2 R0, R8 ;  /* 0x0000000800007308 */ /* 0x000e240000000800 */
[----:B0-----:R-:W-:Y:S01]  /*3880*/  @!P0 FMUL R0, R0, R0 ;  /* 0x0000000000008220 */ /* 0x001fe20000400000 */
[----:B------:R-:W-:Y:S06]  /*3890*/  BRA `(.L_x_167) ;  /* 0x0000000800147947 */ /* 0x000fec0003800000 */
.L_x_168:
[----:B------:R-:W-:-:S05]  /*38a0*/  IMAD.MOV.U32 R9, RZ, RZ, -0xa ;  /* 0xfffffff6ff097424 */ /* 0x000fca00078e00ff */
[----:B------:R-:W-:-:S04]  /*38b0*/  VIADDMNMX.U32 R9, R6, R9, 0x3, PT ;  /* 0x0000000306097446 */ /* 0x000fc80003800009 */
[----:B------:R-:W-:-:S04]  /*38c0*/  SHF.L.U32 R14, R9, 0x2, RZ ;  /* 0x00000002090e7819 */ /* 0x000fc800000006ff */
[----:B------:R-:W4:Y:S02]  /*38d0*/  LDC R8, c[0x2][R14+0xb8] ;  /* 0x00802e000e087b82 */ /* 0x000f240000000800 */
[----:B----4-:R-:W-:-:S04]  /*38e0*/  SHF.R.S32.HI R9, RZ, 0x1f, R8 ;  /* 0x0000001fff097819 */ /* 0x010fc80000011408 */
.L_x_530:
[----:B------:R-:W-:Y:S05]  /*38f0*/  BRX R8 -0x3900                                                  (*"BRANCH_TARGETS .L_x_531,.L_x_532,.L_x_533,.L_x_167"*) ;  /* 0xffffffc408c07949 */ /* 0x000fea000383ffff */
.L_x_533:
[----:B0123--:R-:W-:-:S06]  /*3900*/  FMUL.RZ R0, R0, 0.15915493667125701904 ;  /* 0x3e22f98300007820 */ /* 0x00ffcc000040c000 */
[----:B------:R-:W0:Y:S01]  /*3910*/  MUFU.COS R0, R0 ;  /* 0x0000000000007308 */ /* 0x000e220000000000 */
[----:B------:R-:W-:Y:S05]  /*3920*/  BRA `(.L_x_167) ;  /* 0x0000000400f07947 */ /* 0x000fea0003800000 */
.L_x_532:
        /* <DEDUP_REMOVED lines=17> */
.L_x_178:
        /* <DEDUP_REMOVED lines=63> */
.L_x_180:
[----:B------:R-:W-:Y:S05]  /*3e30*/  BSYNC.RECONVERGENT B1 ;  /* 0x0000000000017941 */ /* 0x000fea0003800200 */
.L_x_179:
        /* <DEDUP_REMOVED lines=19> */
.L_x_177:
[----:B------:R-:W-:Y:S01]  /*3f70*/  FMUL R8, RZ, R0 ;  /* 0x00000000ff087220 */ /* 0x000fe20000400000 */
[----:B------:R-:W-:-:S07]  /*3f80*/  IMAD.MOV.U32 R16, RZ, RZ, RZ ;  /* 0x000000ffff107224 */ /* 0x000fce00078e00ff */
.L_x_176:
[----:B------:R-:W-:Y:S05]  /*3f90*/  BSYNC.RECONVERGENT B0 ;  /* 0x0000000000007941 */ /* 0x000fea0003800200 */
.L_x_175:
        /* <DEDUP_REMOVED lines=19> */
.L_x_531:
[----:B0123--:R-:W-:-:S06]  /*40d0*/  FMUL.RZ R0, R0, 0.15915493667125701904 ;  /* 0x3e22f98300007820 */ /* 0x00ffcc000040c000 */
[----:B------:R-:W4:Y:S02]  /*40e0*/  MUFU.SIN R0, R0 ;  /* 0x0000000000007308 */ /* 0x000f240000000400 */
.L_x_167:
        /* <DEDUP_REMOVED lines=13> */
.L_x_535:
[----:B------:R-:W-:Y:S05]  /*41c0*/  BRX R8 -0x41d0                                                  (*"BRANCH_TARGETS .L_x_536,.L_x_537,.L_x_538,.L_x_134"*) ;  /* 0xffffffbc088c7949 */ /* 0x000fea000383ffff */
.L_x_538:
[----:B------:R-:W-:-:S05]  /*41d0*/  IMAD.MOV.U32 R6, RZ, RZ, 0x2fe6 ;  /* 0x00002fe6ff067424 */ /* 0x000fca00078e00ff */
[----:B------:R-:W-:Y:S01]  /*41e0*/  HFMA2 R3, R3.H0_H0, R6.H0_H0, 0.1234130859375, 0.1234130859375 ;  /* 0x2fe62fe603037431 */ /* 0x000fe20000040806 */
[----:B------:R-:W-:Y:S06]  /*41f0*/  BRA `(.L_x_134) ;  /* 0x0000001000f87947 */ /* 0x000fec0003800000 */
.L_x_537:
[----:B------:R-:W-:Y:S01]  /*4200*/  HMUL2 R3, R3.H0_H0, 0.1234130859375, 0.1234130859375 ;  /* 0x2fe62fe603037832 */ /* 0x000fe20000000800 */
[----:B------:R-:W-:Y:S06]  /*4210*/  BRA `(.L_x_134) ;  /* 0x0000001000f07947 */ /* 0x000fec0003800000 */
.L_x_536:
[----:B------:R-:W-:Y:S01]  /*4220*/  HADD2 R3, R3.H0_H0, 0.1234130859375, 0.1234130859375 ;  /* 0x2fe62fe603037430 */ /* 0x000fe20000000800 */
[----:B------:R-:W-:Y:S06]  /*4230*/  BRA `(.L_x_134) ;  /* 0x0000001000e87947 */ /* 0x000fec0003800000 */
.L_x_182:
[----:B------:R-:W-:-:S05]  /*4240*/  IMAD.MOV.U32 R9, RZ, RZ, -0x3 ;  /* 0xfffffffdff097424 */ /* 0x000fca00078e00ff */
[----:B------:R-:W-:-:S05]  /*4250*/  VIADDMNMX.U32 R9, R6, R9, 0x4, PT ;  /* 0x0000000406097446 */ /* 0x000fca0003800009 */
[----:B------:R-:W-:-:S04]  /*4260*/  IMAD.SHL.U32 R6, R9, 0x4, RZ ;  /* 0x0000000409067824 */ /* 0x000fc800078e00ff */
[----:B------:R-:W5:Y:S02]  /*4270*/  LDC R8, c[0x2][R6+0xd8] ;  /* 0x0080360006087b82 */ /* 0x000f640000000800 */
[----:B-----5:R-:W-:-:S04]  /*4280*/  SHF.R.S32.HI R9, RZ, 0x1f, R8 ;  /* 0x0000001fff097819 */ /* 0x020fc80000011408 */
.L_x_540:
[----:B------:R-:W-:Y:S05]  /*4290*/  BRX R8 -0x42a0                                                  (*"BRANCH_TARGETS .L_x_541,.L_x_542,.L_x_134,.L_x_544"*) ;  /* 0xffffffbc08587949 */ /* 0x000fea000383ffff */
.L_x_544:
[----:B------:R-:W-:Y:S02]  /*42a0*/  HFMA2 R9, -RZ, RZ, 0.96630859375, -0.0022525787353515625 ;  /* 0x3bbb989dff097431 */ /* 0x000fe400000001ff */
[----:B------:R-:W-:-:S03]  /*42b0*/  IMAD.MOV.U32 R6, RZ, RZ, 0x437c0000 ;  /* 0x437c0000ff067424 */ /* 0x000fc600078e00ff */
        /* <DEDUP_REMOVED lines=9> */
.L_x_542:
[----:B------:R-:W-:Y:S01]  /*4350*/  HMUL2 R4, R4, 0.43212890625, 0.1234130859375 ;  /* 0x36ea2fe604047832 */ /* 0x000fe20000000000 */
[----:B------:R-:W-:Y:S06]  /*4360*/  BRA `(.L_x_134) ;  /* 0x00000010009c7947 */ /* 0x000fec0003800000 */
.L_x_541:
[----:B------:R-:W-:Y:S01]  /*4370*/  HADD2 R4, R4, 0.43212890625, 0.1234130859375 ;  /* 0x36ea2fe604047430 */ /* 0x000fe20000000000 */
[----:B------:R-:W-:Y:S06]  /*4380*/  BRA `(.L_x_134) ;  /* 0x0000001000947947 */ /* 0x000fec0003800000 */
.L_x_181:
[----:B------:R-:W-:-:S13]  /*4390*/  ISETP.GT.AND P0, PT, R6, 0x9, PT ;  /* 0x000000090600780c */ /* 0x000fda0003f04270 */
[----:B------:R-:W-:Y:S05]  /*43a0*/  @P0 BRA `(.L_x_183) ;  /* 0x00000008007c0947 */ /* 0x000fea0003800000 */
[----:B------:R-:W-:-:S05]  /*43b0*/  VIADD R6, R6, 0xfffffff9 ;  /* 0xfffffff906067836 */ /* 0x000fca0000000000 */
[----:B------:R-:W-:-:S04]  /*43c0*/  VIMNMX.U32 R6, PT, PT, R6, 0x3, PT ;  /* 0x0000000306067848 */ /* 0x000fc80003fe0000 */
[----:B------:R-:W-:-:S04]  /*43d0*/  SHF.L.U32 R6, R6, 0x2, RZ ;  /* 0x0000000206067819 */ /* 0x000fc800000006ff */
[----:B------:R-:W5:Y:S02]  /*43e0*/  LDC R8, c[0x2][R6+0xec] ;  /* 0x00803b0006087b82 */ /* 0x000f640000000800 */
[----:B-----5:R-:W-:-:S04]  /*43f0*/  SHF.R.S32.HI R9, RZ, 0x1f, R8 ;  /* 0x0000001fff097819 */ /* 0x020fc80000011408 */
.L_x_546:
[----:B------:R-:W-:Y:S05]  /*4400*/  BRX R8 -0x4410                                                  (*"BRANCH_TARGETS .L_x_547,.L_x_548,.L_x_549,.L_x_134"*) ;  /* 0xffffffb808fc7949 */ /* 0x000fea000383ffff */
.L_x_549:
        /* <DEDUP_REMOVED lines=17> */
.L_x_187:
[----:B0-----:R-:W-:-:S05]  /*4520*/  IMAD.WIDE.U32 R16, R21, 0x4, R8 ;  /* 0x0000000415107825 */ /* 0x001fca00078e0008 */
[----:B------:R-:W2:Y:S01]  /*4530*/  LDG.E.CONSTANT R14, desc[UR8][R16.64] ;  /* 0x00000008100e7981 */ /* 0x000ea2000c1e9900 */
[C---:B------:R-:W-:Y:S01]  /*4540*/  SHF.L.U32 R6, R21.reuse, 0x2, RZ ;  /* 0x0000000215067819 */ /* 0x040fe200000006ff */
        /* <DEDUP_REMOVED lines=13> */
[----:B------:R-:W-:Y:S01]  /*4620*/  @P4 MOV R10, R6 ;  /* 0x00000006000a4202 */ /* 0x000fe20000000f00 */
[--C-:B------:R-:W-:Y:S02]  /*4630*/  @P3 IMAD.MOV.U32 R11, RZ, RZ, R6.reuse ;  /* 0x000000ffff0b3224 */ /* 0x100fe400078e0006 */
[--C-:B------:R-:W-:Y:S02]  /*4640*/  @P2 IMAD.MOV.U32 R12, RZ, RZ, R6.reuse ;  /* 0x000000ffff0c2224 */ /* 0x100fe400078e0006 */
[----:B------:R-:W-:-:S06]  /*4650*/  @P1 IMAD.MOV.U32 R13, RZ, RZ, R6 ;  /* 0x000000ffff0d1224 */ /* 0x000fcc00078e0006 */
[----:B------:R-:W-:Y:S05]  /*4660*/  @P6 BRA `(.L_x_187) ;  /* 0xfffffffc00ac6947 */ /* 0x000fea000383ffff */
        /* <DEDUP_REMOVED lines=19> */
[--C-:B------:R-:W-:Y:S01]  /*47a0*/  @P2 IMAD.MOV.U32 R6, RZ, RZ, R10.reuse ;  /* 0x000000ffff062224 */ /* 0x100fe200078e000a */
[----:B------:R-:W-:Y:S01]  /*47b0*/  @P1 MOV R6, R11 ;  /* 0x0000000b00061202 */ /* 0x000fe20000000f00 */
[----:B------:R-:W-:Y:S02]  /*47c0*/  @P1 IMAD.MOV.U32 R8, RZ, RZ, R10 ;  /* 0x000000ffff081224 */ /* 0x000fe400078e000a */
[----:B------:R-:W-:-:S02]  /*47d0*/  @P0 IMAD.MOV.U32 R8, RZ, RZ, R11 ;  /* 0x000000ffff080224 */ /* 0x000fc400078e000b */
[--C-:B------:R-:W-:Y:S02]  /*47e0*/  @P0 IMAD.MOV.U32 R6, RZ, RZ, R12.reuse ;  /* 0x000000ffff060224 */ /* 0x100fe400078e000c */
[----:B------:R-:W-:Y:S01]  /*47f0*/  @P3 IMAD.MOV.U32 R8, RZ, RZ, R12 ;  /* 0x000000ffff083224 */ /* 0x000fe200078e000c */
[----:B------:R-:W-:-:S03]  /*4800*/  @P3 MOV R6, R13 ;  /* 0x0000000d00063202 */ /* 0x000fc60000000f00 */
[----:B------:R-:W-:Y:S02]  /*4810*/  @P4 IMAD.MOV.U32 R8, RZ, RZ, R13 ;  /* 0x000000ffff084224 */ /* 0x000fe400078e000d */
[--C-:B------:R-:W-:Y:S02]  /*4820*/  @P4 IMAD.MOV.U32 R6, RZ, RZ, R19.reuse ;  /* 0x000000ffff064224 */ /* 0x100fe400078e0013 */
[----:B------:R-:W-:Y:S01]  /*4830*/  @P5 IMAD.MOV.U32 R8, RZ, RZ, R19 ;  /* 0x000000ffff085224 */ /* 0x000fe200078e0013 */
[----:B------:R-:W-:Y:S06]  /*4840*/  @!P6 BRA `(.L_x_189) ;  /* 0x00000000002ce947 */ /* 0x000fec0003800000 */
[----:B------:R-:W-:Y:S01]  /*4850*/  @P2 MOV R9, R5 ;  /* 0x0000000500092202 */ /* 0x000fe20000000f00 */
[----:B------:R-:W-:Y:S02]  /*4860*/  @P1 IMAD.MOV.U32 R9, RZ, RZ, R7 ;  /* 0x000000ffff091224 */ /* 0x000fe400078e0007 */
[----:B------:R-:W-:Y:S01]  /*4870*/  @P0 IMAD.MOV.U32 R9, RZ, RZ, R10 ;  /* 0x000000ffff090224 */ /* 0x000fe200078e000a */
[----:B------:R-:W-:Y:S01]  /*4880*/  ISETP.EQ.AND P0, PT, R15, 0x8, PT ;  /* 0x000000080f00780c */ /* 0x000fe20003f02270 */
[----:B------:R-:W-:Y:S01]  /*4890*/  @P3 IMAD.MOV.U32 R9, RZ, RZ, R11 ;  /* 0x000000ffff093224 */ /* 0x000fe200078e000b */
[----:B------:R-:W-:Y:S01]  /*48a0*/  @P4 MOV R9, R12 ;  /* 0x0000000c00094202 */ /* 0x000fe20000000f00 */
[----:B------:R-:W-:Y:S01]  /*48b0*/  @P5 IMAD.MOV.U32 R9, RZ, RZ, R13 ;  /* 0x000000ffff095224 */ /* 0x000fe200078e000d */
[----:B------:R-:W-:-:S04]  /*48c0*/  LOP3.LUT R15, R14, 0x1f, RZ, 0xc0, !PT ;  /* 0x0000001f0e0f7812 */ /* 0x000fc800078ec0ff */
[----:B------:R-:W-:-:S05]  /*48d0*/  SHF.L.W.U32.HI R6, R8, R15, R6 ;  /* 0x0000000f08067219 */ /* 0x000fca0000010e06 */
[----:B------:R-:W-:-:S05]  /*48e0*/  @P0 IMAD.MOV.U32 R9, RZ, RZ, R19 ;  /* 0x000000ffff090224 */ /* 0x000fca00078e0013 */
[----:B------:R-:W-:-:S07]  /*48f0*/  SHF.L.W.U32.HI R8, R9, R15, R8 ;  /* 0x0000000f09087219 */ /* 0x000fce0000010e08 */
.L_x_189:
[----:B------:R-:W-:Y:S05]  /*4900*/  BSYNC.RECONVERGENT B1 ;  /* 0x0000000000017941 */ /* 0x000fea0003800200 */
.L_x_188:
        /* <DEDUP_REMOVED lines=19> */
.L_x_186:
[----:B------:R-:W-:Y:S01]  /*4a40*/  FMUL R14, RZ, R0 ;  /* 0x00000000ff0e7220 */ /* 0x000fe20000400000 */
[----:B------:R-:W-:-:S07]  /*4a50*/  IMAD.MOV.U32 R6, RZ, RZ, RZ ;  /* 0x000000ffff067224 */ /* 0x000fce00078e00ff */
.L_x_185:
[----:B------:R-:W-:Y:S05]  /*4a60*/  BSYNC.RECONVERGENT B0 ;  /* 0x0000000000007941 */ /* 0x000fea0003800200 */
.L_x_184:
        /* <DEDUP_REMOVED lines=18> */
.L_x_548:
[----:B01234-:R-:W-:Y:S01]  /*4b90*/  FSETP.GEU.AND P0, PT, R0, 1.175494350822287508e-38, PT ;  /* 0x008000000000780b */ /* 0x01ffe20003f0e000 */
[----:B------:R-:W-:-:S12]  /*4ba0*/  HFMA2 R15, -RZ, RZ, 1.5048828125, 33.21875 ;  /* 0x3e055027ff0f7431 */ /* 0x000fd800000001ff */
        /* <DEDUP_REMOVED lines=25> */
.L_x_547:
[----:B01234-:R-:W-:-:S05]  /*4d40*/  FMUL R6, R0, 1.4426950216293334961 ;  /* 0x3fb8aa3b00067820 */ /* 0x01ffca0000400000 */
[----:B------:R-:W-:-:S13]  /*4d50*/  FSETP.GEU.AND P0, PT, R6, -126, PT ;  /* 0xc2fc00000600780b */ /* 0x000fda0003f0e000 */
[----:B------:R-:W-:-:S04]  /*4d60*/  @!P0 FMUL R6, R6, 0.5 ;  /* 0x3f00000006068820 */ /* 0x000fc80000400000 */
[----:B------:R-:W0:Y:S02]  /*4d70*/  MUFU.EX2 R0, R6 ;  /* 0x0000000600007308 */ /* 0x000e240000000800 */
[----:B0-----:R-:W-:Y:S01]  /*4d80*/  @!P0 FMUL R0, R0, R0 ;  /* 0x0000000000008220 */ /* 0x001fe20000400000 */
[----:B------:R-:W-:Y:S06]  /*4d90*/  BRA `(.L_x_134) ;  /* 0x0000000800107947 */ /* 0x000fec0003800000 */
.L_x_183:
[----:B------:R-:W-:-:S05]  /*4da0*/  IMAD.MOV.U32 R9, RZ, RZ, -0xa ;  /* 0xfffffff6ff097424 */ /* 0x000fca00078e00ff */
[----:B------:R-:W-:-:S05]  /*4db0*/  VIADDMNMX.U32 R9, R6, R9, 0x3, PT ;  /* 0x0000000306097446 */ /* 0x000fca0003800009 */
[----:B------:R-:W-:-:S04]  /*4dc0*/  IMAD.SHL.U32 R6, R9, 0x4, RZ ;  /* 0x0000000409067824 */ /* 0x000fc800078e00ff */
[----:B------:R-:W5:Y:S02]  /*4dd0*/  LDC R8, c[0x2][R6+0xfc] ;  /* 0x00803f0006087b82 */ /* 0x000f640000000800 */
[----:B-----5:R-:W-:-:S04]  /*4de0*/  SHF.R.S32.HI R9, RZ, 0x1f, R8 ;  /* 0x0000001fff097819 */ /* 0x020fc80000011408 */
.L_x_551:
[----:B------:R-:W-:Y:S05]  /*4df0*/  BRX R8 -0x4e00                                                  (*"BRANCH_TARGETS .L_x_552,.L_x_553,.L_x_554,.L_x_134"*) ;  /* 0xffffffb008807949 */ /* 0x000fea000383ffff */
.L_x_554:
[----:B01234-:R-:W-:-:S06]  /*4e00*/  FMUL.RZ R0, R0, 0.15915493667125701904 ;  /* 0x3e22f98300007820 */ /* 0x01ffcc000040c000 */
[----:B------:R-:W0:Y:S01]  /*4e10*/  MUFU.COS R0, R0 ;  /* 0x0000000000007308 */ /* 0x000e220000000000 */
[----:B------:R-:W-:Y:S05]  /*4e20*/  BRA `(.L_x_134) ;  /* 0x0000000400ec7947 */ /* 0x000fea0003800000 */
.L_x_553:
        /* <DEDUP_REMOVED lines=12> */
[----:B------:R-:W-:Y:S01]  /*4ef0*/  SHF.L.U32 R6, R0, 0x8, RZ ;  /* 0x0000000800067819 */ /* 0x000fe200000006ff */
[----:B------:R-:W-:Y:S01]  /*4f00*/  IMAD.MOV.U32 R19, RZ, RZ, RZ ;  /* 0x000000ffff137224 */ /* 0x000fe200078e00ff */
[----:B------:R-:W-:Y:S01]  /*4f10*/  UMOV UR4, URZ ;  /* 0x000000ff00047c82 */ /* 0x000fe20008000000 */
[----:B------:R-:W-:Y:S01]  /*4f20*/  IMAD.MOV.U32 R21, RZ, RZ, RZ ;  /* 0x000000ffff157224 */ /* 0x000fe200078e00ff */
[----:B------:R-:W-:-:S07]  /*4f30*/  LOP3.LUT R23, R6, 0x80000000, RZ, 0xfc, !PT ;  /* 0x8000000006177812 */ /* 0x000fce00078efcff */
.L_x_193:
[----:B0-----:R-:W-:-:S05]  /*4f40*/  IMAD.WIDE.U32 R16, R21, 0x4, R8 ;  /* 0x0000000415107825 */ /* 0x001fca00078e0008 */
[----:B------:R-:W2:Y:S01]  /*4f50*/  LDG.E.CONSTANT R14, desc[UR8][R16.64] ;  /* 0x00000008100e7981 */ /* 0x000ea2000c1e9900 */
[C---:B------:R-:W-:Y:S01]  /*4f60*/  IMAD.SHL.U32 R6, R21.reuse, 0x4, RZ ;  /* 0x0000000415067824 */ /* 0x040fe200078e00ff */
[----:B------:R-:W-:-:S04]  /*4f70*/  IADD3 R21, PT, PT, R21, 0x1, RZ ;  /* 0x0000000115157810 */ /* 0x000fc80007ffe0ff */
        /* <DEDUP_REMOVED lines=40> */
[--C-:B------:R-:W-:Y:S02]  /*5200*/  @P0 IMAD.MOV.U32 R6, RZ, RZ, R12.reuse ;  /* 0x000000ffff060224 */ /* 0x100fe400078e000c */
[----:B------:R-:W-:Y:S02]  /*5210*/  @P3 IMAD.MOV.U32 R8, RZ, RZ, R12 ;  /* 0x000000ffff083224 */ /* 0x000fe400078e000c */
[----:B------:R-:W-:Y:S02]  /*5220*/  @P3 IMAD.MOV.U32 R6, RZ, RZ, R13 ;  /* 0x000000ffff063224 */ /* 0x000fe400078e000d */
[----:B------:R-:W-:Y:S01]  /*5230*/  @P4 MOV R8, R13 ;  /* 0x0000000d00084202 */ /* 0x000fe20000000f00 */
[--C-:B------:R-:W-:Y:S02]  /*5240*/  @P4 IMAD.MOV.U32 R6, RZ, RZ, R19.reuse ;  /* 0x000000ffff064224 */ /* 0x100fe400078e0013 */
[----:B------:R-:W-:Y:S01]  /*5250*/  @P5 IMAD.MOV.U32 R8, RZ, RZ, R19 ;  /* 0x000000ffff085224 */ /* 0x000fe200078e0013 */
[----:B------:R-:W-:Y:S06]  /*5260*/  @!P6 BRA `(.L_x_195) ;  /* 0x00000000002ce947 */ /* 0x000fec0003800000 */
[----:B------:R-:W-:Y:S01]  /*5270*/  @P2 IMAD.MOV.U32 R9, RZ, RZ, R5 ;  /* 0x000000ffff092224 */ /* 0x000fe200078e0005 */
[----:B------:R-:W-:Y:S01]  /*5280*/  @P1 MOV R9, R7 ;  /* 0x0000000700091202 */ /* 0x000fe20000000f00 */
[----:B------:R-:W-:Y:S01]  /*5290*/  @P0 IMAD.MOV.U32 R9, RZ, RZ, R10 ;  /* 0x000000ffff090224 */ /* 0x000fe200078e000a */
[----:B------:R-:W-:Y:S01]  /*52a0*/  ISETP.EQ.AND P0, PT, R15, 0x8, PT ;  /* 0x000000080f00780c */ /* 0x000fe20003f02270 */
[----:B------:R-:W-:Y:S01]  /*52b0*/  @P3 IMAD.MOV.U32 R9, RZ, RZ, R11 ;  /* 0x000000ffff093224 */ /* 0x000fe200078e000b */
[----:B------:R-:W-:Y:S01]  /*52c0*/  LOP3.LUT R15, R14, 0x1f, RZ, 0xc0, !PT ;  /* 0x0000001f0e0f7812 */ /* 0x000fe200078ec0ff */
[----:B------:R-:W-:Y:S01]  /*52d0*/  @P4 IMAD.MOV.U32 R9, RZ, RZ, R12 ;  /* 0x000000ffff094224 */ /* 0x000fe200078e000c */
[----:B------:R-:W-:Y:S02]  /*52e0*/  @P5 MOV R9, R13 ;  /* 0x0000000d00095202 */ /* 0x000fe40000000f00 */
[----:B------:R-:W-:-:S07]  /*52f0*/  SHF.L.W.U32.HI R6, R8, R15, R6 ;  /* 0x0000000f08067219 */ /* 0x000fce0000010e06 */
[----:B------:R-:W-:-:S05]  /*5300*/  @P0 IMAD.MOV.U32 R9, RZ, RZ, R19 ;  /* 0x000000ffff090224 */ /* 0x000fca00078e0013 */
[----:B------:R-:W-:-:S07]  /*5310*/  SHF.L.W.U32.HI R8, R9, R15, R8 ;  /* 0x0000000f09087219 */ /* 0x000fce0000010e08 */
.L_x_195:
[----:B------:R-:W-:Y:S05]  /*5320*/  BSYNC.RECONVERGENT B1 ;  /* 0x0000000000017941 */ /* 0x000fea0003800200 */
.L_x_194:
        /* <DEDUP_REMOVED lines=9> */
[----:B------:R-:W0:Y:S01]  /*53c0*/  I2F.F64.S64 R8, R14 ;  /* 0x0000000e00087312 */ /* 0x000e220000301c00 */
[C---:B------:R-:W-:Y:S02]  /*53d0*/  LOP3.LUT R0, R17.reuse, R0, RZ, 0x3c, !PT ;  /* 0x0000000011007212 */ /* 0x040fe400078e3cff */
        /* <DEDUP_REMOVED lines=8> */
.L_x_192:
[----:B------:R-:W-:Y:S01]  /*5460*/  FMUL R14, RZ, R0 ;  /* 0x00000000ff0e7220 */ /* 0x000fe20000400000 */
[----:B------:R-:W-:-:S07]  /*5470*/  IMAD.MOV.U32 R6, RZ, RZ, RZ ;  /* 0x000000ffff067224 */ /* 0x000fce00078e00ff */
.L_x_191:
[----:B------:R-:W-:Y:S05]  /*5480*/  BSYNC.RECONVERGENT B0 ;  /* 0x0000000000007941 */ /* 0x000fea0003800200 */
.L_x_190:
        /* <DEDUP_REMOVED lines=19> */
.L_x_552:
[----:B01234-:R-:W-:-:S06]  /*55c0*/  FMUL.RZ R0, R0, 0.15915493667125701904 ;  /* 0x3e22f98300007820 */ /* 0x01ffcc000040c000 */
[----:B------:R-:W0:Y:S02]  /*55d0*/  MUFU.SIN R0, R0 ;  /* 0x0000000000007308 */ /* 0x000e240000000400 */
.L_x_134:
[----:B------:R-:W-:-:S04]  /*55e0*/  UIADD3 UR6, UP0, UPT, UR6, 0x4, URZ ;  /* 0x0000000406067890 */ /* 0x000fc8000ff1e0ff */
[----:B------:R-:W-:Y:S02]  /*55f0*/  UIADD3.X UR7, UPT, UPT, URZ, UR7, URZ, UP0, !UPT ;  /* 0x00000007ff077290 */ /* 0x000fe400087fe4ff */
[----:B------:R-:W-:-:S04]  /*5600*/  UISETP.GE.U32.AND UP0, UPT, UR6, UR12, UPT ;  /* 0x0000000c0600728c */ /* 0x000fc8000bf06070 */
[----:B------:R-:W-:-:S09]  /*5610*/  UISETP.GE.U32.AND.EX UP0, UPT, UR7, UR13, UPT, UP0 ;  /* 0x0000000d0700728c */ /* 0x000fd2000bf06100 */
[----:B------:R-:W-:Y:S05]  /*5620*/  BRA.U !UP0, `(.L_x_196) ;  /* 0xffffffa908d47547 */ /* 0x000fea000b83ffff */
[----:B------:R-:W-:Y:S05]  /*5630*/  BRA `(.L_x_132) ;  /* 0x00000000007c7947 */ /* 0x000fea0003800000 */
.L_x_133:
[----:B------:R-:W-:Y:S01]  /*5640*/  UIADD3 UR6, UP0, UPT, UR4, -0x1, URZ ;  /* 0xffffffff04067890 */ /* 0x000fe2000ff1e0ff */
[----:B------:R-:W-:Y:S01]  /*5650*/  CS2R R6, SRZ ;  /* 0x0000000000067805 */ /* 0x000fe2000001ff00 */
[----:B------:R-:W-:Y:S02]  /*5660*/  UIADD3 UR4, UP1, UPT, UR4, -0x3, URZ ;  /* 0xfffffffd04047890 */ /* 0x000fe4000ff3e0ff */
[----:B------:R-:W-:Y:S01]  /*5670*/  UIADD3.X UR7, UPT, UPT, UR5, -0x1, URZ, UP0, !UPT ;  /* 0xffffffff05077890 */ /* 0x000fe200087fe4ff */
[----:B------:R-:W0:Y:S01]  /*5680*/  LDCU.64 UR10, c[0x0][0x388] ;  /* 0x00007100ff0a77ac */ /* 0x000e220008000a00 */
[----:B------:R-:W-:-:S12]  /*5690*/  UIADD3.X UR5, UPT, UPT, UR5, -0x1, URZ, UP1, !UPT ;  /* 0xffffffff05057890 */ /* 0x000fd80008ffe4ff */
.L_x_198:
[----:B0-----:R-:W-:-:S04]  /*56a0*/  ISETP.GE.U32.AND P0, PT, R6, UR10, PT ;  /* 0x0000000a06007c0c */ /* 0x001fc8000bf06070 */
[----:B------:R-:W-:-:S13]  /*56b0*/  ISETP.GE.U32.AND.EX P0, PT, R7, UR11, PT, P0 ;  /* 0x0000000b07007c0c */ /* 0x000fda000bf06100 */
[----:B------:R-:W-:Y:S05]  /*56c0*/  @P0 BRA `(.L_x_197) ;  /* 0x0000000000440947 */ /* 0x000fea0003800000 */
[----:B------:R-:W-:Y:S01]  /*56d0*/  ISETP.GE.U32.AND P0, PT, R6, UR6, PT ;  /* 0x0000000606007c0c */ /* 0x000fe2000bf06070 */
[----:B------:R-:W-:-:S03]  /*56e0*/  IMAD.MOV.U32 R5, RZ, RZ, 0x36ea2fe6 ;  /* 0x36ea2fe6ff057424 */ /* 0x000fc600078e00ff */
[----:B------:R-:W-:Y:S02]  /*56f0*/  ISETP.GE.U32.AND.EX P0, PT, R7, UR7, PT, P0 ;  /* 0x0000000707007c0c */ /* 0x000fe4000bf06100 */
[----:B------:R-:W-:-:S11]  /*5700*/  HFMA2 R4, R4, R5, 0.43212890625, 0.1234130859375 ;  /* 0x36ea2fe604047431 */ /* 0x000fd60000000005 */
[----:B------:R-:W-:Y:S05]  /*5710*/  @P0 BRA `(.L_x_197) ;  /* 0x0000000000300947 */ /* 0x000fea0003800000 */
[----:B------:R-:W-:-:S04]  /*5720*/  IADD3 R5, P1, PT, R6, 0x2, RZ ;  /* 0x0000000206057810 */ /* 0x000fc80007f3e0ff */
[----:B------:R-:W-:Y:S01]  /*5730*/  ISETP.GE.U32.AND P0, PT, R5, UR10, PT ;  /* 0x0000000a05007c0c */ /* 0x000fe2000bf06070 */
[----:B------:R-:W-:-:S05]  /*5740*/  IMAD.X R5, RZ, RZ, R7, P1 ;  /* 0x000000ffff057224 */ /* 0x000fca00008e0607 */
[----:B------:R-:W-:Y:S01]  /*5750*/  ISETP.GE.U32.AND.EX P0, PT, R5, UR11, PT, P0 ;  /* 0x0000000b05007c0c */ /* 0x000fe2000bf06100 */
[----:B------:R-:W-:-:S04]  /*5760*/  HFMA2 R5, -RZ, RZ, 0.43212890625, 0.1234130859375 ;  /* 0x36ea2fe6ff057431 */ /* 0x000fc800000001ff */
[----:B------:R-:W-:-:S08]  /*5770*/  HFMA2 R4, R4, R5, 0.43212890625, 0.1234130859375 ;  /* 0x36ea2fe604047431 */ /* 0x000fd00000000005 */
[----:B------:R-:W-:Y:S05]  /*5780*/  @P0 BRA `(.L_x_197) ;  /* 0x0000000000140947 */ /* 0x000fea0003800000 */
[----:B------:R-:W-:Y:S01]  /*5790*/  ISETP.GE.U32.AND P0, PT, R6, UR4, PT ;  /* 0x0000000406007c0c */ /* 0x000fe2000bf06070 */
[----:B------:R-:W-:-:S03]  /*57a0*/  IMAD.MOV.U32 R5, RZ, RZ, 0x36ea2fe6 ;  /* 0x36ea2fe6ff057424 */ /* 0x000fc600078e00ff */
[----:B------:R-:W-:Y:S02]  /*57b0*/  ISETP.GE.U32.AND.EX P0, PT, R7, UR5, PT, P0 ;  /* 0x0000000507007c0c */ /* 0x000fe4000bf06100 */
[----:B------:R-:W-:-:S11]  /*57c0*/  HFMA2 R4, R4, R5, 0.43212890625, 0.1234130859375 ;  /* 0x36ea2fe604047431 */ /* 0x000fd60000000005 */
[----:B------:R-:W-:-:S07]  /*57d0*/  @!P0 HFMA2 R4, R4, R5, 0.43212890625, 0.1234130859375 ;  /* 0x36ea2fe604048431 */ /* 0x000fce0000000005 */
.L_x_197:
[----:B------:R-:W-:-:S05]  /*57e0*/  IADD3 R6, P0, PT, R6, 0x4, RZ ;  /* 0x0000000406067810 */ /* 0x000fca0007f1e0ff */
[----:B------:R-:W-:Y:S01]  /*57f0*/  IMAD.X R7, RZ, RZ, R7, P0 ;  /* 0x000000ffff077224 */ /* 0x000fe200000e0607 */
[----:B------:R-:W-:-:S04]  /*5800*/  ISETP.GE.U32.AND P0, PT, R6, UR10, PT ;  /* 0x0000000a06007c0c */ /* 0x000fc8000bf06070 */
[----:B------:R-:W-:-:S13]  /*5810*/  ISETP.GE.U32.AND.EX P0, PT, R7, UR11, PT, P0 ;  /* 0x0000000b07007c0c */ /* 0x000fda000bf06100 */
[----:B------:R-:W-:Y:S05]  /*5820*/  @!P0 BRA `(.L_x_198) ;  /* 0xfffffffc009c8947 */ /* 0x000fea000383ffff */
.L_x_132:
        /* <DEDUP_REMOVED lines=20> */
.L_x_199:
        /* <DEDUP_REMOVED lines=9> */
.L_x_636:


//--------------------- .text._Z12bench_kernelILi2EEv2OpmPfP6__halfP7__half2 --------------------------
	.section	.text._Z12bench_kernelILi2EEv2OpmPfP6__halfP7__half2,"ax",@progbits
	.align	128
        .global         _Z12bench_kernelILi2EEv2OpmPfP6__halfP7__half2
        .type           _Z12bench_kernelILi2EEv2OpmPfP6__halfP7__half2,@function
        .size           _Z12bench_kernelILi2EEv2OpmPfP6__halfP7__half2,(.L_x_637 - _Z12bench_kernelILi2EEv2OpmPfP6__halfP7__half2)
        .other          _Z12bench_kernelILi2EEv2OpmPfP6__halfP7__half2,@"STO_CUDA_ENTRY STV_DEFAULT"
_Z12bench_kernelILi2EEv2OpmPfP6__halfP7__half2:
.text._Z12bench_kernelILi2EEv2OpmPfP6__halfP7__half2:
[----:B------:R-:W-:Y:S01]  /*0000*/  LDC R1, c[0x0][0x37c] ;  /* 0x0000df00ff017b82 */ /* 0x000fe20000000800 */
[----:B------:R-:W0:Y:S07]  /*0010*/  S2R R3, SR_TID.X ;  /* 0x0000000000037919 */ /* 0x000e2e0000002100 */
[----:B------:R-:W0:Y:S01]  /*0020*/  S2UR UR4, SR_CTAID.X ;  /* 0x00000000000479c3 */ /* 0x000e220000002500 */
[----:B------:R-:W1:Y:S01]  /*0030*/  LDCU.64 UR8, c[0x0][0x388] ;  /* 0x00007100ff0877ac */ /* 0x000e620008000a00 */
[----:B------:R-:W2:Y:S06]  /*0040*/  LDCU.64 UR12, c[0x0][0x358] ;  /* 0x00006b00ff0c77ac */ /* 0x000eac0008000a00 */
[----:B------:R-:W0:Y:S01]  /*0050*/  LDC R4, c[0x0][0x360] ;  /* 0x0000d800ff047b82 */ /* 0x000e220000000800 */
[----:B-1----:R-:W-:-:S04]  /*0060*/  UISETP.NE.U32.AND UP0, UPT, UR8, URZ, UPT ;  /* 0x000000ff0800728c */ /* 0x002fc8000bf05070 */
[----:B------:R-:W-:Y:S01]  /*0070*/  UISETP.NE.AND.EX UP0, UPT, UR9, URZ, UPT, UP0 ;  /* 0x000000ff0900728c */ /* 0x000fe2000bf05300 */
[----:B0-----:R-:W-:-:S05]  /*0080*/  IMAD R4, R4, UR4, R3 ;  /* 0x0000000404047c24 */ /* 0x001fca000f8e0203 */
[----:B------:R-:W-:-:S04]  /*0090*/  SHF.R.S32.HI R3, RZ, 0x1f, R4 ;  /* 0x0000001fff037819 */ /* 0x000fc80000011404 */
[----:B------:R-:W-:-:S04]  /*00a0*/  LEA.HI R3, R3, R4, RZ, 0xa ;  /* 0x0000000403037211 */ /* 0x000fc800078f50ff */
[----:B------:R-:W-:-:S04]  /*00b0*/  LOP3.LUT R3, R3, 0xfffffc00, RZ, 0xc0, !PT ;  /* 0xfffffc0003037812 */ /* 0x000fc800078ec0ff */
[----:B------:R-:W-:-:S04]  /*00c0*/  IADD3 R3, PT, PT, R4, 0x1, -R3 ;  /* 0x0000000104037810 */ /* 0x000fc80007ffe803 */
[----:B------:R-:W-:-:S05]  /*00d0*/  I2FP.F32.S32 R3, R3 ;  /* 0x0000000300037245 */ /* 0x000fca0000201400 */
[----:B------:R-:W-:-:S04]  /*00e0*/  FMUL R0, R3, 0.0010000000474974513054 ;  /* 0x3a83126f03007820 */ /* 0x000fc80000400000 */
[----:B------:R-:W-:Y:S01]  /*00f0*/  FADD R3, R0, 0.00069999997504055500031 ;  /* 0x3a37803400037421 */ /* 0x000fe20000000000 */
[----:B------:R-:W-:-:S04]  /*0100*/  F2FP.F16.F32.PACK_AB R5, RZ, R0 ;  /* 0x00000000ff05723e */ /* 0x000fc800000000ff */
[----:B------:R-:W-:Y:S01]  /*0110*/  F2FP.F16.F32.PACK_AB R6, R3, R0 ;  /* 0x000000000306723e */ /* 0x000fe200000000ff */
[----:B--2---:R-:W-:Y:S06]  /*0120*/  BRA.U !UP0, `(.L_x_200) ;  /* 0x0000002d08a07547 */ /* 0x004fec000b800000 */
[----:B------:R-:W0:Y:S02]  /*0130*/  LDCU UR4, c[0x0][0x380] ;  /* 0x00007000ff0477ac */ /* 0x000e240008000800 */
[----:B0-----:R-:W-:-:S09]  /*0140*/  UISETP.NE.AND UP0, UPT, UR4, 0x5, UPT ;  /* 0x000000050400788c */ /* 0x001fd2000bf05270 */
[----:B------:R-:W-:Y:S05]  /*0150*/  BRA.U !UP0, `(.L_x_201) ;  /* 0x0000002908bc7547 */ /* 0x000fea000b800000 */
[----:B------:R-:W-:Y:S01]  /*0160*/  UMOV UR6, URZ ;  /* 0x000000ff00067c82 */ /* 0x000fe20008000000 */
[----:B------:R-:W-:-:S05]  /*0170*/  UMOV UR7, URZ ;  /* 0x000000ff00077c82 */ /* 0x000fca0008000000 */
.L_x_232:
[----:B0-----:R-:W0:Y:S02]  /*0180*/  LDCU.64 UR10, c[0x0][0x388] ;  /* 0x00007100ff0a77ac */ /* 0x001e240008000a00 */
[----:B0-----:R-:W-:-:S04]  /*0190*/  UISETP.GE.U32.AND UP0, UPT, UR6, UR10, UPT ;  /* 0x0000000a0600728c */ /* 0x001fc8000bf06070 */
[----:B------:R-:W-:-:S09]  /*01a0*/  UISETP.GE.U32.AND.EX UP0, UPT, UR7, UR11, UPT, UP0 ;  /* 0x0000000b0700728c */ /* 0x000fd2000bf06100 */
[----:B-123--:R-:W-:Y:S05]  /*01b0*/  BRA.U UP0, `(.L_x_202) ;  /* 0x00000029008c7547 */ /* 0x00efea000b800000 */
        /* <DEDUP_REMOVED lines=10> */
.L_x_556:
[----:B------:R-:W-:Y:S05]  /*0260*/  BRX R2 -0x270                                                   (*"BRANCH_TARGETS .L_x_557,.L_x_558,.L_x_559"*) ;  /* 0xfffffffc02647949 */ /* 0x000fea000383ffff */
.L_x_558:
[----:B------:R-:W-:Y:S01]  /*0270*/  HMUL2 R5, R5.H0_H0, 0.1234130859375, 0.1234130859375 ;  /* 0x2fe62fe605057832 */ /* 0x000fe20000000800 */
[----:B------:R-:W-:Y:S06]  /*0280*/  BRA `(.L_x_205) ;  /* 0x0000001400147947 */ /* 0x000fec0003800000 */
.L_x_559:
[----:B------:R-:W-:-:S13]  /*0290*/  ISETP.NE.AND P0, PT, R8, 0x2, PT ;  /* 0x000000020800780c */ /* 0x000fda0003f05270 */
[----:B------:R-:W-:Y:S05]  /*02a0*/  @P0 BRA `(.L_x_205) ;  /* 0x00000014000c0947 */ /* 0x000fea0003800000 */
[----:B------:R-:W-:-:S05]  /*02b0*/  IMAD.MOV.U32 R2, RZ, RZ, 0x2fe6 ;  /* 0x00002fe6ff027424 */ /* 0x000fca00078e00ff */
[----:B------:R-:W-:Y:S01]  /*02c0*/  HFMA2 R5, R5.H0_H0, R2.H0_H0, 0.1234130859375, 0.1234130859375 ;  /* 0x2fe62fe605057431 */ /* 0x000fe20000040802 */
[----:B------:R-:W-:Y:S06]  /*02d0*/  BRA `(.L_x_205) ;  /* 0x0000001400007947 */ /* 0x000fec0003800000 */
.L_x_557:
[----:B------:R-:W-:Y:S01]  /*02e0*/  HADD2 R5, R5.H0_H0, 0.1234130859375, 0.1234130859375 ;  /* 0x2fe62fe605057430 */ /* 0x000fe20000000800 */
[----:B------:R-:W-:Y:S06]  /*02f0*/  BRA `(.L_x_205) ;  /* 0x0000001000f87947 */ /* 0x000fec0003800000 */
.L_x_204:
[----:B------:R-:W-:-:S05]  /*0300*/  IMAD.MOV.U32 R3, RZ, RZ, -0x3 ;  /* 0xfffffffdff037424 */ /* 0x000fca00078e00ff */
[----:B------:R-:W-:-:S05]  /*0310*/  VIADDMNMX.U32 R2, R8, R3, 0x4, PT ;  /* 0x0000000408027446 */ /* 0x000fca0003800003 */
[----:B------:R-:W-:-:S04]  /*0320*/  IMAD.SHL.U32 R9, R2, 0x4, RZ ;  /* 0x0000000402097824 */ /* 0x000fc800078e00ff */
[----:B------:R-:W0:Y:S02]  /*0330*/  LDC R2, c[0x2][R9+0xc] ;  /* 0x0080030009027b82 */ /* 0x000e240000000800 */
[----:B0-----:R-:W-:-:S04]  /*0340*/  SHF.R.S32.HI R3, RZ, 0x1f, R2 ;  /* 0x0000001fff037819 */ /* 0x001fc80000011402 */
.L_x_560:
[----:B------:R-:W-:Y:S05]  /*0350*/  BRX R2 -0x360                                                   (*"BRANCH_TARGETS .L_x_561,.L_x_562,.L_x_205,.L_x_564"*) ;  /* 0xfffffffc02287949 */ /* 0x000fea000383ffff */
.L_x_564:
        /* <DEDUP_REMOVED lines=11> */
.L_x_561:
[----:B------:R-:W-:Y:S01]  /*0410*/  HADD2 R6, R6, 0.43212890625, 0.1234130859375 ;  /* 0x36ea2fe606067430 */ /* 0x000fe20000000000 */
[----:B------:R-:W-:Y:S06]  /*0420*/  BRA `(.L_x_205) ;  /* 0x0000001000ac7947 */ /* 0x000fec0003800000 */
.L_x_562:
[----:B------:R-:W-:Y:S01]  /*0430*/  HMUL2 R6, R6, 0.43212890625, 0.1234130859375 ;  /* 0x36ea2fe606067832 */ /* 0x000fe20000000000 */
[----:B------:R-:W-:Y:S06]  /*0440*/  BRA `(.L_x_205) ;  /* 0x0000001000a47947 */ /* 0x000fec0003800000 */
.L_x_203:
[----:B------:R-:W-:-:S13]  /*0450*/  ISETP.GT.AND P0, PT, R8, 0x9, PT ;  /* 0x000000090800780c */ /* 0x000fda0003f04270 */
[----:B------:R-:W-:Y:S05]  /*0460*/  @P0 BRA `(.L_x_206) ;  /* 0x00000008007c0947 */ /* 0x000fea0003800000 */
[----:B------:R-:W-:-:S05]  /*0470*/  VIADD R2, R8, 0xfffffff9 ;  /* 0xfffffff908027836 */ /* 0x000fca0000000000 */
[----:B------:R-:W-:-:S05]  /*0480*/  VIMNMX.U32 R2, PT, PT, R2, 0x3, PT ;  /* 0x0000000302027848 */ /* 0x000fca0003fe0000 */
[----:B------:R-:W-:-:S04]  /*0490*/  IMAD.SHL.U32 R9, R2, 0x4, RZ ;  /* 0x0000000402097824 */ /* 0x000fc800078e00ff */
[----:B------:R-:W0:Y:S02]  /*04a0*/  LDC R2, c[0x2][R9+0x20] ;  /* 0x0080080009027b82 */ /* 0x000e240000000800 */
[----:B0-----:R-:W-:-:S04]  /*04b0*/  SHF.R.S32.HI R3, RZ, 0x1f, R2 ;  /* 0x0000001fff037819 */ /* 0x001fc80000011402 */
.L_x_566:
[----:B------:R-:W-:Y:S05]  /*04c0*/  BRX R2 -0x4d0                                                   (*"BRANCH_TARGETS .L_x_567,.L_x_568,.L_x_569,.L_x_205"*) ;  /* 0xfffffff802cc7949 */ /* 0x000fea000383ffff */
.L_x_569:
        /* <DEDUP_REMOVED lines=19> */
.L_x_209:
        /* <DEDUP_REMOVED lines=63> */
.L_x_211:
[----:B------:R-:W-:Y:S05]  /*09f0*/  BSYNC.RECONVERGENT B1 ;  /* 0x0000000000017941 */ /* 0x000fea0003800200 */
.L_x_210:
        /* <DEDUP_REMOVED lines=18> */
.L_x_208:
[----:B------:R-:W-:Y:S05]  /*0b20*/  BSYNC.RECONVERGENT B0 ;  /* 0x0000000000007941 */ /* 0x000fea0003800200 */
.L_x_207:
        /* <DEDUP_REMOVED lines=18> */
.L_x_567:
[----:B------:R-:W-:-:S05]  /*0c50*/  FMUL R2, R0, 1.4426950216293334961 ;  /* 0x3fb8aa3b00027820 */ /* 0x000fca0000400000 */
[----:B------:R-:W-:-:S13]  /*0c60*/  FSETP.GEU.AND P0, PT, R2, -126, PT ;  /* 0xc2fc00000200780b */ /* 0x000fda0003f0e000 */
[----:B------:R-:W-:-:S04]  /*0c70*/  @!P0 FMUL R2, R2, 0.5 ;  /* 0x3f00000002028820 */ /* 0x000fc80000400000 */
[----:B------:R-:W0:Y:S02]  /*0c80*/  MUFU.EX2 R0, R2 ;  /* 0x0000000200007308 */ /* 0x000e240000000800 */
[----:B0-----:R-:W-:Y:S01]  /*0c90*/  @!P0 FMUL R0, R0, R0 ;  /* 0x0000000000008220 */ /* 0x001fe20000400000 */
[----:B------:R-:W-:Y:S06]  /*0ca0*/  BRA `(.L_x_205) ;  /* 0x00000008008c7947 */ /* 0x000fec0003800000 */
.L_x_568:
        /* <DEDUP_REMOVED lines=8> */
[----:B------:R-:W-:-:S04]  /*0d30*/  FADD R9, R2, -1 ;  /* 0xbf80000002097421 */ /* 0x000fc80000000000 */
[----:B------:R-:W-:-:S04]  /*0d40*/  FFMA R2, R9, -R10, 0.14084610342979431152 ;  /* 0x3e1039f609027423 */ /* 0x000fc8000000080a */
[----:B------:R-:W-:-:S04]  /*0d50*/  FFMA R2, R9, R2, -0.12148627638816833496 ;  /* 0xbdf8cdcc09027423 */ /* 0x000fc80000000002 */
[----:B------:R-:W-:-:S04]  /*0d60*/  FFMA R2, R9, R2, 0.13980610668659210205 ;  /* 0x3e0f295509027423 */ /* 0x000fc80000000002 */
[----:B------:R-:W-:-:S04]  /*0d70*/  FFMA R2, R9, R2, -0.16684235632419586182 ;  /* 0xbe2ad8b909027423 */ /* 0x000fc80000000002 */
[----:B------:R-:W-:-:S04]  /*0d80*/  FFMA R2, R9, R2, 0.20012299716472625732 ;  /* 0x3e4ced0b09027423 */ /* 0x000fc80000000002 */
[----:B------:R-:W-:-:S04]  /*0d90*/  FFMA R2, R9, R2, -0.24999669194221496582 ;  /* 0xbe7fff2209027423 */ /* 0x000fc80000000002 */
[----:B------:R-:W-:-:S04]  /*0da0*/  FFMA R2, R9, R2, 0.33333182334899902344 ;  /* 0x3eaaaa7809027423 */ /* 0x000fc80000000002 */
[C---:B------:R-:W-:Y:S01]  /*0db0*/  FFMA R10, R9.reuse, R2, -0.5 ;  /* 0xbf000000090a7423 */ /* 0x040fe20000000002 */
[----:B------:R-:W-:Y:S02]  /*0dc0*/  FSEL R2, RZ, -23, P0 ;  /* 0xc1b80000ff027808 */ /* 0x000fe40000000000 */
[----:B------:R-:W-:Y:S01]  /*0dd0*/  ISETP.GT.U32.AND P0, PT, R0, 0x7f7fffff, PT ;  /* 0x7f7fffff0000780c */ /* 0x000fe20003f04070 */
[----:B------:R-:W-:Y:S02]  /*0de0*/  FMUL R10, R9, R10 ;  /* 0x0000000a090a7220 */ /* 0x000fe40000400000 */
[----:B------:R-:W-:Y:S01]  /*0df0*/  FFMA R2, R3, 1.1920928955078125e-07, R2 ;  /* 0x3400000003027823 */ /* 0x000fe20000000002 */
[----:B------:R-:W-:Y:S01]  /*0e00*/  MOV R3, 0x7f800000 ;  /* 0x7f80000000037802 */ /* 0x000fe20000000f00 */
[----:B------:R-:W-:-:S04]  /*0e10*/  FFMA R9, R9, R10, R9 ;  /* 0x0000000a09097223 */ /* 0x000fc80000000009 */
[----:B------:R-:W-:-:S04]  /*0e20*/  FFMA R2, R2, 0.69314718246459960938, R9 ;  /* 0x3f31721802027823 */ /* 0x000fc80000000009 */
[----:B------:R-:W-:-:S05]  /*0e30*/  @P0 FFMA R2, R0, R3, +INF ;  /* 0x7f80000000020423 */ /* 0x000fca0000000003 */
[----:B------:R-:W-:Y:S01]  /*0e40*/  FSEL R0, R2, -INF , P1 ;  /* 0xff80000002007808 */ /* 0x000fe20000800000 */
[----:B------:R-:W-:Y:S06]  /*0e50*/  BRA `(.L_x_205) ;  /* 0x0000000800207947 */ /* 0x000fec0003800000 */
.L_x_206:
[----:B------:R-:W-:-:S05]  /*0e60*/  IMAD.MOV.U32 R3, RZ, RZ, -0xa ;  /* 0xfffffff6ff037424 */ /* 0x000fca00078e00ff */
[----:B------:R-:W-:-:S05]  /*0e70*/  VIADDMNMX.U32 R2, R8, R3, 0x3, PT ;  /* 0x0000000308027446 */ /* 0x000fca0003800003 */
[----:B------:R-:W-:-:S04]  /*0e80*/  IMAD.SHL.U32 R9, R2, 0x4, RZ ;  /* 0x0000000402097824 */ /* 0x000fc800078e00ff */
[----:B------:R-:W0:Y:S02]  /*0e90*/  LDC R2, c[0x2][R9+0x30] ;  /* 0x00800c0009027b82 */ /* 0x000e240000000800 */
[----:B0-----:R-:W-:-:S04]  /*0ea0*/  SHF.R.S32.HI R3, RZ, 0x1f, R2 ;  /* 0x0000001fff037819 */ /* 0x001fc80000011402 */
.L_x_571:
[----:B------:R-:W-:Y:S05]  /*0eb0*/  BRX R2 -0xec0                                                   (*"BRANCH_TARGETS .L_x_572,.L_x_573,.L_x_574,.L_x_205"*) ;  /* 0xfffffff002507949 */ /* 0x000fea000383ffff */
.L_x_574:
[----:B------:R-:W-:-:S06]  /*0ec0*/  FMUL.RZ R0, R0, 0.15915493667125701904 ;  /* 0x3e22f98300007820 */ /* 0x000fcc000040c000 */
[----:B------:R-:W0:Y:S01]  /*0ed0*/  MUFU.COS R0, R0 ;  /* 0x0000000000007308 */ /* 0x000e220000000000 */
[----:B------:R-:W-:Y:S05]  /*0ee0*/  BRA `(.L_x_205) ;  /* 0x0000000400fc7947 */ /* 0x000fea0003800000 */
.L_x_572:
[----:B------:R-:W-:-:S06]  /*0ef0*/  FMUL.RZ R0, R0, 0.15915493667125701904 ;  /* 0x3e22f98300007820 */ /* 0x000fcc000040c000 */
[----:B------:R-:W1:Y:S01]  /*0f00*/  MUFU.SIN R0, R0 ;  /* 0x0000000000007308 */ /* 0x000e620000000400 */
[----:B------:R-:W-:Y:S05]  /*0f10*/  BRA `(.L_x_205) ;  /* 0x0000000400f07947 */ /* 0x000fea0003800000 */
.L_x_573:
        /* <DEDUP_REMOVED lines=13> */
[----:B------:R-:W-:Y:S02]  /*0ff0*/  IMAD.SHL.U32 R2, R0, 0x100, RZ ;  /* 0x0000010000027824 */ /* 0x000fe400078e00ff */
[----:B------:R-:W-:Y:S02]  /*1000*/  HFMA2 R9, -RZ, RZ, 0, 0 ;  /* 0x00000000ff097431 */ /* 0x000fe400000001ff */
[----:B------:R-:W-:Y:S01]  /*1010*/  IMAD.MOV.U32 R12, RZ, RZ, RZ ;  /* 0x000000ffff0c7224 */ /* 0x000fe200078e00ff */
[----:B------:R-:W0:Y:S01]  /*1020*/  LDCU.64 UR8, c[0x4][URZ] ;  /* 0x01000000ff0877ac */ /* 0x000e220008000a00 */
[----:B------:R-:W-:Y:S01]  /*1030*/  LOP3.LUT R13, R2, 0x80000000, RZ, 0xfc, !PT ;  /* 0x80000000020d7812 */ /* 0x000fe200078efcff */
[----:B------:R-:W-:Y:S01]  /*1040*/  UMOV UR5, URZ ;  /* 0x000000ff00057c82 */ /* 0x000fe20008000000 */
[----:B------:R-:W-:-:S05]  /*1050*/  UMOV UR4, URZ ;  /* 0x000000ff00047c82 */ /* 0x000fca0008000000 */
.L_x_214:
[----:B0-----:R-:W-:Y:S02]  /*1060*/  IMAD.U32 R10, RZ, RZ, UR8 ;  /* 0x00000008ff0a7e24 */ /* 0x001fe4000f8e00ff */
        /* <DEDUP_REMOVED lines=18> */
[--C-:B------:R-:W-:Y:S01]  /*1190*/  @P4 IMAD.MOV.U32 R17, RZ, RZ, R2.reuse ;  /* 0x000000ffff114224 */ /* 0x100fe200078e0002 */
[----:B------:R-:W-:Y:S01]  /*11a0*/  IADD3 R12, PT, PT, R12, 0x4, RZ ;  /* 0x000000040c0c7810 */ /* 0x000fe20007ffe0ff */
[----:B------:R-:W-:-:S08]  /*11b0*/  @P5 IMAD.MOV.U32 R18, RZ, RZ, R2 ;  /* 0x000000ffff125224 */ /* 0x000fd000078e0002 */
[----:B------:R-:W-:Y:S01]  /*11c0*/  @P2 IMAD.MOV.U32 R15, RZ, RZ, R2 ;  /* 0x000000ffff0f2224 */ /* 0x000fe200078e0002 */
[----:B------:R-:W-:Y:S06]  /*11d0*/  BRA.U UP0, `(.L_x_214) ;  /* 0xfffffffd00a07547 */ /* 0x000fec000b83ffff */
        /* <DEDUP_REMOVED lines=19> */
[----:B------:R-:W-:Y:S02]  /*1310*/  @P1 IMAD.MOV.U32 R2, RZ, RZ, R16 ;  /* 0x000000ffff021224 */ /* 0x000fe400078e0010 */
[----:B------:R-:W-:Y:S02]  /*1320*/  @P2 IMAD.MOV.U32 R2, RZ, RZ, R17 ;  /* 0x000000ffff022224 */ /* 0x000fe400078e0011 */
[----:B------:R-:W-:-:S02]  /*1330*/  @P0 IMAD.MOV.U32 R3, RZ, RZ, R14 ;  /* 0x000000ffff030224 */ /* 0x000fc400078e000e */
[----:B------:R-:W-:Y:S01]  /*1340*/  @P1 IMAD.MOV.U32 R3, RZ, RZ, R15 ;  /* 0x000000ffff031224 */ /* 0x000fe200078e000f */
[----:B------:R-:W-:Y:S01]  /*1350*/  @P2 MOV R3, R16 ;  /* 0x0000001000032202 */ /* 0x000fe20000000f00 */
[--C-:B------:R-:W-:Y:S02]  /*1360*/  @P3 IMAD.MOV.U32 R2, RZ, RZ, R18.reuse ;  /* 0x000000ffff023224 */ /* 0x100fe400078e0012 */
[----:B------:R-:W-:Y:S02]  /*1370*/  @P3 IMAD.MOV.U32 R3, RZ, RZ, R17 ;  /* 0x000000ffff033224 */ /* 0x000fe400078e0011 */
[----:B------:R-:W-:Y:S01]  /*1380*/  @P4 MOV R2, R9 ;  /* 0x0000000900024202 */ /* 0x000fe20000000f00 */
[----:B------:R-:W-:Y:S02]  /*1390*/  @P4 IMAD.MOV.U32 R3, RZ, RZ, R18 ;  /* 0x000000ffff034224 */ /* 0x000fe400078e0012 */
[----:B------:R-:W-:Y:S02]  /*13a0*/  @P5 IMAD.MOV.U32 R3, RZ, RZ, R9 ;  /* 0x000000ffff035224 */ /* 0x000fe400078e0009 */
[----:B------:R-:W-:Y:S01]  /*13b0*/  IMAD.MOV.U32 R12, RZ, RZ, R2 ;  /* 0x000000ffff0c7224 */ /* 0x000fe200078e0002 */
[----:B------:R-:W-:Y:S06]  /*13c0*/  @!P6 BRA `(.L_x_216) ;  /* 0x00000000002ce947 */ /* 0x000fec0003800000 */
[----:B------:R-:W-:Y:S01]  /*13d0*/  @P0 IMAD.MOV.U32 R2, RZ, RZ, R7 ;  /* 0x000000ffff020224 */ /* 0x000fe200078e0007 */
[----:B------:R-:W-:Y:S01]  /*13e0*/  ISETP.EQ.AND P0, PT, R11, 0x8, PT ;  /* 0x000000080b00780c */ /* 0x000fe20003f02270 */
[----:B------:R-:W-:Y:S01]  /*13f0*/  @P1 IMAD.MOV.U32 R2, RZ, RZ, R14 ;  /* 0x000000ffff021224 */ /* 0x000fe200078e000e */
[----:B------:R-:W-:Y:S01]  /*1400*/  @P2 MOV R2, R15 ;  /* 0x0000000f00022202 */ /* 0x000fe20000000f00 */
[----:B------:R-:W-:Y:S01]  /*1410*/  @P3 IMAD.MOV.U32 R2, RZ, RZ, R16 ;  /* 0x000000ffff023224 */ /* 0x000fe200078e0010 */
[----:B------:R-:W-:Y:S01]  /*1420*/  LOP3.LUT R10, R10, 0x1f, RZ, 0xc0, !PT ;  /* 0x0000001f0a0a7812 */ /* 0x000fe200078ec0ff */
[----:B------:R-:W-:Y:S02]  /*1430*/  @P4 IMAD.MOV.U32 R2, RZ, RZ, R17 ;  /* 0x000000ffff024224 */ /* 0x000fe400078e0011 */
[----:B------:R-:W-:Y:S01]  /*1440*/  @P5 IMAD.MOV.U32 R2, RZ, RZ, R18 ;  /* 0x000000ffff025224 */ /* 0x000fe200078e0012 */
[----:B------:R-:W-:-:S05]  /*1450*/  SHF.L.W.U32.HI R12, R3, R10, R12 ;  /* 0x0000000a030c7219 */ /* 0x000fca0000010e0c */
[----:B------:R-:W-:-:S05]  /*1460*/  @P0 IMAD.MOV.U32 R2, RZ, RZ, R9 ;  /* 0x000000ffff020224 */ /* 0x000fca00078e0009 */
[----:B------:R-:W-:-:S07]  /*1470*/  SHF.L.W.U32.HI R3, R2, R10, R3 ;  /* 0x0000000a02037219 */ /* 0x000fce0000010e03 */
.L_x_216:
[----:B------:R-:W-:Y:S05]  /*1480*/  BSYNC.RECONVERGENT B1 ;  /* 0x0000000000017941 */ /* 0x000fea0003800200 */
.L_x_215:
        /* <DEDUP_REMOVED lines=18> */
.L_x_213:
[----:B------:R-:W-:Y:S05]  /*15b0*/  BSYNC.RECONVERGENT B0 ;  /* 0x0000000000007941 */ /* 0x000fea0003800200 */
.L_x_212:
        /* <DEDUP_REMOVED lines=17> */
[----:B------:R-:W-:-:S07]  /*16d0*/  @P1 FADD R0, RZ, -R0 ;  /* 0x80000000ff001221 */ /* 0x000fce0000000000 */
.L_x_205:
        /* <DEDUP_REMOVED lines=11> */
[----:B------:R-:W2:Y:S02]  /*1790*/  LDC R2, c[0x2][R8+0x40] ;  /* 0x0080100008027b82 */ /* 0x000ea40000000800 */
[----:B--2---:R-:W-:-:S04]  /*17a0*/  SHF.R.S32.HI R3, RZ, 0x1f, R2 ;  /* 0x0000001fff037819 */ /* 0x004fc80000011402 */
.L_x_576:
[----:B------:R-:W-:Y:S05]  /*17b0*/  BRX R2 -0x17c0                                                  (*"BRANCH_TARGETS .L_x_577,.L_x_578,.L_x_579,.L_x_202"*) ;  /* 0xffffffe802107949 */ /* 0x000fea000383ffff */
.L_x_579:
[----:B------:R-:W-:-:S05]  /*17c0*/  IMAD.MOV.U32 R2, RZ, RZ, 0x2fe6 ;  /* 0x00002fe6ff027424 */ /* 0x000fca00078e00ff */
[----:B------:R-:W-:Y:S01]  /*17d0*/  HFMA2 R5, R5.H0_H0, R2.H0_H0, 0.1234130859375, 0.1234130859375 ;  /* 0x2fe62fe605057431 */ /* 0x000fe20000040802 */
[----:B------:R-:W-:Y:S06]  /*17e0*/  BRA `(.L_x_202) ;  /* 0x0000001400007947 */ /* 0x000fec0003800000 */
.L_x_578:
[----:B------:R-:W-:Y:S01]  /*17f0*/  HMUL2 R5, R5.H0_H0, 0.1234130859375, 0.1234130859375 ;  /* 0x2fe62fe605057832 */ /* 0x000fe20000000800 */
[----:B------:R-:W-:Y:S06]  /*1800*/  BRA `(.L_x_202) ;  /* 0x0000001000f87947 */ /* 0x000fec0003800000 */
.L_x_577:
[----:B------:R-:W-:Y:S01]  /*1810*/  HADD2 R5, R5.H0_H0, 0.1234130859375, 0.1234130859375 ;  /* 0x2fe62fe605057430 */ /* 0x000fe20000000800 */
[----:B------:R-:W-:Y:S06]  /*1820*/  BRA `(.L_x_202) ;  /* 0x0000001000f07947 */ /* 0x000fec0003800000 */
.L_x_218:
[----:B------:R-:W-:-:S05]  /*1830*/  IMAD.MOV.U32 R3, RZ, RZ, -0x3 ;  /* 0xfffffffdff037424 */ /* 0x000fca00078e00ff */
[----:B------:R-:W-:-:S04]  /*1840*/  VIADDMNMX.U32 R3, R8, R3, 0x4, PT ;  /* 0x0000000408037446 */ /* 0x000fc80003800003 */
[----:B------:R-:W-:-:S04]  /*1850*/  SHF.L.U32 R8, R3, 0x2, RZ ;  /* 0x0000000203087819 */ /* 0x000fc800000006ff */
[----:B------:R-:W2:Y:S02]  /*1860*/  LDC R2, c[0x2][R8+0x50] ;  /* 0x0080140008027b82 */ /* 0x000ea40000000800 */
[----:B--2---:R-:W-:-:S04]  /*1870*/  SHF.R.S32.HI R3, RZ, 0x1f, R2 ;  /* 0x0000001fff037819 */ /* 0x004fc80000011402 */
.L_x_581:
[----:B------:R-:W-:Y:S05]  /*1880*/  BRX R2 -0x1890                                                  (*"BRANCH_TARGETS .L_x_582,.L_x_583,.L_x_202,.L_x_585"*) ;  /* 0xffffffe402dc7949 */ /* 0x000fea000383ffff */
.L_x_585:
[----:B------:R-:W-:Y:S02]  /*1890*/  IMAD.MOV.U32 R3, RZ, RZ, 0x3bbb989d ;  /* 0x3bbb989dff037424 */ /* 0x000fe400078e00ff */
[----:B------:R-:W-:Y:S02]  /*18a0*/  IMAD.MOV.U32 R2, RZ, RZ, 0x437c0000 ;  /* 0x437c0000ff027424 */ /* 0x000fe400078e00ff */
        /* <DEDUP_REMOVED lines=9> */
.L_x_583:
[----:B------:R-:W-:Y:S01]  /*1940*/  HFMA2 R6, R6, 0.43212890625, 0.1234130859375, -RZ ;  /* 0x36ea2fe606067831 */ /* 0x000fe200001000ff */
[----:B------:R-:W-:Y:S06]  /*1950*/  BRA `(.L_x_202) ;  /* 0x0000001000a47947 */ /* 0x000fec0003800000 */
.L_x_582:
[----:B------:R-:W-:Y:S01]  /*1960*/  HADD2 R6, R6, 0.43212890625, 0.1234130859375 ;  /* 0x36ea2fe606067430 */ /* 0x000fe20000000000 */
[----:B------:R-:W-:Y:S06]  /*1970*/  BRA `(.L_x_202) ;  /* 0x00000010009c7947 */ /* 0x000fec0003800000 */
.L_x_217:
[----:B------:R-:W-:-:S13]  /*1980*/  ISETP.GT.AND P0, PT, R8, 0x9, PT ;  /* 0x000000090800780c */ /* 0x000fda0003f04270 */
[----:B------:R-:W-:Y:S05]  /*1990*/  @P0 BRA `(.L_x_219) ;  /* 0x0000000800800947 */ /* 0x000fea0003800000 */
[----:B------:R-:W-:-:S05]  /*19a0*/  VIADD R8, R8, 0xfffffff9 ;  /* 0xfffffff908087836 */ /* 0x000fca0000000000 */
[----:B------:R-:W-:-:S04]  /*19b0*/  VIMNMX.U32 R8, PT, PT, R8, 0x3, PT ;  /* 0x0000000308087848 */ /* 0x000fc80003fe0000 */
[----:B------:R-:W-:-:S04]  /*19c0*/  SHF.L.U32 R8, R8, 0x2, RZ ;  /* 0x0000000208087819 */ /* 0x000fc800000006ff */
[----:B------:R-:W2:Y:S02]  /*19d0*/  LDC R2, c[0x2][R8+0x64] ;  /* 0x0080190008027b82 */ /* 0x000ea40000000800 */
[----:B--2---:R-:W-:-:S04]  /*19e0*/  SHF.R.S32.HI R3, RZ, 0x1f, R2 ;  /* 0x0000001fff037819 */ /* 0x004fc80000011402 */
.L_x_587:
[----:B------:R-:W-:Y:S05]  /*19f0*/  BRX R2 -0x1a00                                                  (*"BRANCH_TARGETS .L_x_588,.L_x_589,.L_x_590,.L_x_202"*) ;  /* 0xffffffe402807949 */ /* 0x000fea000383ffff */
.L_x_590:
        /* <DEDUP_REMOVED lines=17> */
.L_x_223:
        /* <DEDUP_REMOVED lines=53> */
[----:B------:R-:W-:Y:S01]  /*1e60*/  @P1 MOV R2, R14 ;  /* 0x0000000e00021202 */ /* 0x000fe20000000f00 */
[----:B------:R-:W-:Y:S01]  /*1e70*/  @P0 IMAD.MOV.U32 R2, RZ, RZ, R15 ;  /* 0x000000ffff020224 */ /* 0x000fe200078e000f */
[----:B------:R-:W-:Y:S01]  /*1e80*/  ISETP.EQ.AND P0, PT, R9, 0x8, PT ;  /* 0x000000080900780c */ /* 0x000fe20003f02270 */
[----:B------:R-:W-:Y:S01]  /*1e90*/  @P3 IMAD.MOV.U32 R2, RZ, RZ, R16 ;  /* 0x000000ffff023224 */ /* 0x000fe200078e0010 */
[----:B------:R-:W-:Y:S01]  /*1ea0*/  LOP3.LUT R8, R8, 0x1f, RZ, 0xc0, !PT ;  /* 0x0000001f08087812 */ /* 0x000fe200078ec0ff */
[----:B------:R-:W-:Y:S02]  /*1eb0*/  @P4 IMAD.MOV.U32 R2, RZ, RZ, R17 ;  /* 0x000000ffff024224 */ /* 0x000fe400078e0011 */
[----:B------:R-:W-:Y:S01]  /*1ec0*/  @P5 IMAD.MOV.U32 R2, RZ, RZ, R18 ;  /* 0x000000ffff025224 */ /* 0x000fe200078e0012 */
[----:B------:R-:W-:-:S07]  /*1ed0*/  SHF.L.W.U32.HI R10, R3, R8, R10 ;  /* 0x00000008030a7219 */ /* 0x000fce0000010e0a */
[----:B------:R-:W-:-:S04]  /*1ee0*/  @P0 MOV R2, R13 ;  /* 0x0000000d00020202 */ /* 0x000fc80000000f00 */
[----:B------:R-:W-:-:S07]  /*1ef0*/  SHF.L.W.U32.HI R3, R2, R8, R3 ;  /* 0x0000000802037219 */ /* 0x000fce0000010e03 */
.L_x_225:
[----:B------:R-:W-:Y:S05]  /*1f00*/  BSYNC.RECONVERGENT B1 ;  /* 0x0000000000017941 */ /* 0x000fea0003800200 */
.L_x_224:
        /* <DEDUP_REMOVED lines=19> */
.L_x_222:
[----:B------:R-:W-:Y:S01]  /*2040*/  FMUL R8, RZ, R0 ;  /* 0x00000000ff087220 */ /* 0x000fe20000400000 */
[----:B------:R-:W-:-:S07]  /*2050*/  IMAD.MOV.U32 R10, RZ, RZ, RZ ;  /* 0x000000ffff0a7224 */ /* 0x000fce00078e00ff */
.L_x_221:
[----:B------:R-:W-:Y:S05]  /*2060*/  BSYNC.RECONVERGENT B0 ;  /* 0x0000000000007941 */ /* 0x000fea0003800200 */
.L_x_220:
        /* <DEDUP_REMOVED lines=18> */
.L_x_589:
[----:B01----:R-:W-:Y:S01]  /*2190*/  FSETP.GEU.AND P0, PT, R0, 1.175494350822287508e-38, PT ;  /* 0x008000000000780b */ /* 0x003fe20003f0e000 */
        /* <DEDUP_REMOVED lines=26> */
.L_x_588:
[----:B01----:R-:W-:-:S05]  /*2340*/  FMUL R2, R0, 1.4426950216293334961 ;  /* 0x3fb8aa3b00027820 */ /* 0x003fca0000400000 */
[----:B------:R-:W-:-:S13]  /*2350*/  FSETP.GEU.AND P0, PT, R2, -126, PT ;  /* 0xc2fc00000200780b */ /* 0x000fda0003f0e000 */
[----:B------:R-:W-:-:S04]  /*2360*/  @!P0 FMUL R2, R2, 0.5 ;  /* 0x3f00000002028820 */ /* 0x000fc80000400000 */
[----:B------:R-:W0:Y:S02]  /*2370*/  MUFU.EX2 R0, R2 ;  /* 0x0000000200007308 */ /* 0x000e240000000800 */
[----:B0-----:R-:W-:Y:S01]  /*2380*/  @!P0 FMUL R0, R0, R0 ;  /* 0x0000000000008220 */ /* 0x001fe20000400000 */
[----:B------:R-:W-:Y:S06]  /*2390*/  BRA `(.L_x_202) ;  /* 0x0000000800147947 */ /* 0x000fec0003800000 */
.L_x_219:
[----:B------:R-:W-:-:S05]  /*23a0*/  IMAD.MOV.U32 R3, RZ, RZ, -0xa ;  /* 0xfffffff6ff037424 */ /* 0x000fca00078e00ff */
[----:B------:R-:W-:-:S05]  /*23b0*/  VIADDMNMX.U32 R3, R8, R3, 0x3, PT ;  /* 0x0000000308037446 */ /* 0x000fca0003800003 */
[----:B------:R-:W-:-:S04]  /*23c0*/  IMAD.SHL.U32 R8, R3, 0x4, RZ ;  /* 0x0000000403087824 */ /* 0x000fc800078e00ff */
[----:B------:R-:W2:Y:S02]  /*23d0*/  LDC R2, c[0x2][R8+0x74] ;  /* 0x00801d0008027b82 */ /* 0x000ea40000000800 */
[----:B--2---:R-:W-:-:S04]  /*23e0*/  SHF.R.S32.HI R3, RZ, 0x1f, R2 ;  /* 0x0000001fff037819 */ /* 0x004fc80000011402 */
.L_x_592:
[----:B------:R-:W-:Y:S05]  /*23f0*/  BRX R2 -0x2400                                                  (*"BRANCH_TARGETS .L_x_593,.L_x_594,.L_x_595,.L_x_202"*) ;  /* 0xffffffdc02007949 */ /* 0x000fea000383ffff */
.L_x_595:
[----:B01----:R-:W-:-:S06]  /*2400*/  FMUL.RZ R0, R0, 0.15915493667125701904 ;  /* 0x3e22f98300007820 */ /* 0x003fcc000040c000 */
[----:B------:R-:W3:Y:S01]  /*2410*/  MUFU.COS R0, R0 ;  /* 0x0000000000007308 */ /* 0x000ee20000000000 */
[----:B------:R-:W-:Y:S05]  /*2420*/  BRA `(.L_x_202) ;  /* 0x0000000400f07947 */ /* 0x000fea0003800000 */
.L_x_594:
        /* <DEDUP_REMOVED lines=17> */
.L_x_229:
        /* <DEDUP_REMOVED lines=45> */
[--C-:B------:R-:W-:Y:S02]  /*2810*/  @P3 IMAD.MOV.U32 R2, RZ, RZ, R18.reuse ;  /* 0x000000ffff023224 */ /* 0x100fe400078e0012 */
[----:B------:R-:W-:Y:S02]  /*2820*/  @P3 IMAD.MOV.U32 R3, RZ, RZ, R17 ;  /* 0x000000ffff033224 */ /* 0x000fe400078e0011 */
[----:B------:R-:W-:Y:S02]  /*2830*/  @P4 IMAD.MOV.U32 R2, RZ, RZ, R13 ;  /* 0x000000ffff024224 */ /* 0x000fe400078e000d */
[----:B------:R-:W-:Y:S01]  /*2840*/  @P4 IMAD.MOV.U32 R3, RZ, RZ, R18 ;  /* 0x000000ffff034224 */ /* 0x000fe200078e0012 */
[----:B------:R-:W-:Y:S01]  /*2850*/  @P5 MOV R3, R13 ;  /* 0x0000000d00035202 */ /* 0x000fe20000000f00 */
[----:B------:R-:W-:Y:S01]  /*2860*/  IMAD.MOV.U32 R10, RZ, RZ, R2 ;  /* 0x000000ffff0a7224 */ /* 0x000fe200078e0002 */
[----:B------:R-:W-:Y:S06]  /*2870*/  @!P6 BRA `(.L_x_231) ;  /* 0x00000000002ce947 */ /* 0x000fec0003800000 */
[----:B------:R-:W-:Y:S01]  /*2880*/  @P2 IMAD.MOV.U32 R2, RZ, RZ, R7 ;  /* 0x000000ffff022224 */ /* 0x000fe200078e0007 */
[----:B------:R-:W-:Y:S01]  /*2890*/  LOP3.LUT R8, R8, 0x1f, RZ, 0xc0, !PT ;  /* 0x0000001f08087812 */ /* 0x000fe200078ec0ff */
[----:B------:R-:W-:Y:S01]  /*28a0*/  @P1 IMAD.MOV.U32 R2, RZ, RZ, R14 ;  /* 0x000000ffff021224 */ /* 0x000fe200078e000e */
[----:B------:R-:W-:Y:S01]  /*28b0*/  @P0 MOV R2, R15 ;  /* 0x0000000f00020202 */ /* 0x000fe20000000f00 */
[----:B------:R-:W-:Y:S01]  /*28c0*/  @P3 IMAD.MOV.U32 R2, RZ, RZ, R16 ;  /* 0x000000ffff023224 */ /* 0x000fe200078e0010 */
[----:B------:R-:W-:Y:S01]  /*28d0*/  ISETP.EQ.AND P0, PT, R9, 0x8, PT ;  /* 0x000000080900780c */ /* 0x000fe20003f02270 */
[----:B------:R-:W-:Y:S01]  /*28e0*/  @P4 IMAD.MOV.U32 R2, RZ, RZ, R17 ;  /* 0x000000ffff024224 */ /* 0x000fe200078e0011 */
[----:B------:R-:W-:Y:S01]  /*28f0*/  SHF.L.W.U32.HI R10, R3, R8, R10 ;  /* 0x00000008030a7219 */ /* 0x000fe20000010e0a */
[----:B------:R-:W-:-:S10]  /*2900*/  @P5 IMAD.MOV.U32 R2, RZ, RZ, R18 ;  /* 0x000000ffff025224 */ /* 0x000fd400078e0012 */
[----:B------:R-:W-:-:S04]  /*2910*/  @P0 MOV R2, R13 ;  /* 0x0000000d00020202 */ /* 0x000fc80000000f00 */
[----:B------:R-:W-:-:S07]  /*2920*/  SHF.L.W.U32.HI R3, R2, R8, R3 ;  /* 0x0000000802037219 */ /* 0x000fce0000010e03 */
.L_x_231:
[----:B------:R-:W-:Y:S05]  /*2930*/  BSYNC.RECONVERGENT B1 ;  /* 0x0000000000017941 */ /* 0x000fea0003800200 */
.L_x_230:
        /* <DEDUP_REMOVED lines=19> */
.L_x_228:
[----:B------:R-:W-:Y:S01]  /*2a70*/  FMUL R8, RZ, R0 ;  /* 0x00000000ff087220 */ /* 0x000fe20000400000 */
[----:B------:R-:W-:-:S07]  /*2a80*/  MOV R10, RZ ;  /* 0x000000ff000a7202 */ /* 0x000fce0000000f00 */
.L_x_227:
[----:B------:R-:W-:Y:S05]  /*2a90*/  BSYNC.RECONVERGENT B0 ;  /* 0x0000000000007941 */ /* 0x000fea0003800200 */
.L_x_226:
[----:B------:R-:W-:Y:S02]  /*2aa0*/  IMAD.MOV.U32 R0, RZ, RZ, 0x37cbac00 ;  /* 0x37cbac00ff007424 */ /* 0x000fe400078e00ff */
[----:B------:R-:W-:Y:S01]  /*2ab0*/  FMUL R3, R8, R8 ;  /* 0x0000000808037220 */ /* 0x000fe20000400000 */
[----:B------:R-:W-:Y:S01]  /*2ac0*/  LOP3.LUT R2, R10, 0x1, RZ, 0xc0, !PT ;  /* 0x000000010a027812 */ /* 0x000fe200078ec0ff */
[----:B------:R-:W-:Y:S02]  /*2ad0*/  HFMA2 R11, -RZ, RZ, 1.541015625, -0.052001953125 ;  /* 0x3e2aaaa8ff0b7431 */ /* 0x000fe400000001ff */
[----:B------:R-:W-:Y:S02]  /*2ae0*/  IMAD.MOV.U32 R12, RZ, RZ, 0x3c0885e4 ;  /* 0x3c0885e4ff0c7424 */ /* 0x000fe400078e00ff */
[----:B------:R-:W-:Y:S01]  /*2af0*/  FFMA R0, R3, R0, -0.0013887860113754868507 ;  /* 0xbab607ed03007423 */ /* 0x000fe20000000000 */
[----:B------:R-:W-:Y:S01]  /*2b00*/  ISETP.NE.U32.AND P0, PT, R2, 0x1, PT ;  /* 0x000000010200780c */ /* 0x000fe20003f05070 */
[----:B------:R-:W-:-:S03]  /*2b10*/  VIADD R10, R10, 0x1 ;  /* 0x000000010a0a7836 */ /* 0x000fc60000000000 */
[----:B------:R-:W-:Y:S02]  /*2b20*/  FSEL R2, R0, -0.00019574658654164522886, P0 ;  /* 0xb94d415300027808 */ /* 0x000fe40000000000 */
        /* <DEDUP_REMOVED lines=10> */
.L_x_593:
[----:B01----:R-:W-:-:S06]  /*2bd0*/  FMUL.RZ R0, R0, 0.15915493667125701904 ;  /* 0x3e22f98300007820 */ /* 0x003fcc000040c000 */
[----:B------:R-:W2:Y:S02]  /*2be0*/  MUFU.SIN R0, R0 ;  /* 0x0000000000007308 */ /* 0x000ea40000000400 */
.L_x_202:
[----:B------:R-:W-:-:S04]  /*2bf0*/  UIADD3 UR6, UP0, UPT, UR6, 0x2, URZ ;  /* 0x0000000206067890 */ /* 0x000fc8000ff1e0ff */
[----:B------:R-:W-:Y:S02]  /*2c00*/  UIADD3.X UR7, UPT, UPT, URZ, UR7, URZ, UP0, !UPT ;  /* 0x00000007ff077290 */ /* 0x000fe400087fe4ff */
[----:B------:R-:W-:-:S04]  /*2c10*/  UISETP.GE.U32.AND UP0, UPT, UR6, UR10, UPT ;  /* 0x0000000a0600728c */ /* 0x000fc8000bf06070 */
[----:B------:R-:W-:-:S09]  /*2c20*/  UISETP.GE.U32.AND.EX UP0, UPT, UR7, UR11, UPT, UP0 ;  /* 0x0000000b0700728c */ /* 0x000fd2000bf06100 */
[----:B------:R-:W-:Y:S05]  /*2c30*/  BRA.U !UP0, `(.L_x_232) ;  /* 0xffffffd508507547 */ /* 0x000fea000b83ffff */
[----:B------:R-:W-:Y:S05]  /*2c40*/  BRA `(.L_x_200) ;  /* 0x0000000000d87947 */ /* 0x000fea0003800000 */
.L_x_201:
[----:B------:R-:W-:Y:S01]  /*2c50*/  UISETP.GE.U32.AND UP0, UPT, UR8, 0x3, UPT ;  /* 0x000000030800788c */ /* 0x000fe2000bf06070 */
[----:B------:R-:W-:Y:S01]  /*2c60*/  CS2R R2, SRZ ;  /* 0x0000000000027805 */ /* 0x000fe2000001ff00 */
[----:B------:R-:W-:Y:S02]  /*2c70*/  UIADD3 UR14, UP1, UPT, UR8, -0x1, URZ ;  /* 0xffffffff080e7890 */ /* 0x000fe4000ff3e0ff */
[----:B------:R-:W-:-:S09]  /*2c80*/  UISETP.GE.U32.AND.EX UP0, UPT, UR9, URZ, UPT, UP0 ;  /* 0x000000ff0900728c */ /* 0x000fd2000bf06100 */
[----:B------:R-:W-:Y:S05]  /*2c90*/  BRA.U !UP0, `(.L_x_233) ;  /* 0x0000000108947547 */ /* 0x000fea000b800000 */
[----:B------:R-:W-:Y:S01]  /*2ca0*/  UIADD3.X UR15, UPT, UPT, UR9, -0x1, URZ, UP1, !UPT ;  /* 0xffffffff090f7890 */ /* 0x000fe20008ffe4ff */
[----:B------:R-:W-:Y:S01]  /*2cb0*/  CS2R R2, SRZ ;  /* 0x0000000000027805 */ /* 0x000fe2000001ff00 */
[----:B------:R-:W-:Y:S02]  /*2cc0*/  UIADD3 UR6, UP1, UPT, UR8, -0x3, URZ ;  /* 0xfffffffd08067890 */ /* 0x000fe4000ff3e0ff */
[----:B------:R-:W-:Y:S02]  /*2cd0*/  USHF.R.U64 UR4, UR14, 0x1, UR15 ;  /* 0x000000010e047899 */ /* 0x000fe4000800120f */
[----:B------:R-:W-:Y:S02]  /*2ce0*/  USHF.R.U32.HI UR5, URZ, 0x1, UR15 ;  /* 0x00000001ff057899 */ /* 0x000fe4000801160f */
[----:B------:R-:W-:Y:S01]  /*2cf0*/  UIADD3 UR4, UP0, UPT, UR4, 0x1, URZ ;  /* 0x0000000104047890 */ /* 0x000fe2000ff1e0ff */
[----:B------:R-:W0:Y:S01]  /*2d00*/  LDCU.64 UR10, c[0x0][0x388] ;  /* 0x00007100ff0a77ac */ /* 0x000e220008000a00 */
[----:B------:R-:W-:-:S02]  /*2d10*/  UIADD3.X UR7, UPT, UPT, UR9, -0x1, URZ, UP1, !UPT ;  /* 0xffffffff09077890 */ /* 0x000fc40008ffe4ff */
[----:B------:R-:W-:Y:S02]  /*2d20*/  UIADD3.X UR5, UPT, UPT, URZ, UR5, URZ, UP0, !UPT ;  /* 0x00000005ff057290 */ /* 0x000fe400087fe4ff */
[----:B------:R-:W-:-:S12]  /*2d30*/  ULOP3.LUT UR4, UR4, 0xfffffffe, URZ, 0xc0, !UPT ;  /* 0xfffffffe04047892 */ /* 0x000fd8000f8ec0ff */
.L_x_236:
[----:B0-----:R-:W-:Y:S01]  /*2d40*/  UMOV UR8, UR10 ;  /* 0x0000000a00087c82 */ /* 0x001fe20008000000 */
[----:B------:R-:W-:Y:S01]  /*2d50*/  UMOV UR9, UR11 ;  /* 0x0000000b00097c82 */ /* 0x000fe20008000000 */
[C---:B------:R-:W-:Y:S01]  /*2d60*/  ISETP.GE.U32.AND P0, PT, R2.reuse, UR8, PT ;  /* 0x0000000802007c0c */ /* 0x040fe2000bf06070 */
[----:B------:R-:W-:Y:S01]  /*2d70*/  UIADD3 UR4, UP0, UPT, UR4, -0x2, URZ ;  /* 0xfffffffe04047890 */ /* 0x000fe2000ff1e0ff */
[----:B------:R-:W-:Y:S02]  /*2d80*/  IADD3 R7, P2, PT, R2, 0x2, RZ ;  /* 0x0000000202077810 */ /* 0x000fe40007f5e0ff */
[----:B------:R-:W-:Y:S01]  /*2d90*/  ISETP.GE.U32.AND.EX P0, PT, R3, UR9, PT, P0 ;  /* 0x0000000903007c0c */ /* 0x000fe2000bf06100 */
[----:B------:R-:W-:Y:S01]  /*2da0*/  UIADD3.X UR5, UPT, UPT, UR5, -0x1, URZ, UP0, !UPT ;  /* 0xffffffff05057890 */ /* 0x000fe200087fe4ff */
[----:B------:R-:W-:Y:S01]  /*2db0*/  ISETP.GE.U32.AND P1, PT, R7, UR8, PT ;  /* 0x0000000807007c0c */ /* 0x000fe2000bf26070 */
[----:B------:R-:W-:Y:S01]  /*2dc0*/  IMAD.X R7, RZ, RZ, R3, P2 ;  /* 0x000000ffff077224 */ /* 0x000fe200010e0603 */
[----:B------:R-:W-:-:S04]  /*2dd0*/  UISETP.NE.U32.AND UP0, UPT, UR4, URZ, UPT ;  /* 0x000000ff0400728c */ /* 0x000fc8000bf05070 */
[----:B------:R-:W-:Y:S01]  /*2de0*/  ISETP.GE.U32.AND.EX P1, PT, R7, UR9, PT, P1 ;  /* 0x0000000907007c0c */ /* 0x000fe2000bf26110 */
[----:B------:R-:W-:-:S04]  /*2df0*/  UISETP.NE.AND.EX UP0, UPT, UR5, URZ, UPT, UP0 ;  /* 0x000000ff0500728c */ /* 0x000fc8000bf05300 */
[----:B------:R-:W-:Y:S08]  /*2e00*/  @P0 BRA `(.L_x_234) ;  /* 0x0000000000140947 */ /* 0x000ff00003800000 */
[----:B------:R-:W-:Y:S01]  /*2e10*/  ISETP.GE.U32.AND P0, PT, R2, UR14, PT ;  /* 0x0000000e02007c0c */ /* 0x000fe2000bf06070 */
[----:B------:R-:W-:-:S03]  /*2e20*/  IMAD.MOV.U32 R7, RZ, RZ, 0x36ea2fe6 ;  /* 0x36ea2fe6ff077424 */ /* 0x000fc600078e00ff */
[----:B------:R-:W-:Y:S02]  /*2e30*/  ISETP.GE.U32.AND.EX P0, PT, R3, UR15, PT, P0 ;  /* 0x0000000f03007c0c */ /* 0x000fe4000bf06100 */
[----:B------:R-:W-:-:S11]  /*2e40*/  HFMA2 R6, R6, R7, 0.43212890625, 0.1234130859375 ;  /* 0x36ea2fe606067431 */ /* 0x000fd60000000007 */
[----:B------:R-:W-:-:S07]  /*2e50*/  @!P0 HFMA2 R6, R6, R7, 0.43212890625, 0.1234130859375 ;  /* 0x36ea2fe606068431 */ /* 0x000fce0000000007 */
.L_x_234:
[----:B------:R-:W-:Y:S05]  /*2e60*/  @P1 BRA `(.L_x_235) ;  /* 0x0000000000141947 */ /* 0x000fea0003800000 */
[----:B------:R-:W-:Y:S01]  /*2e70*/  ISETP.GE.U32.AND P0, PT, R2, UR6, PT ;  /* 0x0000000602007c0c */ /* 0x000fe2000bf06070 */
[----:B------:R-:W-:-:S03]  /*2e80*/  IMAD.MOV.U32 R7, RZ, RZ, 0x36ea2fe6 ;  /* 0x36ea2fe6ff077424 */ /* 0x000fc600078e00ff */
[----:B------:R-:W-:Y:S02]  /*2e90*/  ISETP.GE.U32.AND.EX P0, PT, R3, UR7, PT, P0 ;  /* 0x0000000703007c0c */ /* 0x000fe4000bf06100 */
[----:B------:R-:W-:-:S11]  /*2ea0*/  HFMA2 R6, R6, R7, 0.43212890625, 0.1234130859375 ;  /* 0x36ea2fe606067431 */ /* 0x000fd60000000007 */
[----:B------:R-:W-:-:S07]  /*2eb0*/  @!P0 HFMA2 R6, R6, R7, 0.43212890625, 0.1234130859375 ;  /* 0x36ea2fe606068431 */ /* 0x000fce0000000007 */
.L_x_235:
[----:B------:R-:W-:-:S04]  /*2ec0*/  IADD3 R2, P0, PT, R2, 0x4, RZ ;  /* 0x0000000402027810 */ /* 0x000fc80007f1e0ff */
[----:B------:R-:W-:Y:S01]  /*2ed0*/  IADD3.X R3, PT, PT, RZ, R3, RZ, P0, !PT ;  /* 0x00000003ff037210 */ /* 0x000fe200007fe4ff */
[----:B------:R-:W-:Y:S08]  /*2ee0*/  BRA.U UP0, `(.L_x_236) ;  /* 0xfffffffd00947547 */ /* 0x000ff0000b83ffff */
.L_x_233:
[----:B------:R-:W-:Y:S01]  /*2ef0*/  ISETP.GE.U32.AND P0, PT, R2, UR8, PT ;  /* 0x0000000802007c0c */ /* 0x000fe2000bf06070 */
[----:B------:R-:W-:-:S03]  /*2f00*/  ULOP3.LUT UP0, URZ, UR14, 0x2, URZ, 0xc0, !UPT ;  /* 0x000000020eff7892 */ /* 0x000fc6000f80c0ff */
[----:B------:R-:W-:-:S04]  /*2f10*/  ISETP.GE.U32.AND.EX P0, PT, R3, UR9, PT, P0 ;  /* 0x0000000903007c0c */ /* 0x000fc8000bf06100 */
[----:B------:R-:W-:-:S13]  /*2f20*/  PLOP3.LUT P0, PT, P0, PT, UP0, 0xea, 0xae ;  /* 0x0000000000ae781c */ /* 0x000fda000070fd0a */
[----:B------:R-:W-:Y:S05]  /*2f30*/  @P0 BRA `(.L_x_200) ;  /* 0x00000000001c0947 */ /* 0x000fea0003800000 */
[----:B------:R-:W-:-:S04]  /*2f40*/  IADD3 R2, P1, PT, R2, 0x1, RZ ;  /* 0x0000000102027810 */ /* 0x000fc80007f3e0ff */
[----:B------:R-:W-:Y:S01]  /*2f50*/  ISETP.GE.U32.AND P0, PT, R2, UR8, PT ;  /* 0x0000000802007c0c */ /* 0x000fe2000bf06070 */
[----:B------:R-:W-:Y:S02]  /*2f60*/  IMAD.X R2, RZ, RZ, R3, P1 ;  /* 0x000000ffff027224 */ /* 0x000fe400008e0603 */
[----:B------:R-:W-:-:S03]  /*2f70*/  IMAD.MOV.U32 R3, RZ, RZ, 0x36ea2fe6 ;  /* 0x36ea2fe6ff037424 */ /* 0x000fc600078e00ff */
[----:B------:R-:W-:Y:S02]  /*2f80*/  ISETP.GE.U32.AND.EX P0, PT, R2, UR9, PT, P0 ;  /* 0x0000000902007c0c */ /* 0x000fe4000bf06100 */
[----:B------:R-:W-:-:S11]  /*2f90*/  HFMA2 R6, R6, R3, 0.43212890625, 0.1234130859375 ;  /* 0x36ea2fe606067431 */ /* 0x000fd60000000003 */
[----:B------:R-:W-:-:S07]  /*2fa0*/  @!P0 HFMA2 R6, R6, R3, 0.43212890625, 0.1234130859375 ;  /* 0x36ea2fe606068431 */ /* 0x000fce0000000003 */
.L_x_200:
[----:B------:R-:W4:Y:S01]  /*2fb0*/  LDCU.64 UR4, c[0x0][0x390] ;  /* 0x00007200ff0477ac */ /* 0x000f220008000a00 */
[----:B------:R-:W5:Y:S01]  /*2fc0*/  LDCU.64 UR6, c[0x0][0x398] ;  /* 0x00007300ff0677ac */ /* 0x000f620008000a00 */
[----:B----4-:R-:W-:Y:S02]  /*2fd0*/  ISETP.NE.U32.AND P0, PT, RZ, UR4, PT ;  /* 0x00000004ff007c0c */ /* 0x010fe4000bf05070 */
[----:B-----5:R-:W-:Y:S02]  /*2fe0*/  ISETP.NE.U32.AND P1, PT, RZ, UR6, PT ;  /* 0x00000006ff007c0c */ /* 0x020fe4000bf25070 */
[----:B------:R-:W-:Y:S01]  /*2ff0*/  ISETP.NE.AND.EX P0, PT, RZ, UR5, PT, P0 ;  /* 0x00000005ff007c0c */ /* 0x000fe2000bf05300 */
[----:B------:R-:W4:Y:S01]  /*3000*/  LDCU.64 UR4, c[0x0][0x3a0] ;  /* 0x00007400ff0477ac */ /* 0x000f220008000a00 */
[----:B------:R-:W-:-:S11]  /*3010*/  ISETP.NE.AND.EX P1, PT, RZ, UR7, PT, P1 ;  /* 0x00000007ff007c0c */ /* 0x000fd6000bf25310 */
[----:B------:R-:W5:Y:S01]  /*3020*/  @P0 LDC.64 R2, c[0x0][0x390] ;  /* 0x0000e400ff020b82 */ /* 0x000f620000000a00 */
[----:B----4-:R-:W-:-:S07]  /*3030*/  ISETP.NE.U32.AND P2, PT, RZ, UR4, PT ;  /* 0x00000004ff007c0c */ /* 0x010fce000bf45070 */
[----:B------:R-:W4:Y:S01]  /*3040*/  @P1 LDC.64 R8, c[0x0][0x398] ;  /* 0x0000e600ff081b82 */ /* 0x000f220000000a00 */
[----:B------:R-:W-:Y:S01]  /*3050*/  ISETP.NE.AND.EX P2, PT, RZ, UR5, PT, P2 ;  /* 0x00000005ff007c0c */ /* 0x000fe2000bf45320 */
[----:B-----5:R-:W-:-:S05]  /*3060*/  @P0 IMAD.WIDE R2, R4, 0x4, R2 ;  /* 0x0000000404020825 */ /* 0x020fca00078e0202 */
[----:B0123--:R0:W-:Y:S01]  /*3070*/  @P0 STG.E desc[UR12][R2.64], R0 ;  /* 0x0000000002000986 */ /* 0x00f1e2000c10190c */
[----:B----4-:R-:W-:-:S05]  /*3080*/  @P1 IMAD.WIDE R8, R4, 0x2, R8 ;  /* 0x0000000204081825 */ /* 0x010fca00078e0208 */
[----:B------:R0:W-:Y:S01]  /*3090*/  @P1 STG.E.U16 desc[UR12][R8.64], R5 ;  /* 0x0000000508001986 */ /* 0x0001e2000c10150c */
[----:B------:R-:W-:Y:S05]  /*30a0*/  @!P2 EXIT ;  /* 0x000000000000a94d */ /* 0x000fea0003800000 */
[----:B0-----:R-:W0:Y:S02]  /*30b0*/  LDC.64 R2, c[0x0][0x3a0] ;  /* 0x0000e800ff027b82 */ /* 0x001e240000000a00 */
[----:B0-----:R-:W-:-:S05]  /*30c0*/  IMAD.WIDE R4, R4, 0x4, R2 ;  /* 0x0000000404047825 */ /* 0x001fca00078e0202 */
[----:B------:R-:W-:Y:S01]  /*30d0*/  STG.E desc[UR12][R4.64], R6 ;  /* 0x0000000604007986 */ /* 0x000fe2000c10190c */
[----:B------:R-:W-:Y:S05]  /*30e0*/  EXIT ;  /* 0x000000000000794d */ /* 0x000fea0003800000 */
.L_x_237:
        /* <DEDUP_REMOVED lines=9> */
.L_x_637:


//--------------------- .text._Z12bench_kernelILi1EEv2OpmPfP6__halfP7__half2 --------------------------
	.section	.text._Z12bench_kernelILi1EEv2OpmPfP6__halfP7__half2,"ax",@progbits
	.align	128
        .global         _Z12bench_kernelILi1EEv2OpmPfP6__halfP7__half2
        .type           _Z12bench_kernelILi1EEv2OpmPfP6__halfP7__half2,@function
        .size           _Z12bench_kernelILi1EEv2OpmPfP6__halfP7__half2,(.L_x_638 - _Z12bench_kernelILi1EEv2OpmPfP6__halfP7__half2)
        .other          _Z12bench_kernelILi1EEv2OpmPfP6__halfP7__half2,@"STO_CUDA_ENTRY STV_DEFAULT"
_Z12bench_kernelILi1EEv2OpmPfP6__halfP7__half2:
.text._Z12bench_kernelILi1EEv2OpmPfP6__halfP7__half2:
        /* <DEDUP_REMOVED lines=20> */
[----:B0-----:R-:W-:-:S04]  /*0140*/  MOV R5, UR4 ;  /* 0x0000000400057c02 */ /* 0x001fc80008000f00 */
[----:B------:R-:W-:-:S13]  /*0150*/  ISETP.GT.AND P0, PT, R5, 0x7, PT ;  /* 0x000000070500780c */ /* 0x000fda0003f04270 */
[----:B------:R-:W-:Y:S05]  /*0160*/  @P0 BRA `(.L_x_239) ;  /* 0x00000018007c0947 */ /* 0x000fea0003800000 */
[----:B------:R-:W-:-:S13]  /*0170*/  ISETP.GT.AND P0, PT, R5, 0x4, PT ;  /* 0x000000040500780c */ /* 0x000fda0003f04270 */
[----:B------:R-:W-:Y:S05]  /*0180*/  @P0 BRA `(.L_x_240) ;  /* 0x0000000800d00947 */ /* 0x000fea0003800000 */
[----:B------:R-:W-:Y:S01]  /*0190*/  IADD3 R6, PT, PT, R5, -0x3, RZ ;  /* 0xfffffffd05067810 */ /* 0x000fe20007ffe0ff */
[----:B------:R-:W-:Y:S01]  /*01a0*/  UMOV UR4, 0xffffffff ;  /* 0xffffffff00047882 */ /* 0x000fe20000000000 */
[----:B------:R-:W-:Y:S02]  /*01b0*/  UMOV UR5, 0xffffffff ;  /* 0xffffffff00057882 */ /* 0x000fe40000000000 */
[----:B------:R-:W-:Y:S01]  /*01c0*/  VIMNMX.U32 R6, PT, PT, R6, 0x2, PT ;  /* 0x0000000206067848 */ /* 0x000fe20003fe0000 */
[----:B------:R-:W-:-:S03]  /*01d0*/  UIMAD.WIDE.U32 UR4, UR6, 0x1, UR4 ;  /* 0x00000001060478a5 */ /* 0x000fc6000f8e0004 */
[----:B------:R-:W-:Y:S01]  /*01e0*/  SHF.L.U32 R8, R6, 0x2, RZ ;  /* 0x0000000206087819 */ /* 0x000fe200000006ff */
[----:B------:R-:W-:-:S03]  /*01f0*/  UIADD3 UR10, UPT, UPT, UR5, UR7, URZ ;  /* 0x00000007050a7290 */ /* 0x000fc6000fffe0ff */
[----:B------:R-:W0:Y:S02]  /*0200*/  LDC R6, c[0x2][R8] ;  /* 0x0080000008067b82 */ /* 0x000e240000000800 */
[----:B0-----:R-:W-:-:S04]  /*0210*/  SHF.R.S32.HI R7, RZ, 0x1f, R6 ;  /* 0x0000001fff077819 */ /* 0x001fc80000011406 */
.L_x_597:
[----:B------:R-:W-:Y:S05]  /*0220*/  BRX R6 -0x230                                                   (*"BRANCH_TARGETS .L_x_598,.L_x_599,.L_x_277"*) ;  /* 0xfffffffc06747949 */ /* 0x000fea000383ffff */
.L_x_599:
[----:B------:R-:W-:Y:S02]  /*0230*/  UISETP.GE.U32.AND UP0, UPT, UR4, 0x3, UPT ;  /* 0x000000030400788c */ /* 0x000fe4000bf06070 */
[----:B------:R-:W-:Y:S02]  /*0240*/  ULOP3.LUT UR12, UR6, 0x3, URZ, 0xc0, !UPT ;  /* 0x00000003060c7892 */ /* 0x000fe4000f8ec0ff */
[----:B------:R-:W-:-:S09]  /*0250*/  UISETP.GE.U32.AND.EX UP0, UPT, UR10, URZ, UPT, UP0 ;  /* 0x000000ff0a00728c */ /* 0x000fd2000bf06100 */
[----:B------:R-:W-:Y:S05]  /*0260*/  BRA.U !UP0, `(.L_x_241) ;  /* 0x0000000508007547 */ /* 0x000fea000b800000 */
[----:B------:R-:W-:Y:S01]  /*0270*/  ULOP3.LUT UR6, UR6, 0xfffffffc, URZ, 0xc0, !UPT ;  /* 0xfffffffc06067892 */ /* 0x000fe2000f8ec0ff */
[----:B------:R-:W-:Y:S01]  /*0280*/  UMOV UR4, URZ ;  /* 0x000000ff00047c82 */ /* 0x000fe20008000000 */
[----:B------:R-:W-:Y:S02]  /*0290*/  UMOV UR5, URZ ;  /* 0x000000ff00057c82 */ /* 0x000fe40008000000 */
[----:B------:R-:W-:-:S04]  /*02a0*/  UISETP.GT.U32.AND UP0, UPT, UR6, URZ, UPT ;  /* 0x000000ff0600728c */ /* 0x000fc8000bf04070 */
[----:B------:R-:W-:-:S09]  /*02b0*/  UISETP.GT.AND.EX UP0, UPT, UR7, URZ, UPT, UP0 ;  /* 0x000000ff0700728c */ /* 0x000fd2000bf04300 */
[----:B------:R-:W-:Y:S05]  /*02c0*/  BRA.U !UP0, `(.L_x_242) ;  /* 0x0000000108c47547 */ /* 0x000fea000b800000 */
[----:B------:R-:W-:-:S04]  /*02d0*/  UIADD3 UR10, UP0, UPT, -UR4, UR6, URZ ;  /* 0x00000006040a7290 */ /* 0x000fc8000ff1e1ff */
[----:B------:R-:W-:Y:S02]  /*02e0*/  UIADD3.X UR11, UPT, UPT, ~UR5, UR7, URZ, UP0, !UPT ;  /* 0x00000007050b7290 */ /* 0x000fe400087fe5ff */
[----:B------:R-:W-:Y:S02]  /*02f0*/  UISETP.GT.U32.AND UP1, UPT, UR10, 0xc, UPT ;  /* 0x0000000c0a00788c */ /* 0x000fe4000bf24070 */
[----:B------:R-:W-:Y:S02]  /*0300*/  UPLOP3.LUT UP0, UPT, UPT, UPT, UPT, 0x80, 0x8 ;  /* 0x000000000008789c */ /* 0x000fe40003f0f070 */
[----:B------:R-:W-:-:S09]  /*0310*/  UISETP.GT.AND.EX UP1, UPT, UR11, URZ, UPT, UP1 ;  /* 0x000000ff0b00728c */ /* 0x000fd2000bf24310 */
[----:B------:R-:W-:Y:S05]  /*0320*/  BRA.U !UP1, `(.L_x_243) ;  /* 0x0000000109607547 */ /* 0x000fea000b800000 */
[----:B------:R-:W-:-:S04]  /*0330*/  UIADD3 UR10, UP0, UPT, UR6, -0xc, URZ ;  /* 0xfffffff4060a7890 */ /* 0x000fc8000ff1e0ff */
[----:B------:R-:W-:Y:S02]  /*0340*/  UIADD3.X UR11, UPT, UPT, UR7, -0x1, URZ, UP0, !UPT ;  /* 0xffffffff070b7890 */ /* 0x000fe400087fe4ff */
[----:B------:R-:W-:-:S11]  /*0350*/  UPLOP3.LUT UP0, UPT, UPT, UPT, UPT, 0x40, 0x4 ;  /* 0x000000000004789c */ /* 0x000fd60003f0e870 */
.L_x_244:
[----:B------:R-:W-:Y:S01]  /*0360*/  HFMA2 R4, R4, 0.43212890625, 0.1234130859375, -RZ ;  /* 0x36ea2fe604047831 */ /* 0x000fe200001000ff */
[----:B------:R-:W-:-:S04]  /*0370*/  UIADD3 UR4, UP1, UPT, UR4, 0x10, URZ ;  /* 0x0000001004047890 */ /* 0x000fc8000ff3e0ff */
[----:B------:R-:W-:Y:S02]  /*0380*/  UIADD3.X UR5, UPT, UPT, URZ, UR5, URZ, UP1, !UPT ;  /* 0x00000005ff057290 */ /* 0x000fe40008ffe4ff */
[----:B------:R-:W-:Y:S01]  /*0390*/  UISETP.GE.U32.AND UP1, UPT, UR4, UR10, UPT ;  /* 0x0000000a0400728c */ /* 0x000fe2000bf26070 */
[----:B------:R-:W-:-:S03]  /*03a0*/  HMUL2 R4, R4, 0.43212890625, 0.1234130859375 ;  /* 0x36ea2fe604047832 */ /* 0x000fc60000000000 */
[----:B------:R-:W-:Y:S01]  /*03b0*/  UISETP.GE.AND.EX UP1, UPT, UR5, UR11, UPT, UP1 ;  /* 0x0000000b0500728c */ /* 0x000fe2000bf26310 */
[----:B------:R-:W-:-:S04]  /*03c0*/  HFMA2 R4, R4, 0.43212890625, 0.1234130859375, -RZ ;  /* 0x36ea2fe604047831 */ /* 0x000fc800001000ff */
[----:B------:R-:W-:-:S04]  /*03d0*/  HMUL2 R4, R4, 0.43212890625, 0.1234130859375 ;  /* 0x36ea2fe604047832 */ /* 0x000fc80000000000 */
        /* <DEDUP_REMOVED lines=11> */
[----:B------:R-:W-:Y:S01]  /*0490*/  HMUL2 R4, R4, 0.43212890625, 0.1234130859375 ;  /* 0x36ea2fe604047832 */ /* 0x000fe20000000000 */
[----:B------:R-:W-:Y:S06]  /*04a0*/  BRA.U !UP1, `(.L_x_244) ;  /* 0xfffffffd09ac7547 */ /* 0x000fec000b83ffff */
.L_x_243:
[----:B------:R-:W-:-:S04]  /*04b0*/  UIADD3 UR10, UP1, UPT, -UR4, UR6, URZ ;  /* 0x00000006040a7290 */ /* 0x000fc8000ff3e1ff */
[----:B------:R-:W-:Y:S02]  /*04c0*/  UIADD3.X UR11, UPT, UPT, ~UR5, UR7, URZ, UP1, !UPT ;  /* 0x00000007050b7290 */ /* 0x000fe40008ffe5ff */
[----:B------:R-:W-:-:S04]  /*04d0*/  UISETP.GT.U32.AND UP1, UPT, UR10, 0x4, UPT ;  /* 0x000000040a00788c */ /* 0x000fc8000bf24070 */
[----:B------:R-:W-:-:S09]  /*04e0*/  UISETP.GT.AND.EX UP1, UPT, UR11, URZ, UPT, UP1 ;  /* 0x000000ff0b00728c */ /* 0x000fd2000bf24310 */
[----:B------:R-:W-:Y:S05]  /*04f0*/  BRA.U !UP1, `(.L_x_245) ;  /* 0x00000001092c7547 */ /* 0x000fea000b800000 */
[----:B------:R-:W-:Y:S01]  /*0500*/  HFMA2 R4, R4, 0.43212890625, 0.1234130859375, -RZ ;  /* 0x36ea2fe604047831 */ /* 0x000fe200001000ff */
[----:B------:R-:W-:Y:S02]  /*0510*/  UIADD3 UR4, UP1, UPT, UR4, 0x8, URZ ;  /* 0x0000000804047890 */ /* 0x000fe4000ff3e0ff */
[----:B------:R-:W-:Y:S02]  /*0520*/  UPLOP3.LUT UP0, UPT, UPT, UPT, UPT, 0x40, 0x4 ;  /* 0x000000000004789c */ /* 0x000fe40003f0e870 */
[----:B------:R-:W-:Y:S01]  /*0530*/  UIADD3.X UR5, UPT, UPT, URZ, UR5, URZ, UP1, !UPT ;  /* 0x00000005ff057290 */ /* 0x000fe20008ffe4ff */
[----:B------:R-:W-:-:S04]  /*0540*/  HMUL2 R4, R4, 0.43212890625, 0.1234130859375 ;  /* 0x36ea2fe604047832 */ /* 0x000fc80000000000 */
[----:B------:R-:W-:-:S04]  /*0550*/  HFMA2 R4, R4, 0.43212890625, 0.1234130859375, -RZ ;  /* 0x36ea2fe604047831 */ /* 0x000fc800001000ff */
[----:B------:R-:W-:-:S04]  /*0560*/  HMUL2 R4, R4, 0.43212890625, 0.1234130859375 ;  /* 0x36ea2fe604047832 */ /* 0x000fc80000000000 */
[----:B------:R-:W-:-:S04]  /*0570*/  HFMA2 R4, R4, 0.43212890625, 0.1234130859375, -RZ ;  /* 0x36ea2fe604047831 */ /* 0x000fc800001000ff */
[----:B------:R-:W-:-:S04]  /*0580*/  HMUL2 R4, R4, 0.43212890625, 0.1234130859375 ;  /* 0x36ea2fe604047832 */ /* 0x000fc80000000000 */
[----:B------:R-:W-:-:S04]  /*0590*/  HFMA2 R4, R4, 0.43212890625, 0.1234130859375, -RZ ;  /* 0x36ea2fe604047831 */ /* 0x000fc800001000ff */
[----:B------:R-:W-:-:S07]  /*05a0*/  HMUL2 R4, R4, 0.43212890625, 0.1234130859375 ;  /* 0x36ea2fe604047832 */ /* 0x000fce0000000000 */
.L_x_245:
[----:B------:R-:W-:-:S04]  /*05b0*/  UISETP.NE.U32.AND UP1, UPT, UR4, UR6, UPT ;  /* 0x000000060400728c */ /* 0x000fc8000bf25070 */
[----:B------:R-:W-:-:S09]  /*05c0*/  UISETP.NE.OR.EX UP0, UPT, UR5, UR7, UP0, UP1 ;  /* 0x000000070500728c */ /* 0x000fd20008705710 */
[----:B------:R-:W-:Y:S05]  /*05d0*/  BRA.U !UP0, `(.L_x_241) ;  /* 0x0000000108247547 */ /* 0x000fea000b800000 */
.L_x_242:
[----:B------:R-:W-:Y:S01]  /*05e0*/  HFMA2 R4, R4, 0.43212890625, 0.1234130859375, -RZ ;  /* 0x36ea2fe604047831 */ /* 0x000fe200001000ff */
[----:B------:R-:W-:-:S04]  /*05f0*/  UIADD3 UR4, UP0, UPT, UR4, 0x4, URZ ;  /* 0x0000000404047890 */ /* 0x000fc8000ff1e0ff */
[----:B------:R-:W-:Y:S02]  /*0600*/  UIADD3.X UR5, UPT, UPT, URZ, UR5, URZ, UP0, !UPT ;  /* 0x00000005ff057290 */ /* 0x000fe400087fe4ff */
[----:B------:R-:W-:Y:S01]  /*0610*/  UISETP.NE.U32.AND UP0, UPT, UR4, UR6, UPT ;  /* 0x000000060400728c */ /* 0x000fe2000bf05070 */
[----:B------:R-:W-:-:S03]  /*0620*/  HMUL2 R4, R4, 0.43212890625, 0.1234130859375 ;  /* 0x36ea2fe604047832 */ /* 0x000fc60000000000 */
[----:B------:R-:W-:Y:S01]  /*0630*/  UISETP.NE.AND.EX UP0, UPT, UR5, UR7, UPT, UP0 ;  /* 0x000000070500728c */ /* 0x000fe2000bf05300 */
[----:B------:R-:W-:-:S04]  /*0640*/  HFMA2 R4, R4, 0.43212890625, 0.1234130859375, -RZ ;  /* 0x36ea2fe604047831 */ /* 0x000fc800001000ff */
[----:B------:R-:W-:-:S04]  /*0650*/  HMUL2 R4, R4, 0.43212890625, 0.1234130859375 ;  /* 0x36ea2fe604047832 */ /* 0x000fc80000000000 */
[----:B------:R-:W-:Y:S05]  /*0660*/  BRA.U UP0, `(.L_x_242) ;  /* 0xfffffffd00dc7547 */ /* 0x000fea000b83ffff */
.L_x_241:
[----:B------:R-:W-:-:S04]  /*0670*/  UISETP.NE.U32.AND UP0, UPT, UR12, URZ, UPT ;  /* 0x000000ff0c00728c */ /* 0x000fc8000bf05070 */
[----:B------:R-:W-:-:S09]  /*0680*/  UISETP.NE.AND.EX UP0, UPT, URZ, URZ, UPT, UP0 ;  /* 0x000000ffff00728c */ /* 0x000fd2000bf05300 */
[----:B------:R-:W-:Y:S05]  /*0690*/  BRA.U !UP0, `(.L_x_238) ;  /* 0x0000004508487547 */ /* 0x000fea000b800000 */
[----:B------:R-:W-:Y:S01]  /*06a0*/  UISETP.NE.U32.AND UP0, UPT, UR12, 0x1, UPT ;  /* 0x000000010c00788c */ /* 0x000fe2000bf05070 */
[----:B------:R-:W-:-:S03]  /*06b0*/  HFMA2 R4, R4, 0.43212890625, 0.1234130859375, -RZ ;  /* 0x36ea2fe604047831 */ /* 0x000fc600001000ff */
[----:B------:R-:W-:-:S09]  /*06c0*/  UISETP.NE.AND.EX UP0, UPT, URZ, URZ, UPT, UP0 ;  /* 0x000000ffff00728c */ /* 0x000fd2000bf05300 */
[----:B------:R-:W-:Y:S05]  /*06d0*/  BRA.U !UP0, `(.L_x_238) ;  /* 0x0000004508387547 */ /* 0x000fea000b800000 */
[----:B------:R-:W-:Y:S01]  /*06e0*/  UMOV UR5, 0x1 ;  /* 0x0000000100057882 */ /* 0x000fe20000000000 */
[----:B------:R-:W-:-:S05]  /*06f0*/  UMOV UR4, URZ ;  /* 0x000000ff00047c82 */ /* 0x000fca0008000000 */
.L_x_246:
[----:B------:R-:W-:Y:S01]  /*0700*/  UIADD3 UR5, UP0, UPT, UR5, 0x1, URZ ;  /* 0x0000000105057890 */ /* 0x000fe2000ff1e0ff */
[----:B------:R-:W-:-:S03]  /*0710*/  HMUL2 R4, R4, 0.43212890625, 0.1234130859375 ;  /* 0x36ea2fe604047832 */ /* 0x000fc60000000000 */
[----:B------:R-:W-:Y:S02]  /*0720*/  UIADD3.X UR4, UPT, UPT, URZ, UR4, URZ, UP0, !UPT ;  /* 0x00000004ff047290 */ /* 0x000fe400087fe4ff */
[----:B------:R-:W-:-:S04]  /*0730*/  UISETP.NE.U32.AND UP0, UPT, UR5, UR12, UPT ;  /* 0x0000000c0500728c */ /* 0x000fc8000bf05070 */
[----:B------:R-:W-:-:S09]  /*0740*/  UISETP.NE.AND.EX UP0, UPT, UR4, URZ, UPT, UP0 ;  /* 0x000000ff0400728c */ /* 0x000fd2000bf05300 */
[----:B------:R-:W-:Y:S05]  /*0750*/  BRA.U UP0, `(.L_x_246) ;  /* 0xfffffffd00e87547 */ /* 0x000fea000b83ffff */
[----:B------:R-:W-:Y:S05]  /*0760*/  BRA `(.L_x_238) ;  /* 0x0000004400147947 */ /* 0x000fea0003800000 */
.L_x_598:
[----:B------:R-:W-:Y:S02]  /*0770*/  UIADD3 UR4, UP0, UPT, UR6, -0x1, URZ ;  /* 0xffffffff06047890 */ /* 0x000fe4000ff1e0ff */
[----:B------:R-:W-:Y:S02]  /*0780*/  ULOP3.LUT UR12, UR6, 0x3, URZ, 0xc0, !UPT ;  /* 0x00000003060c7892 */ /* 0x000fe4000f8ec0ff */
[----:B------:R-:W-:Y:S02]  /*0790*/  UIADD3.X UR5, UPT, UPT, UR7, -0x1, URZ, UP0, !UPT ;  /* 0xffffffff07057890 */ /* 0x000fe400087fe4ff */
[----:B------:R-:W-:-:S04]  /*07a0*/  UISETP.GE.U32.AND UP0, UPT, UR4, 0x3, UPT ;  /* 0x000000030400788c */ /* 0x000fc8000bf06070 */
        /* <DEDUP_REMOVED lines=17> */
.L_x_250:
[----:B------:R-:W-:Y:S01]  /*08c0*/  HADD2 R4, R4, 0.43212890625, 0.1234130859375 ;  /* 0x36ea2fe604047430 */ /* 0x000fe20000000000 */
[----:B------:R-:W-:-:S03]  /*08d0*/  UIADD3 UR4, UP1, UPT, UR4, 0x10, URZ ;  /* 0x0000001004047890 */ /* 0x000fc6000ff3e0ff */
[----:B------:R-:W-:Y:S01]  /*08e0*/  HADD2 R4, R4, 0.43212890625, 0.1234130859375 ;  /* 0x36ea2fe604047430 */ /* 0x000fe20000000000 */
[----:B------:R-:W-:Y:S02]  /*08f0*/  UIADD3.X UR5, UPT, UPT, URZ, UR5, URZ, UP1, !UPT ;  /* 0x00000005ff057290 */ /* 0x000fe40008ffe4ff */
[----:B------:R-:W-:Y:S01]  /*0900*/  UISETP.GE.U32.AND UP1, UPT, UR4, UR10, UPT ;  /* 0x0000000a0400728c */ /* 0x000fe2000bf26070 */
[----:B------:R-:W-:-:S03]  /*0910*/  HADD2 R4, R4, 0.43212890625, 0.1234130859375 ;  /* 0x36ea2fe604047430 */ /* 0x000fc60000000000 */
[----:B------:R-:W-:Y:S01]  /*0920*/  UISETP.GE.AND.EX UP1, UPT, UR5, UR11, UPT, UP1 ;  /* 0x0000000b0500728c */ /* 0x000fe2000bf26310 */
[----:B------:R-:W-:-:S04]  /*0930*/  HADD2 R4, R4, 0.43212890625, 0.1234130859375 ;  /* 0x36ea2fe604047430 */ /* 0x000fc80000000000 */
        /* <DEDUP_REMOVED lines=11> */
[----:B------:R-:W-:Y:S01]  /*09f0*/  HADD2 R4, R4, 0.43212890625, 0.1234130859375 ;  /* 0x36ea2fe604047430 */ /* 0x000fe20000000000 */
[----:B------:R-:W-:Y:S06]  /*0a00*/  BRA.U !UP1, `(.L_x_250) ;  /* 0xfffffffd09ac7547 */ /* 0x000fec000b83ffff */
.L_x_249:
[----:B------:R-:W-:-:S04]  /*0a10*/  UIADD3 UR10, UP1, UPT, -UR4, UR6, URZ ;  /* 0x00000006040a7290 */ /* 0x000fc8000ff3e1ff */
[----:B------:R-:W-:Y:S02]  /*0a20*/  UIADD3.X UR11, UPT, UPT, ~UR5, UR7, URZ, UP1, !UPT ;  /* 0x00000007050b7290 */ /* 0x000fe40008ffe5ff */
[----:B------:R-:W-:-:S04]  /*0a30*/  UISETP.GT.U32.AND UP1, UPT, UR10, 0x4, UPT ;  /* 0x000000040a00788c */ /* 0x000fc8000bf24070 */
[----:B------:R-:W-:-:S09]  /*0a40*/  UISETP.GT.AND.EX UP1, UPT, UR11, URZ, UPT, UP1 ;  /* 0x000000ff0b00728c */ /* 0x000fd2000bf24310 */
[----:B------:R-:W-:Y:S05]  /*0a50*/  BRA.U !UP1, `(.L_x_251) ;  /* 0x00000001092c7547 */ /* 0x000fea000b800000 */
[----:B------:R-:W-:Y:S01]  /*0a60*/  HADD2 R4, R4, 0.43212890625, 0.1234130859375 ;  /* 0x36ea2fe604047430 */ /* 0x000fe20000000000 */
[----:B------:R-:W-:Y:S02]  /*0a70*/  UIADD3 UR4, UP1, UPT, UR4, 0x8, URZ ;  /* 0x0000000804047890 */ /* 0x000fe4000ff3e0ff */
[----:B------:R-:W-:Y:S01]  /*0a80*/  UPLOP3.LUT UP0, UPT, UPT, UPT, UPT, 0x40, 0x4 ;  /* 0x000000000004789c */ /* 0x000fe20003f0e870 */
[----:B------:R-:W-:Y:S01]  /*0a90*/  HADD2 R4, R4, 0.43212890625, 0.1234130859375 ;  /* 0x36ea2fe604047430 */ /* 0x000fe20000000000 */
[----:B------:R-:W-:-:S03]  /*0aa0*/  UIADD3.X UR5, UPT, UPT, URZ, UR5, URZ, UP1, !UPT ;  /* 0x00000005ff057290 */ /* 0x000fc60008ffe4ff */
[----:B------:R-:W-:-:S04]  /*0ab0*/  HADD2 R4, R4, 0.43212890625, 0.1234130859375 ;  /* 0x36ea2fe604047430 */ /* 0x000fc80000000000 */
[----:B------:R-:W-:-:S04]  /*0ac0*/  HADD2 R4, R4, 0.43212890625, 0.1234130859375 ;  /* 0x36ea2fe604047430 */ /* 0x000fc80000000000 */
[----:B------:R-:W-:-:S04]  /*0ad0*/  HADD2 R4, R4, 0.43212890625, 0.1234130859375 ;  /* 0x36ea2fe604047430 */ /* 0x000fc80000000000 */
[----:B------:R-:W-:-:S04]  /*0ae0*/  HADD2 R4, R4, 0.43212890625, 0.1234130859375 ;  /* 0x36ea2fe604047430 */ /* 0x000fc80000000000 */
[----:B------:R-:W-:-:S04]  /*0af0*/  HADD2 R4, R4, 0.43212890625, 0.1234130859375 ;  /* 0x36ea2fe604047430 */ /* 0x000fc80000000000 */
[----:B------:R-:W-:-:S07]  /*0b00*/  HADD2 R4, R4, 0.43212890625, 0.1234130859375 ;  /* 0x36ea2fe604047430 */ /* 0x000fce0000000000 */
.L_x_251:
[----:B------:R-:W-:-:S04]  /*0b10*/  UISETP.NE.U32.AND UP1, UPT, UR4, UR6, UPT ;  /* 0x000000060400728c */ /* 0x000fc8000bf25070 */
[----:B------:R-:W-:-:S09]  /*0b20*/  UISETP.NE.OR.EX UP0, UPT, UR5, UR7, UP0, UP1 ;  /* 0x000000070500728c */ /* 0x000fd20008705710 */
[----:B------:R-:W-:Y:S05]  /*0b30*/  BRA.U !UP0, `(.L_x_247) ;  /* 0x0000000108247547 */ /* 0x000fea000b800000 */
.L_x_248:
[----:B------:R-:W-:Y:S01]  /*0b40*/  UIADD3 UR4, UP0, UPT, UR4, 0x4, URZ ;  /* 0x0000000404047890 */ /* 0x000fe2000ff1e0ff */
[----:B------:R-:W-:-:S03]  /*0b50*/  HADD2 R4, R4, 0.43212890625, 0.1234130859375 ;  /* 0x36ea2fe604047430 */ /* 0x000fc60000000000 */
[----:B------:R-:W-:Y:S01]  /*0b60*/  UIADD3.X UR5, UPT, UPT, URZ, UR5, URZ, UP0, !UPT ;  /* 0x00000005ff057290 */ /* 0x000fe200087fe4ff */
[----:B------:R-:W-:Y:S01]  /*0b70*/  HADD2 R4, R4, 0.43212890625, 0.1234130859375 ;  /* 0x36ea2fe604047430 */ /* 0x000fe20000000000 */
[----:B------:R-:W-:-:S03]  /*0b80*/  UISETP.NE.U32.AND UP0, UPT, UR4, UR6, UPT ;  /* 0x000000060400728c */ /* 0x000fc6000bf05070 */
[----:B------:R-:W-:Y:S01]  /*0b90*/  HADD2 R4, R4, 0.43212890625, 0.1234130859375 ;  /* 0x36ea2fe604047430 */ /* 0x000fe20000000000 */
[----:B------:R-:W-:-:S03]  /*0ba0*/  UISETP.NE.AND.EX UP0, UPT, UR5, UR7, UPT, UP0 ;  /* 0x000000070500728c */ /* 0x000fc6000bf05300 */
[----:B------:R-:W-:-:S06]  /*0bb0*/  HADD2 R4, R4, 0.43212890625, 0.1234130859375 ;  /* 0x36ea2fe604047430 */ /* 0x000fcc0000000000 */
[----:B------:R-:W-:Y:S05]  /*0bc0*/  BRA.U UP0, `(.L_x_248) ;  /* 0xfffffffd00dc7547 */ /* 0x000fea000b83ffff */
.L_x_247:
[----:B------:R-:W-:-:S04]  /*0bd0*/  UISETP.NE.U32.AND UP0, UPT, UR12, URZ, UPT ;  /* 0x000000ff0c00728c */ /* 0x000fc8000bf05070 */
[----:B------:R-:W-:-:S09]  /*0be0*/  UISETP.NE.AND.EX UP0, UPT, URZ, URZ, UPT, UP0 ;  /* 0x000000ffff00728c */ /* 0x000fd2000bf05300 */
[----:B------:R-:W-:Y:S05]  /*0bf0*/  BRA.U !UP0, `(.L_x_238) ;  /* 0x0000003d08f07547 */ /* 0x000fea000b800000 */
[----:B------:R-:W-:Y:S01]  /*0c00*/  UISETP.NE.U32.AND UP0, UPT, UR12, 0x1, UPT ;  /* 0x000000010c00788c */ /* 0x000fe2000bf05070 */
[----:B------:R-:W-:-:S03]  /*0c10*/  HADD2 R4, R4, 0.43212890625, 0.1234130859375 ;  /* 0x36ea2fe604047430 */ /* 0x000fc60000000000 */
[----:B------:R-:W-:-:S09]  /*0c20*/  UISETP.NE.AND.EX UP0, UPT, URZ, URZ, UPT, UP0 ;  /* 0x000000ffff00728c */ /* 0x000fd2000bf05300 */
[----:B------:R-:W-:Y:S05]  /*0c30*/  BRA.U !UP0, `(.L_x_238) ;  /* 0x0000003d08e07547 */ /* 0x000fea000b800000 */
[----:B------:R-:W-:Y:S01]  /*0c40*/  UMOV UR5, 0x1 ;  /* 0x0000000100057882 */ /* 0x000fe20000000000 */
[----:B------:R-:W-:-:S05]  /*0c50*/  UMOV UR4, URZ ;  /* 0x000000ff00047c82 */ /* 0x000fca0008000000 */
.L_x_252:
[----:B------:R-:W-:Y:S01]  /*0c60*/  UIADD3 UR5, UP0, UPT, UR5, 0x1, URZ ;  /* 0x0000000105057890 */ /* 0x000fe2000ff1e0ff */
[----:B------:R-:W-:-:S03]  /*0c70*/  HADD2 R4, R4, 0.43212890625, 0.1234130859375 ;  /* 0x36ea2fe604047430 */ /* 0x000fc60000000000 */
[----:B------:R-:W-:Y:S02]  /*0c80*/  UIADD3.X UR4, UPT, UPT, URZ, UR4, URZ, UP0, !UPT ;  /* 0x00000004ff047290 */ /* 0x000fe400087fe4ff */
[----:B------:R-:W-:-:S04]  /*0c90*/  UISETP.NE.U32.AND UP0, UPT, UR5, UR12, UPT ;  /* 0x0000000c0500728c */ /* 0x000fc8000bf05070 */
[----:B------:R-:W-:-:S09]  /*0ca0*/  UISETP.NE.AND.EX UP0, UPT, UR4, URZ, UPT, UP0 ;  /* 0x000000ff0400728c */ /* 0x000fd2000bf05300 */
[----:B------:R-:W-:Y:S05]  /*0cb0*/  BRA.U UP0, `(.L_x_252) ;  /* 0xfffffffd00e87547 */ /* 0x000fea000b83ffff */
[----:B------:R-:W-:Y:S05]  /*0cc0*/  BRA `(.L_x_238) ;  /* 0x0000003c00bc7947 */ /* 0x000fea0003800000 */
.L_x_240:
[----:B------:R-:W-:Y:S01]  /*0cd0*/  MOV R6, 0xfffffffb ;  /* 0xfffffffb00067802 */ /* 0x000fe20000000f00 */
[----:B------:R-:W-:Y:S01]  /*0ce0*/  UMOV UR4, 0xffffffff ;  /* 0xffffffff00047882 */ /* 0x000fe20000000000 */
[----:B------:R-:W-:Y:S02]  /*0cf0*/  UMOV UR5, 0xffffffff ;  /* 0xffffffff00057882 */ /* 0x000fe40000000000 */
[----:B------:R-:W-:Y:S01]  /*0d00*/  VIADDMNMX.U32 R6, R5, R6, 0x3, PT ;  /* 0x0000000305067446 */ /* 0x000fe20003800006 */
[----:B------:R-:W-:-:S03]  /*0d10*/  UIMAD.WIDE.U32 UR4, UR6, 0x1, UR4 ;  /* 0x00000001060478a5 */ /* 0x000fc6000f8e0004 */
[----:B------:R-:W-:Y:S01]  /*0d20*/  SHF.L.U32 R8, R6, 0x2, RZ ;  /* 0x0000000206087819 */ /* 0x000fe200000006ff */
[----:B------:R-:W-:-:S03]  /*0d30*/  UIADD3 UR10, UPT, UPT, UR5, UR7, URZ ;  /* 0x00000007050a7290 */ /* 0x000fc6000fffe0ff */
[----:B------:R-:W0:Y:S02]  /*0d40*/  LDC R6, c[0x2][R8+0xc] ;  /* 0x0080030008067b82 */ /* 0x000e240000000800 */
[----:B0-----:R-:W-:-:S04]  /*0d50*/  SHF.R.S32.HI R7, RZ, 0x1f, R6 ;  /* 0x0000001fff077819 */ /* 0x001fc80000011406 */
.L_x_601:
[----:B------:R-:W-:Y:S05]  /*0d60*/  BRX R6 -0xd70                                                   (*"BRANCH_TARGETS .L_x_602,.L_x_603,.L_x_604,.L_x_277"*) ;  /* 0xfffffff006a47949 */ /* 0x000fea000383ffff */
.L_x_604:
[----:B------:R-:W-:Y:S02]  /*0d70*/  UISETP.GE.U32.AND UP1, UPT, UR4, 0x3, UPT ;  /* 0x000000030400788c */ /* 0x000fe4000bf26070 */
[----:B------:R-:W-:Y:S02]  /*0d80*/  ULOP3.LUT UR5, UR6, 0x3, URZ, 0xc0, !UPT ;  /* 0x0000000306057892 */ /* 0x000fe4000f8ec0ff */
[----:B------:R-:W-:Y:S02]  /*0d90*/  UISETP.GE.U32.AND.EX UP1, UPT, UR10, URZ, UPT, UP1 ;  /* 0x000000ff0a00728c */ /* 0x000fe4000bf26110 */
[----:B------:R-:W-:-:S04]  /*0da0*/  UISETP.NE.U32.AND UP0, UPT, UR5, URZ, UPT ;  /* 0x000000ff0500728c */ /* 0x000fc8000bf05070 */
[----:B------:R-:W-:-:S03]  /*0db0*/  UISETP.NE.AND.EX UP0, UPT, URZ, URZ, UPT, UP0 ;  /* 0x000000ffff00728c */ /* 0x000fc6000bf05300 */
[----:B------:R-:W-:Y:S08]  /*0dc0*/  BRA.U !UP1, `(.L_x_253) ;  /* 0x00000001096c7547 */ /* 0x000ff0000b800000 */
[----:B------:R-:W0:Y:S01]  /*0dd0*/  LDCU UR4, c[0x0][0x38c] ;  /* 0x00007180ff0477ac */ /* 0x000e220008000800 */
[----:B------:R-:W-:-:S12]  /*0de0*/  ULOP3.LUT UR6, UR6, 0xfffffffc, URZ, 0xc0, !UPT ;  /* 0xfffffffc06067892 */ /* 0x000fd8000f8ec0ff */
.L_x_254:
[----:B------:R-:W-:Y:S01]  /*0df0*/  FMUL R0, R0, 1.4426950216293334961 ;  /* 0x3fb8aa3b00007820 */ /* 0x000fe20000400000 */
[----:B------:R-:W-:-:S04]  /*0e00*/  UIADD3 UR6, UP1, UPT, UR6, -0x4, URZ ;  /* 0xfffffffc06067890 */ /* 0x000fc8000ff3e0ff */
[----:B------:R-:W-:Y:S01]  /*0e10*/  FSETP.GEU.AND P0, PT, R0, -126, PT ;  /* 0xc2fc00000000780b */ /* 0x000fe20003f0e000 */
[----:B0-----:R-:W-:Y:S02]  /*0e20*/  UIADD3.X UR4, UPT, UPT, UR4, -0x1, URZ, UP1, !UPT ;  /* 0xffffffff04047890 */ /* 0x001fe40008ffe4ff */
[----:B------:R-:W-:-:S04]  /*0e30*/  UISETP.NE.U32.AND UP1, UPT, UR6, URZ, UPT ;  /* 0x000000ff0600728c */ /* 0x000fc8000bf25070 */
[----:B------:R-:W-:-:S06]  /*0e40*/  UISETP.NE.AND.EX UP1, UPT, UR4, URZ, UPT, UP1 ;  /* 0x000000ff0400728c */ /* 0x000fcc000bf25310 */
[----:B------:R-:W-:-:S04]  /*0e50*/  @!P0 FMUL R0, R0, 0.5 ;  /* 0x3f00000000008820 */ /* 0x000fc80000400000 */
[----:B------:R-:W0:Y:S02]  /*0e60*/  MUFU.EX2 R5, R0 ;  /* 0x0000000000057308 */ /* 0x000e240000000800 */
[----:B0-----:R-:W-:-:S04]  /*0e70*/  @!P0 FMUL R5, R5, R5 ;  /* 0x0000000505058220 */ /* 0x001fc80000400000 */
[----:B------:R-:W-:-:S05]  /*0e80*/  FMUL R5, R5, 1.4426950216293334961 ;  /* 0x3fb8aa3b05057820 */ /* 0x000fca0000400000 */
[----:B------:R-:W-:-:S13]  /*0e90*/  FSETP.GEU.AND P0, PT, R5, -126, PT ;  /* 0xc2fc00000500780b */ /* 0x000fda0003f0e000 */
        /* <DEDUP_REMOVED lines=12> */
[----:B0-----:R-:W-:Y:S01]  /*0f60*/  @!P0 FMUL R0, R0, R0 ;  /* 0x0000000000008220 */ /* 0x001fe20000400000 */
[----:B------:R-:W-:Y:S06]  /*0f70*/  BRA.U UP1, `(.L_x_254) ;  /* 0xfffffffd019c7547 */ /* 0x000fec000b83ffff */
.L_x_253:
[----:B------:R-:W-:Y:S05]  /*0f80*/  BRA.U !UP0, `(.L_x_238) ;  /* 0x0000003d080c7547 */ /* 0x000fea000b800000 */
[----:B------:R-:W-:Y:S01]  /*0f90*/  FMUL R5, R0, 1.4426950216293334961 ;  /* 0x3fb8aa3b00057820 */ /* 0x000fe20000400000 */
[----:B------:R-:W-:-:S04]  /*0fa0*/  UIADD3 UR4, UP0, UPT, UR5, -0x1, URZ ;  /* 0xffffffff05047890 */ /* 0x000fc8000ff1e0ff */
[----:B------:R-:W-:Y:S01]  /*0fb0*/  FSETP.GEU.AND P0, PT, R5, -126, PT ;  /* 0xc2fc00000500780b */ /* 0x000fe20003f0e000 */
[----:B------:R-:W-:Y:S02]  /*0fc0*/  UIADD3.X UR5, UPT, UPT, URZ, -0x1, URZ, UP0, !UPT ;  /* 0xffffffffff057890 */ /* 0x000fe400087fe4ff */
[----:B------:R-:W-:-:S04]  /*0fd0*/  UISETP.NE.U32.AND UP0, UPT, UR4, URZ, UPT ;  /* 0x000000ff0400728c */ /* 0x000fc8000bf05070 */
[----:B------:R-:W-:-:S06]  /*0fe0*/  UISETP.NE.AND.EX UP0, UPT, UR5, URZ, UPT, UP0 ;  /* 0x000000ff0500728c */ /* 0x000fcc000bf05300 */
[----:B------:R-:W-:-:S04]  /*0ff0*/  @!P0 FMUL R5, R5, 0.5 ;  /* 0x3f00000005058820 */ /* 0x000fc80000400000 */
[----:B------:R-:W0:Y:S02]  /*1000*/  MUFU.EX2 R0, R5 ;  /* 0x0000000500007308 */ /* 0x000e240000000800 */
[----:B0-----:R-:W-:Y:S01]  /*1010*/  @!P0 FMUL R0, R0, R0 ;  /* 0x0000000000008220 */ /* 0x001fe20000400000 */
[----:B------:R-:W-:Y:S06]  /*1020*/  BRA.U !UP0, `(.L_x_238) ;  /* 0x0000003908e47547 */ /* 0x000fec000b800000 */
.L_x_255:
[----:B------:R-:W-:Y:S01]  /*1030*/  FMUL R5, R0, 1.4426950216293334961 ;  /* 0x3fb8aa3b00057820 */ /* 0x000fe20000400000 */
[----:B------:R-:W-:-:S04]  /*1040*/  UIADD3 UR4, UP0, UPT, UR4, -0x1, URZ ;  /* 0xffffffff04047890 */ /* 0x000fc8000ff1e0ff */
[----:B------:R-:W-:Y:S01]  /*1050*/  FSETP.GEU.AND P0, PT, R5, -126, PT ;  /* 0xc2fc00000500780b */ /* 0x000fe20003f0e000 */
[----:B------:R-:W-:Y:S02]  /*1060*/  UIADD3.X UR5, UPT, UPT, UR5, -0x1, URZ, UP0, !UPT ;  /* 0xffffffff05057890 */ /* 0x000fe400087fe4ff */
[----:B------:R-:W-:-:S04]  /*1070*/  UISETP.NE.U32.AND UP0, UPT, UR4, URZ, UPT ;  /* 0x000000ff0400728c */ /* 0x000fc8000bf05070 */
[----:B------:R-:W-:-:S06]  /*1080*/  UISETP.NE.AND.EX UP0, UPT, UR5, URZ, UPT, UP0 ;  /* 0x000000ff0500728c */ /* 0x000fcc000bf05300 */
[----:B------:R-:W-:-:S04]  /*1090*/  @!P0 FMUL R5, R5, 0.5 ;  /* 0x3f00000005058820 */ /* 0x000fc80000400000 */
[----:B------:R-:W0:Y:S02]  /*10a0*/  MUFU.EX2 R0, R5 ;  /* 0x0000000500007308 */ /* 0x000e240000000800 */
[----:B0-----:R-:W-:Y:S01]  /*10b0*/  @!P0 FMUL R0, R0, R0 ;  /* 0x0000000000008220 */ /* 0x001fe20000400000 */
[----:B------:R-:W-:Y:S06]  /*10c0*/  BRA.U UP0, `(.L_x_255) ;  /* 0xfffffffd00d87547 */ /* 0x000fec000b83ffff */
[----:B------:R-:W-:Y:S05]  /*10d0*/  BRA `(.L_x_238) ;  /* 0x0000003800b87947 */ /* 0x000fea0003800000 */
.L_x_602:
[----:B------:R-:W-:-:S04]  /*10e0*/  UIADD3 UR4, UP0, UPT, UR6, -0x1, URZ ;  /* 0xffffffff06047890 */ /* 0x000fc8000ff1e0ff */
[----:B------:R-:W-:Y:S02]  /*10f0*/  UIADD3.X UR5, UPT, UPT, UR7, -0x1, URZ, UP0, !UPT ;  /* 0xffffffff07057890 */ /* 0x000fe400087fe4ff */
[----:B------:R-:W-:Y:S02]  /*1100*/  UISETP.GE.U32.AND UP0, UPT, UR4, 0x3, UPT ;  /* 0x000000030400788c */ /* 0x000fe4000bf06070 */
[----:B------:R-:W-:Y:S02]  /*1110*/  ULOP3.LUT UR4, UR6, 0x3, URZ, 0xc0, !UPT ;  /* 0x0000000306047892 */ /* 0x000fe4000f8ec0ff */
[----:B------:R-:W-:-:S09]  /*1120*/  UISETP.GE.U32.AND.EX UP0, UPT, UR5, URZ, UPT, UP0 ;  /* 0x000000ff0500728c */ /* 0x000fd2000bf06100 */
[----:B------:R-:W-:Y:S05]  /*1130*/  BRA.U !UP0, `(.L_x_256) ;  /* 0x0000000508047547 */ /* 0x000fea000b800000 */
[----:B------:R-:W-:Y:S01]  /*1140*/  ULOP3.LUT UR6, UR6, 0xfffffffc, URZ, 0xc0, !UPT ;  /* 0xfffffffc06067892 */ /* 0x000fe2000f8ec0ff */
[----:B------:R-:W0:Y:S03]  /*1150*/  LDCU UR5, c[0x0][0x38c] ;  /* 0x00007180ff0577ac */ /* 0x000e260008000800 */
[----:B------:R-:W-:-:S04]  /*1160*/  UISETP.GT.U32.AND UP0, UPT, UR6, URZ, UPT ;  /* 0x000000ff0600728c */ /* 0x000fc8000bf04070 */
[----:B------:R-:W-:-:S09]  /*1170*/  UISETP.GT.AND.EX UP0, UPT, UR7, URZ, UPT, UP0 ;  /* 0x000000ff0700728c */ /* 0x000fd2000bf04300 */
[----:B------:R-:W-:Y:S05]  /*1180*/  BRA.U !UP0, `(.L_x_257) ;  /* 0x0000000108bc7547 */ /* 0x000fea000b800000 */
[----:B------:R-:W-:Y:S02]  /*1190*/  UISETP.GT.U32.AND UP1, UPT, UR6, 0xc, UPT ;  /* 0x0000000c0600788c */ /* 0x000fe4000bf24070 */
[----:B------:R-:W-:Y:S02]  /*11a0*/  UPLOP3.LUT UP0, UPT, UPT, UPT, UPT, 0x80, 0x8 ;  /* 0x000000000008789c */ /* 0x000fe40003f0f070 */
[----:B0-----:R-:W-:-:S09]  /*11b0*/  UISETP.GT.AND.EX UP1, UPT, UR5, URZ, UPT, UP1 ;  /* 0x000000ff0500728c */ /* 0x001fd2000bf24310 */
[----:B------:R-:W-:Y:S05]  /*11c0*/  BRA.U !UP1, `(.L_x_258) ;  /* 0x0000000109607547 */ /* 0x000fea000b800000 */
[----:B------:R-:W-:-:S11]  /*11d0*/  UPLOP3.LUT UP0, UPT, UPT, UPT, UPT, 0x40, 0x4 ;  /* 0x000000000004789c */ /* 0x000fd60003f0e870 */
.L_x_259:
[----:B------:R-:W-:Y:S01]  /*11e0*/  HFMA2 R5, -RZ, RZ, 0.43212890625, 0.1234130859375 ;  /* 0x36ea2fe6ff057431 */ /* 0x000fe200000001ff */
[----:B------:R-:W-:Y:S01]  /*11f0*/  MOV R7, 0x36ea2fe6 ;  /* 0x36ea2fe600077802 */ /* 0x000fe20000000f00 */
[----:B------:R-:W-:-:S04]  /*1200*/  UIADD3 UR6, UP1, UPT, UR6, -0x10, URZ ;  /* 0xfffffff006067890 */ /* 0x000fc8000ff3e0ff */
[----:B------:R-:W-:Y:S01]  /*1210*/  UIADD3.X UR5, UPT, UPT, UR5, -0x1, URZ, UP1, !UPT ;  /* 0xffffffff05057890 */ /* 0x000fe20008ffe4ff */
[----:B------:R-:W-:Y:S01]  /*1220*/  HFMA2 R4, R4, R5, 0.43212890625, 0.1234130859375 ;  /* 0x36ea2fe604047431 */ /* 0x000fe20000000005 */
[----:B------:R-:W-:-:S04]  /*1230*/  UISETP.GT.U32.AND UP1, UPT, UR6, 0xc, UPT ;  /* 0x0000000c0600788c */ /* 0x000fc8000bf24070 */
[----:B------:R-:W-:Y:S01]  /*1240*/  UISETP.GT.AND.EX UP1, UPT, UR5, URZ, UPT, UP1 ;  /* 0x000000ff0500728c */ /* 0x000fe2000bf24310 */
[----:B------:R-:W-:-:S04]  /*1250*/  HFMA2 R4, R4, R7, 0.43212890625, 0.1234130859375 ;  /* 0x36ea2fe604047431 */ /* 0x000fc80000000007 */
        /* <DEDUP_REMOVED lines=13> */
[----:B------:R-:W-:Y:S01]  /*1330*/  HFMA2 R4, R4, R7, 0.43212890625, 0.1234130859375 ;  /* 0x36ea2fe604047431 */ /* 0x000fe20000000007 */
[----:B------:R-:W-:Y:S06]  /*1340*/  BRA.U UP1, `(.L_x_259) ;  /* 0xfffffffd01a47547 */ /* 0x000fec000b83ffff */
.L_x_258:
[----:B------:R-:W-:-:S04]  /*1350*/  UISETP.GT.U32.AND UP1, UPT, UR6, 0x4, UPT ;  /* 0x000000040600788c */ /* 0x000fc8000bf24070 */
[----:B------:R-:W-:-:S09]  /*1360*/  UISETP.GT.AND.EX UP1, UPT, UR5, URZ, UPT, UP1 ;  /* 0x000000ff0500728c */ /* 0x000fd2000bf24310 */
[----:B------:R-:W-:Y:S05]  /*1370*/  BRA.U !UP1, `(.L_x_260) ;  /* 0x0000000109347547 */ /* 0x000fea000b800000 */
[----:B------:R-:W-:Y:S01]  /*1380*/  MOV R5, 0x36ea2fe6 ;  /* 0x36ea2fe600057802 */ /* 0x000fe20000000f00 */
[----:B------:R-:W-:Y:S01]  /*1390*/  HFMA2 R7, -RZ, RZ, 0.43212890625, 0.1234130859375 ;  /* 0x36ea2fe6ff077431 */ /* 0x000fe200000001ff */
[----:B------:R-:W-:-:S03]  /*13a0*/  UIADD3 UR6, UP0, UPT, UR6, -0x8, URZ ;  /* 0xfffffff806067890 */ /* 0x000fc6000ff1e0ff */
[----:B------:R-:W-:Y:S01]  /*13b0*/  HFMA2 R4, R4, R5, 0.43212890625, 0.1234130859375 ;  /* 0x36ea2fe604047431 */ /* 0x000fe20000000005 */
[----:B------:R-:W-:Y:S02]  /*13c0*/  UIADD3.X UR5, UPT, UPT, UR5, -0x1, URZ, UP0, !UPT ;  /* 0xffffffff05057890 */ /* 0x000fe400087fe4ff */
[----:B------:R-:W-:Y:S01]  /*13d0*/  UPLOP3.LUT UP0, UPT, UPT, UPT, UPT, 0x40, 0x4 ;  /* 0x000000000004789c */ /* 0x000fe20003f0e870 */
[----:B------:R-:W-:-:S04]  /*13e0*/  HFMA2 R4, R4, R7, 0.43212890625, 0.1234130859375 ;  /* 0x36ea2fe604047431 */ /* 0x000fc80000000007 */
[----:B------:R-:W-:-:S04]  /*13f0*/  HFMA2 R4, R4, R5, 0.43212890625, 0.1234130859375 ;  /* 0x36ea2fe604047431 */ /* 0x000fc80000000005 */
[----:B------:R-:W-:-:S04]  /*1400*/  HFMA2 R4, R4, R7, 0.43212890625, 0.1234130859375 ;  /* 0x36ea2fe604047431 */ /* 0x000fc80000000007 */
[----:B------:R-:W-:-:S04]  /*1410*/  HFMA2 R4, R4, R5, 0.43212890625, 0.1234130859375 ;  /* 0x36ea2fe604047431 */ /* 0x000fc80000000005 */
[----:B------:R-:W-:-:S04]  /*1420*/  HFMA2 R4, R4, R7, 0.43212890625, 0.1234130859375 ;  /* 0x36ea2fe604047431 */ /* 0x000fc80000000007 */
[----:B------:R-:W-:-:S04]  /*1430*/  HFMA2 R4, R4, R5, 0.43212890625, 0.1234130859375 ;  /* 0x36ea2fe604047431 */ /* 0x000fc80000000005 */
[----:B------:R-:W-:-:S07]  /*1440*/  HFMA2 R4, R4, R7, 0.43212890625, 0.1234130859375 ;  /* 0x36ea2fe604047431 */ /* 0x000fce0000000007 */
.L_x_260:
[----:B------:R-:W-:-:S04]  /*1450*/  UISETP.NE.U32.AND UP1, UPT, UR6, URZ, UPT ;  /* 0x000000ff0600728c */ /* 0x000fc8000bf25070 */
[----:B------:R-:W-:-:S09]  /*1460*/  UISETP.NE.OR.EX UP0, UPT, UR5, URZ, UP0, UP1 ;  /* 0x000000ff0500728c */ /* 0x000fd20008705710 */
[----:B------:R-:W-:Y:S05]  /*1470*/  BRA.U !UP0, `(.L_x_256) ;  /* 0x0000000108347547 */ /* 0x000fea000b800000 */
.L_x_257:
[----:B------:R-:W-:Y:S01]  /*1480*/  HFMA2 R5, -RZ, RZ, 0.43212890625, 0.1234130859375 ;  /* 0x36ea2fe6ff057431 */ /* 0x000fe200000001ff */
[----:B------:R-:W-:Y:S01]  /*1490*/  MOV R7, 0x36ea2fe6 ;  /* 0x36ea2fe600077802 */ /* 0x000fe20000000f00 */
[----:B------:R-:W-:Y:S01]  /*14a0*/  HFMA2 R9, -RZ, RZ, 0.43212890625, 0.1234130859375 ;  /* 0x36ea2fe6ff097431 */ /* 0x000fe200000001ff */
[----:B------:R-:W-:-:S07]  /*14b0*/  MOV R11, 0x36ea2fe6 ;  /* 0x36ea2fe6000b7802 */ /* 0x000fce0000000f00 */
.L_x_261:
[----:B------:R-:W-:Y:S01]  /*14c0*/  HFMA2 R4, R4, R5, 0.43212890625, 0.1234130859375 ;  /* 0x36ea2fe604047431 */ /* 0x000fe20000000005 */
[----:B------:R-:W-:-:S04]  /*14d0*/  UIADD3 UR6, UP0, UPT, UR6, -0x4, URZ ;  /* 0xfffffffc06067890 */ /* 0x000fc8000ff1e0ff */
[----:B0-----:R-:W-:Y:S02]  /*14e0*/  UIADD3.X UR5, UPT, UPT, UR5, -0x1, URZ, UP0, !UPT ;  /* 0xffffffff05057890 */ /* 0x001fe400087fe4ff */
[----:B------:R-:W-:Y:S01]  /*14f0*/  UISETP.NE.U32.AND UP0, UPT, UR6, URZ, UPT ;  /* 0x000000ff0600728c */ /* 0x000fe2000bf05070 */
[----:B------:R-:W-:-:S03]  /*1500*/  HFMA2 R4, R4, R7, 0.43212890625, 0.1234130859375 ;  /* 0x36ea2fe604047431 */ /* 0x000fc60000000007 */
[----:B------:R-:W-:Y:S01]  /*1510*/  UISETP.NE.AND.EX UP0, UPT, UR5, URZ, UPT, UP0 ;  /* 0x000000ff0500728c */ /* 0x000fe2000bf05300 */
[----:B------:R-:W-:-:S04]  /*1520*/  HFMA2 R4, R4, R9, 0.43212890625, 0.1234130859375 ;  /* 0x36ea2fe604047431 */ /* 0x000fc80000000009 */
[----:B------:R-:W-:-:S04]  /*1530*/  HFMA2 R4, R4, R11, 0.43212890625, 0.1234130859375 ;  /* 0x36ea2fe604047431 */ /* 0x000fc8000000000b */
[----:B------:R-:W-:Y:S05]  /*1540*/  BRA.U UP0, `(.L_x_261) ;  /* 0xfffffffd00dc7547 */ /* 0x000fea000b83ffff */
.L_x_256:
[----:B------:R-:W-:-:S04]  /*1550*/  UISETP.NE.U32.AND UP0, UPT, UR4, URZ, UPT ;  /* 0x000000ff0400728c */ /* 0x000fc8000bf05070 */
[----:B------:R-:W-:-:S09]  /*1560*/  UISETP.NE.AND.EX UP0, UPT, URZ, URZ, UPT, UP0 ;  /* 0x000000ffff00728c */ /* 0x000fd2000bf05300 */
[----:B------:R-:W-:Y:S05]  /*1570*/  BRA.U !UP0, `(.L_x_238) ;  /* 0x0000003508907547 */ /* 0x000fea000b800000 */
[----:B------:R-:W-:Y:S01]  /*1580*/  UIADD3 UR4, UP0, UPT, UR4, -0x1, URZ ;  /* 0xffffffff04047890 */ /* 0x000fe2000ff1e0ff */
[----:B------:R-:W-:-:S03]  /*1590*/  MOV R5, 0x36ea2fe6 ;  /* 0x36ea2fe600057802 */ /* 0x000fc60000000f00 */
[----:B------:R-:W-:Y:S02]  /*15a0*/  UIADD3.X UR5, UPT, UPT, URZ, -0x1, URZ, UP0, !UPT ;  /* 0xffffffffff057890 */ /* 0x000fe400087fe4ff */
[----:B------:R-:W-:Y:S01]  /*15b0*/  UISETP.NE.U32.AND UP0, UPT, UR4, URZ, UPT ;  /* 0x000000ff0400728c */ /* 0x000fe2000bf05070 */
[----:B------:R-:W-:-:S03]  /*15c0*/  HFMA2 R4, R4, R5, 0.43212890625, 0.1234130859375 ;  /* 0x36ea2fe604047431 */ /* 0x000fc60000000005 */
[----:B------:R-:W-:-:S09]  /*15d0*/  UISETP.NE.AND.EX UP0, UPT, UR5, URZ, UPT, UP0 ;  /* 0x000000ff0500728c */ /* 0x000fd2000bf05300 */
[----:B------:R-:W-:Y:S05]  /*15e0*/  BRA.U !UP0, `(.L_x_238) ;  /* 0x0000003508747547 */ /* 0x000fea000b800000 */
[----:B------:R-:W-:-:S07]  /*15f0*/  MOV R5, 0x36ea2fe6 ;  /* 0x36ea2fe600057802 */ /* 0x000fce0000000f00 */
.L_x_262:
[----:B------:R-:W-:Y:S01]  /*1600*/  UIADD3 UR4, UP0, UPT, UR4, -0x1, URZ ;  /* 0xffffffff04047890 */ /* 0x000fe2000ff1e0ff */
[----:B------:R-:W-:-:S03]  /*1610*/  HFMA2 R4, R4, R5, 0.43212890625, 0.1234130859375 ;  /* 0x36ea2fe604047431 */ /* 0x000fc60000000005 */
[----:B------:R-:W-:Y:S02]  /*1620*/  UIADD3.X UR5, UPT, UPT, UR5, -0x1, URZ, UP0, !UPT ;  /* 0xffffffff05057890 */ /* 0x000fe400087fe4ff */
[----:B------:R-:W-:-:S04]  /*1630*/  UISETP.NE.U32.AND UP0, UPT, UR4, URZ, UPT ;  /* 0x000000ff0400728c */ /* 0x000fc8000bf05070 */
[----:B------:R-:W-:-:S09]  /*1640*/  UISETP.NE.AND.EX UP0, UPT, UR5, URZ, UPT, UP0 ;  /* 0x000000ff0500728c */ /* 0x000fd2000bf05300 */
[----:B------:R-:W-:Y:S05]  /*1650*/  BRA.U UP0, `(.L_x_262) ;  /* 0xfffffffd00e87547 */ /* 0x000fea000b83ffff */
[----:B------:R-:W-:Y:S05]  /*1660*/  BRA `(.L_x_238) ;  /* 0x0000003400547947 */ /* 0x000fea0003800000 */
.L_x_603:
[----:B------:R-:W-:Y:S02]  /*1670*/  UIADD3 UR5, UP0, UPT, UR6, -0x1, URZ ;  /* 0xffffffff06057890 */ /* 0x000fe4000ff1e0ff */
[----:B------:R-:W-:Y:S02]  /*1680*/  ULOP3.LUT UR4, UR6, 0x3, URZ, 0xc0, !UPT ;  /* 0x0000000306047892 */ /* 0x000fe4000f8ec0ff */
[----:B------:R-:W-:Y:S02]  /*1690*/  UIADD3.X UR7, UPT, UPT, UR7, -0x1, URZ, UP0, !UPT ;  /* 0xffffffff07077890 */ /* 0x000fe400087fe4ff */
[----:B------:R-:W-:Y:S02]  /*16a0*/  UISETP.GE.U32.AND UP1, UPT, UR5, 0x3, UPT ;  /* 0x000000030500788c */ /* 0x000fe4000bf26070 */
[----:B------:R-:W-:Y:S02]  /*16b0*/  UISETP.NE.U32.AND UP0, UPT, UR4, URZ, UPT ;  /* 0x000000ff0400728c */ /* 0x000fe4000bf05070 */
[----:B------:R-:W-:-:S02]  /*16c0*/  UISETP.GE.U32.AND.EX UP1, UPT, UR7, URZ, UPT, UP1 ;  /* 0x000000ff0700728c */ /* 0x000fc4000bf26110 */
[----:B------:R-:W-:-:S07]  /*16d0*/  UISETP.NE.AND.EX UP0, UPT, URZ, URZ, UPT, UP0 ;  /* 0x000000ffff00728c */ /* 0x000fce000bf05300 */
[----:B------:R-:W-:Y:S05]  /*16e0*/  BRA.U !UP1, `(.L_x_263) ;  /* 0x0000000109a47547 */ /* 0x000fea000b800000 */
[----:B------:R-:W0:Y:S01]  /*16f0*/  LDCU UR5, c[0x0][0x38c] ;  /* 0x00007180ff0577ac */ /* 0x000e220008000800 */
[----:B------:R-:W-:-:S12]  /*1700*/  ULOP3.LUT UR6, UR6, 0xfffffffc, URZ, 0xc0, !UPT ;  /* 0xfffffffc06067892 */ /* 0x000fd8000f8ec0ff */
.L_x_264:
[----:B------:R-:W-:Y:S01]  /*1710*/  HFMA2 R7, -RZ, RZ, 0.96630859375, -0.0022525787353515625 ;  /* 0x3bbb989dff077431 */ /* 0x000fe200000001ff */
[----:B------:R-:W-:Y:S01]  /*1720*/  MOV R5, 0x437c0000 ;  /* 0x437c000000057802 */ /* 0x000fe20000000f00 */
[----:B------:R-:W-:-:S04]  /*1730*/  UIADD3 UR6, UP1, UPT, UR6, -0x4, URZ ;  /* 0xfffffffc06067890 */ /* 0x000fc8000ff3e0ff */
[----:B0-----:R-:W-:Y:S02]  /*1740*/  UIADD3.X UR5, UPT, UPT, UR5, -0x1, URZ, UP1, !UPT ;  /* 0xffffffff05057890 */ /* 0x001fe40008ffe4ff */
[----:B------:R-:W-:Y:S01]  /*1750*/  UISETP.NE.U32.AND UP1, UPT, UR6, URZ, UPT ;  /* 0x000000ff0600728c */ /* 0x000fe2000bf25070 */
[----:B------:R-:W-:-:S03]  /*1760*/  FFMA.SAT R6, R0, R7, 0.5 ;  /* 0x3f00000000067423 */ /* 0x000fc60000002007 */
[----:B------:R-:W-:Y:S01]  /*1770*/  UISETP.NE.AND.EX UP1, UPT, UR5, URZ, UPT, UP1 ;  /* 0x000000ff0500728c */ /* 0x000fe2000bf25310 */
[----:B------:R-:W-:-:S04]  /*1780*/  FFMA.RM R6, R6, R5, 12582913 ;  /* 0x4b40000106067423 */ /* 0x000fc80000004005 */
[C---:B------:R-:W-:Y:S01]  /*1790*/  FADD R9, R6.reuse, -12583039 ;  /* 0xcb40007f06097421 */ /* 0x040fe20000000000 */
[----:B------:R-:W-:-:S03]  /*17a0*/  SHF.L.U32 R6, R6, 0x17, RZ ;  /* 0x0000001706067819 */ /* 0x000fc600000006ff */
[----:B------:R-:W-:-:S04]  /*17b0*/  FFMA R9, R0, 1.4426950216293334961, -R9 ;  /* 0x3fb8aa3b00097823 */ /* 0x000fc80000000809 */
[----:B------:R-:W-:-:S06]  /*17c0*/  FFMA R9, R0, 1.925963033500011079e-08, R9 ;  /* 0x32a5706000097823 */ /* 0x000fcc0000000009 */
[----:B------:R-:W0:Y:S02]  /*17d0*/  MUFU.EX2 R9, R9 ;  /* 0x0000000900097308 */ /* 0x000e240000000800 */
[----:B0-----:R-:W-:-:S04]  /*17e0*/  FMUL R6, R6, R9 ;  /* 0x0000000906067220 */ /* 0x001fc80000400000 */
[----:B------:R-:W-:-:S04]  /*17f0*/  FFMA.SAT R0, R6, R7, 0.5 ;  /* 0x3f00000006007423 */ /* 0x000fc80000002007 */
        /* <DEDUP_REMOVED lines=22> */
[----:B0-----:R-:W-:Y:S01]  /*1960*/  FMUL R0, R0, R5 ;  /* 0x0000000500007220 */ /* 0x001fe20000400000 */
[----:B------:R-:W-:Y:S06]  /*1970*/  BRA.U UP1, `(.L_x_264) ;  /* 0xfffffffd01647547 */ /* 0x000fec000b83ffff */
.L_x_263:
[----:B------:R-:W-:Y:S05]  /*1980*/  BRA.U !UP0, `(.L_x_238) ;  /* 0x00000031088c7547 */ /* 0x000fea000b800000 */
[----:B------:R-:W-:Y:S01]  /*1990*/  HFMA2 R9, -RZ, RZ, 0.96630859375, -0.0022525787353515625 ;  /* 0x3bbb989dff097431 */ /* 0x000fe200000001ff */
[----:B------:R-:W-:Y:S01]  /*19a0*/  MOV R6, 0x437c0000 ;  /* 0x437c000000067802 */ /* 0x000fe20000000f00 */
[----:B------:R-:W-:-:S04]  /*19b0*/  UIADD3 UR4, UP0, UPT, UR4, -0x1, URZ ;  /* 0xffffffff04047890 */ /* 0x000fc8000ff1e0ff */
[----:B------:R-:W-:Y:S02]  /*19c0*/  UIADD3.X UR5, UPT, UPT, URZ, -0x1, URZ, UP0, !UPT ;  /* 0xffffffffff057890 */ /* 0x000fe400087fe4ff */
[----:B------:R-:W-:Y:S01]  /*19d0*/  UISETP.NE.U32.AND UP0, UPT, UR4, URZ, UPT ;  /* 0x000000ff0400728c */ /* 0x000fe2000bf05070 */
[----:B------:R-:W-:-:S03]  /*19e0*/  FFMA.SAT R5, R0, R9, 0.5 ;  /* 0x3f00000000057423 */ /* 0x000fc60000002009 */
[----:B------:R-:W-:Y:S01]  /*19f0*/  UISETP.NE.AND.EX UP0, UPT, UR5, URZ, UPT, UP0 ;  /* 0x000000ff0500728c */ /* 0x000fe2000bf05300 */
[----:B------:R-:W-:-:S04]  /*1a00*/  FFMA.RM R5, R5, R6, 12582913 ;  /* 0x4b40000105057423 */ /* 0x000fc80000004006 */
[----:B------:R-:W-:-:S04]  /*1a10*/  FADD R7, R5, -12583039 ;  /* 0xcb40007f05077421 */ /* 0x000fc80000000000 */
[----:B------:R-:W-:-:S04]  /*1a20*/  FFMA R7, R0, 1.4426950216293334961, -R7 ;  /* 0x3fb8aa3b00077823 */ /* 0x000fc80000000807 */
[----:B------:R-:W-:Y:S01]  /*1a30*/  FFMA R7, R0, 1.925963033500011079e-08, R7 ;  /* 0x32a5706000077823 */ /* 0x000fe20000000007 */
[----:B------:R-:W-:-:S05]  /*1a40*/  SHF.L.U32 R0, R5, 0x17, RZ ;  /* 0x0000001705007819 */ /* 0x000fca00000006ff */
[----:B------:R-:W0:Y:S02]  /*1a50*/  MUFU.EX2 R7, R7 ;  /* 0x0000000700077308 */ /* 0x000e240000000800 */
[----:B0-----:R-:W-:Y:S01]  /*1a60*/  FMUL R0, R0, R7 ;  /* 0x0000000700007220 */ /* 0x001fe20000400000 */
[----:B------:R-:W-:Y:S06]  /*1a70*/  BRA.U !UP0, `(.L_x_238) ;  /* 0x0000003108507547 */ /* 0x000fec000b800000 */
.L_x_265:
[----:B------:R-:W-:Y:S01]  /*1a80*/  FFMA.SAT R5, R0, R9, 0.5 ;  /* 0x3f00000000057423 */ /* 0x000fe20000002009 */
[----:B------:R-:W-:-:S03]  /*1a90*/  UIADD3 UR4, UP0, UPT, UR4, -0x1, URZ ;  /* 0xffffffff04047890 */ /* 0x000fc6000ff1e0ff */
[----:B------:R-:W-:Y:S01]  /*1aa0*/  FFMA.RM R5, R5, R6, 12582913 ;  /* 0x4b40000105057423 */ /* 0x000fe20000004006 */
[----:B------:R-:W-:Y:S02]  /*1ab0*/  UIADD3.X UR5, UPT, UPT, UR5, -0x1, URZ, UP0, !UPT ;  /* 0xffffffff05057890 */ /* 0x000fe400087fe4ff */
[----:B------:R-:W-:Y:S01]  /*1ac0*/  UISETP.NE.U32.AND UP0, UPT, UR4, URZ, UPT ;  /* 0x000000ff0400728c */ /* 0x000fe2000bf05070 */
[----:B------:R-:W-:-:S03]  /*1ad0*/  FADD R7, R5, -12583039 ;  /* 0xcb40007f05077421 */ /* 0x000fc60000000000 */
[----:B------:R-:W-:Y:S01]  /*1ae0*/  UISETP.NE.AND.EX UP0, UPT, UR5, URZ, UPT, UP0 ;  /* 0x000000ff0500728c */ /* 0x000fe2000bf05300 */
[----:B------:R-:W-:-:S04]  /*1af0*/  FFMA R7, R0, 1.4426950216293334961, -R7 ;  /* 0x3fb8aa3b00077823 */ /* 0x000fc80000000807 */
[----:B------:R-:W-:Y:S01]  /*1b00*/  FFMA R7, R0, 1.925963033500011079e-08, R7 ;  /* 0x32a5706000077823 */ /* 0x000fe20000000007 */
[----:B------:R-:W-:-:S05]  /*1b10*/  SHF.L.U32 R0, R5, 0x17, RZ ;  /* 0x0000001705007819 */ /* 0x000fca00000006ff */
[----:B------:R-:W0:Y:S02]  /*1b20*/  MUFU.EX2 R7, R7 ;  /* 0x0000000700077308 */ /* 0x000e240000000800 */
[----:B0-----:R-:W-:Y:S01]  /*1b30*/  FMUL R0, R0, R7 ;  /* 0x0000000700007220 */ /* 0x001fe20000400000 */
[----:B------:R-:W-:Y:S06]  /*1b40*/  BRA.U UP0, `(.L_x_265) ;  /* 0xfffffffd00cc7547 */ /* 0x000fec000b83ffff */
[----:B------:R-:W-:Y:S05]  /*1b50*/  BRA `(.L_x_238) ;  /* 0x0000003000187947 */ /* 0x000fea0003800000 */
.L_x_239:
[----:B------:R-:W-:-:S13]  /*1b60*/  ISETP.GT.AND P0, PT, R5, 0x9, PT ;  /* 0x000000090500780c */ /* 0x000fda0003f04270 */
[----:B------:R-:W-:Y:S05]  /*1b70*/  @P0 BRA `(.L_x_266) ;  /* 0x0000001000ec0947 */ /* 0x000fea0003800000 */
[----:B------:R-:W-:-:S04]  /*1b80*/  IADD3 R6, PT, PT, R5, -0x8, RZ ;  /* 0xfffffff805067810 */ /* 0x000fc80007ffe0ff */
[----:B------:R-:W-:-:S04]  /*1b90*/  VIMNMX.U32 R6, PT, PT, R6, 0x2, PT ;  /* 0x0000000206067848 */ /* 0x000fc80003fe0000 */
[----:B------:R-:W-:-:S04]  /*1ba0*/  SHF.L.U32 R8, R6, 0x2, RZ ;  /* 0x0000000206087819 */ /* 0x000fc800000006ff */
[----:B------:R-:W0:Y:S02]  /*1bb0*/  LDC R6, c[0x2][R8+0x1c] ;  /* 0x0080070008067b82 */ /* 0x000e240000000800 */
[----:B0-----:R-:W-:-:S04]  /*1bc0*/  SHF.R.S32.HI R7, RZ, 0x1f, R6 ;  /* 0x0000001fff077819 */ /* 0x001fc80000011406 */
.L_x_606:
[----:B------:R-:W-:Y:S05]  /*1bd0*/  BRX R6 -0x1be0                                                  (*"BRANCH_TARGETS .L_x_607,.L_x_608,.L_x_277"*) ;  /* 0xffffffe406087949 */ /* 0x000fea000383ffff */
.L_x_608:
[----:B------:R-:W-:Y:S01]  /*1be0*/  UMOV UR6, URZ ;  /* 0x000000ff00067c82 */ /* 0x000fe20008000000 */
[----:B------:R-:W-:-:S05]  /*1bf0*/  UMOV UR7, URZ ;  /* 0x000000ff00077c82 */ /* 0x000fca0008000000 */
.L_x_273:
        /* <DEDUP_REMOVED lines=11> */
[----:B------:R-:W-:Y:S01]  /*1cb0*/  SHF.L.U32 R7, R0, 0x8, RZ ;  /* 0x0000000800077819 */ /* 0x000fe200000006ff */
[----:B------:R-:W-:Y:S01]  /*1cc0*/  HFMA2 R6, -RZ, RZ, 0, 0 ;  /* 0x00000000ff067431 */ /* 0x000fe200000001ff */
[----:B------:R-:W-:Y:S01]  /*1cd0*/  MOV R18, RZ ;  /* 0x000000ff00127202 */ /* 0x000fe20000000f00 */
[----:B------:R-:W0:Y:S01]  /*1ce0*/  LDCU.64 UR10, c[0x4][URZ] ;  /* 0x01000000ff0a77ac */ /* 0x000e220008000a00 */
[----:B------:R-:W-:Y:S01]  /*1cf0*/  LOP3.LUT R17, R7, 0x80000000, RZ, 0xfc, !PT ;  /* 0x8000000007117812 */ /* 0x000fe200078efcff */
[----:B------:R-:W-:Y:S01]  /*1d00*/  UMOV UR5, URZ ;  /* 0x000000ff00057c82 */ /* 0x000fe20008000000 */
[----:B------:R-:W-:-:S05]  /*1d10*/  UMOV UR4, URZ ;  /* 0x000000ff00047c82 */ /* 0x000fca0008000000 */
.L_x_270:
[----:B0-----:R-:W-:Y:S02]  /*1d20*/  MOV R10, UR10 ;  /* 0x0000000a000a7c02 */ /* 0x001fe40008000f00 */
[----:B------:R-:W-:-:S05]  /*1d30*/  MOV R11, UR11 ;  /* 0x0000000b000b7c02 */ /* 0x000fca0008000f00 */
        /* <DEDUP_REMOVED lines=9> */
[----:B------:R-:W-:-:S02]  /*1dd0*/  ISETP.EQ.AND P4, PT, R18, 0x10, PT ;  /* 0x000000101200780c */ /* 0x000fc40003f82270 */
[C---:B------:R-:W-:Y:S02]  /*1de0*/  ISETP.EQ.AND P5, PT, R18.reuse, 0x14, PT ;  /* 0x000000141200780c */ /* 0x040fe40003fa2270 */
[----:B------:R-:W-:Y:S01]  /*1df0*/  IADD3 R18, PT, PT, R18, 0x4, RZ ;  /* 0x0000000412127810 */ /* 0x000fe20007ffe0ff */
[----:B--2---:R-:W-:-:S03]  /*1e00*/  IMAD.WIDE.U32 R8, R8, R17, RZ ;  /* 0x0000001108087225 */ /* 0x004fc600078e00ff */
[----:B------:R-:W-:-:S04]  /*1e10*/  IADD3 R7, P6, PT, R8, R6, RZ ;  /* 0x0000000608077210 */ /* 0x000fc80007fde0ff */
[----:B------:R-:W-:Y:S02]  /*1e20*/  IADD3.X R6, PT, PT, R9, UR5, RZ, P6, !PT ;  /* 0x0000000509067c10 */ /* 0x000fe4000b7fe4ff */
[-C--:B------:R-:W-:Y:S02]  /*1e30*/  @P0 MOV R5, R7.reuse ;  /* 0x0000000700050202 */ /* 0x080fe40000000f00 */
[-C--:B------:R-:W-:Y:S02]  /*1e40*/  @P1 MOV R13, R7.reuse ;  /* 0x00000007000d1202 */ /* 0x080fe40000000f00 */
[-C--:B------:R-:W-:Y:S02]  /*1e50*/  @P2 MOV R14, R7.reuse ;  /* 0x00000007000e2202 */ /* 0x080fe40000000f00 */
[-C--:B------:R-:W-:Y:S02]  /*1e60*/  @P3 MOV R15, R7.reuse ;  /* 0x00000007000f3202 */ /* 0x080fe40000000f00 */
[----:B------:R-:W-:-:S02]  /*1e70*/  @P4 MOV R16, R7 ;  /* 0x0000000700104202 */ /* 0x000fc40000000f00 */
[----:B------:R-:W-:Y:S01]  /*1e80*/  @P5 MOV R12, R7 ;  /* 0x00000007000c5202 */ /* 0x000fe20000000f00 */
[----:B------:R-:W-:Y:S06]  /*1e90*/  BRA.U UP0, `(.L_x_270) ;  /* 0xfffffffd00a07547 */ /* 0x000fec000b83ffff */
[----:B------:R-:W-:Y:S01]  /*1ea0*/  SHF.R.U32.HI R7, RZ, 0x17, R0 ;  /* 0x00000017ff077819 */ /* 0x000fe20000011600 */
[----:B------:R-:W-:Y:S03]  /*1eb0*/  BSSY.RECONVERGENT B1, `(.L_x_271) ;  /* 0x0000029000017945 */ /* 0x000fe60003800200 */
[C---:B------:R-:W-:Y:S02]  /*1ec0*/  LOP3.LUT R8, R7.reuse, 0xe0, RZ, 0xc0, !PT ;  /* 0x000000e007087812 */ /* 0x040fe400078ec0ff */
[----:B------:R-:W-:Y:S02]  /*1ed0*/  LOP3.LUT P6, RZ, R7, 0x1f, RZ, 0xc0, !PT ;  /* 0x0000001f07ff7812 */ /* 0x000fe400078cc0ff */
[----:B------:R-:W-:-:S04]  /*1ee0*/  IADD3 R8, PT, PT, R8, -0x80, RZ ;  /* 0xffffff8008087810 */ /* 0x000fc80007ffe0ff */
[----:B------:R-:W-:-:S04]  /*1ef0*/  SHF.R.U32.HI R8, RZ, 0x5, R8 ;  /* 0x00000005ff087819 */ /* 0x000fc80000011608 */
[----:B------:R-:W-:-:S04]  /*1f00*/  LEA R11, -R8, RZ, 0x2 ;  /* 0x000000ff080b7211 */ /* 0x000fc800078e11ff */
[C---:B------:R-:W-:Y:S02]  /*1f10*/  ISETP.EQ.AND P3, PT, R11.reuse, -0x18, PT ;  /* 0xffffffe80b00780c */ /* 0x040fe40003f62270 */
[C---:B------:R-:W-:Y:S02]  /*1f20*/  ISETP.EQ.AND P4, PT, R11.reuse, -0x14, PT ;  /* 0xffffffec0b00780c */ /* 0x040fe40003f82270 */
[C---:B------:R-:W-:Y:S02]  /*1f30*/  ISETP.EQ.AND P2, PT, R11.reuse, -0x10, PT ;  /* 0xfffffff00b00780c */ /* 0x040fe40003f42270 */
[C---:B------:R-:W-:Y:S02]  /*1f40*/  ISETP.EQ.AND P1, PT, R11.reuse, -0xc, PT ;  /* 0xfffffff40b00780c */ /* 0x040fe40003f22270 */
[C---:B------:R-:W-:Y:S02]  /*1f50*/  ISETP.EQ.AND P0, PT, R11.reuse, -0x8, PT ;  /* 0xfffffff80b00780c */ /* 0x040fe40003f02270 */
[----:B------:R-:W-:-:S03]  /*1f60*/  ISETP.EQ.AND P5, PT, R11, RZ, PT ;  /* 0x000000ff0b00720c */ /* 0x000fc60003fa2270 */
[-C--:B------:R-:W-:Y:S02]  /*1f70*/  @P3 MOV R8, R5.reuse ;  /* 0x0000000500083202 */ /* 0x080fe40000000f00 */
[C---:B------:R-:W-:Y:S02]  /*1f80*/  ISETP.EQ.AND P3, PT, R11.reuse, -0x4, PT ;  /* 0xfffffffc0b00780c */ /* 0x040fe40003f62270 */
[----:B------:R-:W-:Y:S02]  /*1f90*/  @P4 MOV R9, R5 ;  /* 0x0000000500094202 */ /* 0x000fe40000000f00 */
[----:B------:R-:W-:Y:S02]  /*1fa0*/  @P4 MOV R8, R13 ;  /* 0x0000000d00084202 */ /* 0x000fe40000000f00 */
[----:B------:R-:W-:Y:S02]  /*1fb0*/  ISETP.EQ.AND P4, PT, R11, 0x4, PT ;  /* 0x000000040b00780c */ /* 0x000fe40003f82270 */
[----:B------:R-:W-:-:S02]  /*1fc0*/  @P2 MOV R8, R14 ;  /* 0x0000000e00082202 */ /* 0x000fc40000000f00 */
[----:B------:R-:W-:Y:S02]  /*1fd0*/  @P1 MOV R8, R15 ;  /* 0x0000000f00081202 */ /* 0x000fe40000000f00 */
[----:B------:R-:W-:Y:S02]  /*1fe0*/  @P0 MOV R8, R16 ;  /* 0x0000001000080202 */ /* 0x000fe40000000f00 */
[----:B------:R-:W-:Y:S02]  /*1ff0*/  @P2 MOV R9, R13 ;  /* 0x0000000d00092202 */ /* 0x000fe40000000f00 */
[----:B------:R-:W-:Y:S02]  /*2000*/  @P3 MOV R8, R12 ;  /* 0x0000000c00083202 */ /* 0x000fe40000000f00 */
[----:B------:R-:W-:Y:S02]  /*2010*/  @P1 MOV R9, R14 ;  /* 0x0000000e00091202 */ /* 0x000fe40000000f00 */
[----:B------:R-:W-:-:S02]  /*2020*/  @P5 MOV R8, R6 ;  /* 0x0000000600085202 */ /* 0x000fc40000000f00 */
[----:B------:R-:W-:Y:S02]  /*2030*/  @P0 MOV R9, R15 ;  /* 0x0000000f00090202 */ /* 0x000fe40000000f00 */
[----:B------:R-:W-:Y:S02]  /*2040*/  @P3 MOV R9, R16 ;  /* 0x0000001000093202 */ /* 0x000fe40000000f00 */
[----:B------:R-:W-:Y:S02]  /*2050*/  @P5 MOV R9, R12 ;  /* 0x0000000c00095202 */ /* 0x000fe40000000f00 */
[----:B------:R-:W-:Y:S02]  /*2060*/  @P4 MOV R9, R6 ;  /* 0x0000000600094202 */ /* 0x000fe40000000f00 */
[----:B------:R-:W-:Y:S01]  /*2070*/  MOV R10, R8 ;  /* 0x00000008000a7202 */ /* 0x000fe20000000f00 */
[----:B------:R-:W-:Y:S06]  /*2080*/  @!P6 BRA `(.L_x_272) ;  /* 0x00000000002ce947 */ /* 0x000fec0003800000 */
[----:B------:R-:W-:Y:S02]  /*2090*/  @P2 MOV R8, R5 ;  /* 0x0000000500082202 */ /* 0x000fe40000000f00 */
[----:B------:R-:W-:Y:S02]  /*20a0*/  @P1 MOV R8, R13 ;  /* 0x0000000d00081202 */ /* 0x000fe40000000f00 */
[----:B------:R-:W-:Y:S02]  /*20b0*/  @P0 MOV R8, R14 ;  /* 0x0000000e00080202 */ /* 0x000fe40000000f00 */
[----:B------:R-:W-:Y:S02]  /*20c0*/  ISETP.EQ.AND P0, PT, R11, 0x8, PT ;  /* 0x000000080b00780c */ /* 0x000fe40003f02270 */
[----:B------:R-:W-:Y:S02]  /*20d0*/  @P3 MOV R8, R15 ;  /* 0x0000000f00083202 */ /* 0x000fe40000000f00 */
[----:B------:R-:W-:-:S02]  /*20e0*/  @P5 MOV R8, R16 ;  /* 0x0000001000085202 */ /* 0x000fc40000000f00 */
[----:B------:R-:W-:Y:S02]  /*20f0*/  @P4 MOV R8, R12 ;  /* 0x0000000c00084202 */ /* 0x000fe40000000f00 */
[----:B------:R-:W-:-:S04]  /*2100*/  LOP3.LUT R7, R7, 0x1f, RZ, 0xc0, !PT ;  /* 0x0000001f07077812 */ /* 0x000fc800078ec0ff */
[----:B------:R-:W-:Y:S02]  /*2110*/  SHF.L.W.U32.HI R10, R9, R7, R10 ;  /* 0x00000007090a7219 */ /* 0x000fe40000010e0a */
[----:B------:R-:W-:-:S04]  /*2120*/  @P0 MOV R8, R6 ;  /* 0x0000000600080202 */ /* 0x000fc80000000f00 */
[----:B------:R-:W-:-:S07]  /*2130*/  SHF.L.W.U32.HI R9, R8, R7, R9 ;  /* 0x0000000708097219 */ /* 0x000fce0000010e09 */
.L_x_272:
[----:B------:R-:W-:Y:S05]  /*2140*/  BSYNC.RECONVERGENT B1 ;  /* 0x0000000000017941 */ /* 0x000fea0003800200 */
.L_x_271:
        /* <DEDUP_REMOVED lines=13> */
[----:B------:R-:W-:-:S04]  /*2220*/  IADD3 R0, PT, PT, -R10, RZ, RZ ;  /* 0x000000ff0a007210 */ /* 0x000fc80007ffe1ff */
[----:B------:R-:W-:Y:S01]  /*2230*/  @!P0 MOV R10, R0 ;  /* 0x00000000000a8202 */ /* 0x000fe20000000f00 */
[----:B0-----:R-:W-:-:S10]  /*2240*/  DMUL R6, R6, UR4 ;  /* 0x0000000406067c28 */ /* 0x001fd40008000000 */
[----:B------:R-:W0:Y:S02]  /*2250*/  F2F.F32.F64 R6, R6 ;  /* 0x0000000600067310 */ /* 0x000e240000301000 */
[----:B0-----:R-:W-:Y:S01]  /*2260*/  FSEL R8, -R6, R6, !P1 ;  /* 0x0000000606087208 */ /* 0x001fe20004800100 */
[----:B------:R-:W-:Y:S06]  /*2270*/  BRA `(.L_x_268) ;  /* 0x0000000000087947 */ /* 0x000fec0003800000 */
.L_x_269:
[----:B------:R-:W-:Y:S02]  /*2280*/  HFMA2 R10, -RZ, RZ, 0, 0 ;  /* 0x00000000ff0a7431 */ /* 0x000fe400000001ff */
[----:B------:R-:W-:-:S07]  /*2290*/  FMUL R8, RZ, R0 ;  /* 0x00000000ff087220 */ /* 0x000fce0000400000 */
.L_x_268:
[----:B------:R-:W-:Y:S05]  /*22a0*/  BSYNC.RECONVERGENT B0 ;  /* 0x0000000000007941 */ /* 0x000fea0003800200 */
.L_x_267:
[----:B------:R-:W-:Y:S01]  /*22b0*/  LOP3.LUT R6, R10, 0x1, RZ, 0xc0, !PT ;  /* 0x000000010a067812 */ /* 0x000fe200078ec0ff */
[----:B------:R-:W0:Y:S01]  /*22c0*/  LDCU.64 UR4, c[0x0][0x388] ;  /* 0x00007100ff0477ac */ /* 0x000e220008000a00 */
[----:B------:R-:W-:Y:S01]  /*22d0*/  MOV R0, 0x37cbac00 ;  /* 0x37cbac0000007802 */ /* 0x000fe20000000f00 */
[----:B------:R-:W-:Y:S01]  /*22e0*/  FMUL R7, R8, R8 ;  /* 0x0000000808077220 */ /* 0x000fe20000400000 */
[----:B------:R-:W-:Y:S01]  /*22f0*/  ISETP.NE.U32.AND P0, PT, R6, 0x1, PT ;  /* 0x000000010600780c */ /* 0x000fe20003f05070 */
[----:B------:R-:W-:Y:S01]  /*2300*/  HFMA2 R6, -RZ, RZ, 1.291015625, -0.052581787109375 ;  /* 0x3d2aaabbff067431 */ /* 0x000fe200000001ff */
[----:B------:R-:W-:Y:S01]  /*2310*/  UIADD3 UR6, UP0, UPT, UR6, 0x1, URZ ;  /* 0x0000000106067890 */ /* 0x000fe2000ff1e0ff */
[----:B------:R-:W-:Y:S01]  /*2320*/  FFMA R0, R7, R0, -0.0013887860113754868507 ;  /* 0xbab607ed07007423 */ /* 0x000fe20000000000 */
[----:B------:R-:W-:Y:S02]  /*2330*/  MOV R9, 0x3effffff ;  /* 0x3effffff00097802 */ /* 0x000fe40000000f00 */
[----:B------:R-:W-:Y:S01]  /*2340*/  UIADD3.X UR7, UPT, UPT, URZ, UR7, URZ, UP0, !UPT ;  /* 0x00000007ff077290 */ /* 0x000fe200087fe4ff */
[----:B------:R-:W-:-:S02]  /*2350*/  LOP3.LUT P1, RZ, R10, 0x2, RZ, 0xc0, !PT ;  /* 0x000000020aff7812 */ /* 0x000fc4000782c0ff */
[----:B------:R-:W-:Y:S02]  /*2360*/  FSEL R0, R0, -0.00019574658654164522886, !P0 ;  /* 0xb94d415300007808 */ /* 0x000fe40004000000 */
[----:B------:R-:W-:Y:S02]  /*2370*/  FSEL R6, R6, 0.0083327032625675201416, !P0 ;  /* 0x3c0885e406067808 */ /* 0x000fe40004000000 */
[----:B------:R-:W-:Y:S01]  /*2380*/  FSEL R9, -R9, -0.16666662693023681641, !P0 ;  /* 0xbe2aaaa809097808 */ /* 0x000fe20004000100 */
[----:B0-----:R-:W-:Y:S02]  /*2390*/  UISETP.NE.U32.AND UP0, UPT, UR6, UR4, UPT ;  /* 0x000000040600728c */ /* 0x001fe4000bf05070 */
[C---:B------:R-:W-:Y:S01]  /*23a0*/  FFMA R6, R7.reuse, R0, R6 ;  /* 0x0000000007067223 */ /* 0x040fe20000000006 */
[----:B------:R-:W-:Y:S01]  /*23b0*/  FSEL R0, R8, 1, P0 ;  /* 0x3f80000008007808 */ /* 0x000fe20000000000 */
[----:B------:R-:W-:Y:S02]  /*23c0*/  UISETP.NE.AND.EX UP0, UPT, UR7, UR5, UPT, UP0 ;  /* 0x000000050700728c */ /* 0x000fe4000bf05300 */
[----:B------:R-:W-:-:S02]  /*23d0*/  FFMA R6, R7, R6, R9 ;  /* 0x0000000607067223 */ /* 0x000fc40000000009 */
[----:B------:R-:W-:-:S04]  /*23e0*/  FFMA R7, R7, R0, RZ ;  /* 0x0000000007077223 */ /* 0x000fc800000000ff */
[----:B------:R-:W-:-:S04]  /*23f0*/  FFMA R0, R7, R6, R0 ;  /* 0x0000000607007223 */ /* 0x000fc80000000000 */
[----:B------:R-:W-:Y:S01]  /*2400*/  @P1 FADD R0, RZ, -R0 ;  /* 0x80000000ff001221 */ /* 0x000fe20000000000 */
[----:B------:R-:W-:Y:S06]  /*2410*/  BRA.U !UP0, `(.L_x_238) ;  /* 0x0000002508e87547 */ /* 0x000fec000b800000 */
[----:B------:R-:W-:Y:S05]  /*2420*/  BRA `(.L_x_273) ;  /* 0xfffffff400f47947 */ /* 0x000fea000383ffff */
.L_x_607:
        /* <DEDUP_REMOVED lines=10> */
.L_x_275:
[----:B------:R-:W-:Y:S01]  /*24d0*/  MOV R9, R0 ;  /* 0x0000000000097202 */ /* 0x000fe20000000f00 */
[----:B------:R-:W-:-:S03]  /*24e0*/  UIADD3 UR6, UP1, UPT, UR6, -0x4, URZ ;  /* 0xfffffffc06067890 */ /* 0x000fc6000ff3e0ff */
[----:B------:R-:W-:Y:S01]  /*24f0*/  FSETP.GEU.AND P0, PT, R9, 1.175494350822287508e-38, PT ;  /* 0x008000000900780b */ /* 0x000fe20003f0e000 */
[----:B0-----:R-:W-:Y:S02]  /*2500*/  UIADD3.X UR5, UPT, UPT, UR5, -0x1, URZ, UP1, !UPT ;  /* 0xffffffff05057890 */ /* 0x001fe40008ffe4ff */
[----:B------:R-:W-:-:S04]  /*2510*/  UISETP.NE.U32.AND UP1, UPT, UR6, URZ, UPT ;  /* 0x000000ff0600728c */ /* 0x000fc8000bf25070 */
[----:B------:R-:W-:-:S06]  /*2520*/  UISETP.NE.AND.EX UP1, UPT, UR5, URZ, UPT, UP1 ;  /* 0x000000ff0500728c */ /* 0x000fcc000bf25310 */
[----:B------:R-:W-:-:S05]  /*2530*/  @!P0 FMUL R9, R9, 8388608 ;  /* 0x4b00000009098820 */ /* 0x000fca0000400000 */
[----:B------:R-:W-:-:S04]  /*2540*/  IADD3 R0, PT, PT, R9, -0x3f2aaaab, RZ ;  /* 0xc0d5555509007810 */ /* 0x000fc80007ffe0ff */
[----:B------:R-:W-:Y:S01]  /*2550*/  LOP3.LUT R6, R0, 0xff800000, RZ, 0xc0, !PT ;  /* 0xff80000000067812 */ /* 0x000fe200078ec0ff */
[----:B------:R-:W-:-:S03]  /*2560*/  HFMA2 R0, -RZ, RZ, 1.5048828125, 33.21875 ;  /* 0x3e055027ff007431 */ /* 0x000fc600000001ff */
[-C--:B------:R-:W-:Y:S02]  /*2570*/  IADD3 R5, PT, PT, R9, -R6.reuse, RZ ;  /* 0x8000000609057210 */ /* 0x080fe40007ffe0ff */
        /* <DEDUP_REMOVED lines=17> */
[C---:B------:R-:W-:Y:S01]  /*2690*/  @P0 FFMA R6, R9.reuse, R5, +INF ;  /* 0x7f80000009060423 */ /* 0x040fe20000000005 */
[----:B------:R-:W-:-:S04]  /*26a0*/  FSETP.NEU.AND P0, PT, R9, RZ, PT ;  /* 0x000000ff0900720b */ /* 0x000fc80003f0d000 */
[----:B------:R-:W-:-:S04]  /*26b0*/  FSEL R6, R6, -INF , P0 ;  /* 0xff80000006067808 */ /* 0x000fc80000000000 */
[----:B------:R-:W-:-:S13]  /*26c0*/  FSETP.GEU.AND P0, PT, R6, 1.175494350822287508e-38, PT ;  /* 0x008000000600780b */ /* 0x000fda0003f0e000 */
[----:B------:R-:W-:-:S05]  /*26d0*/  @!P0 FMUL R6, R6, 8388608 ;  /* 0x4b00000006068820 */ /* 0x000fca0000400000 */
[----:B------:R-:W-:-:S04]  /*26e0*/  IADD3 R7, PT, PT, R6, -0x3f2aaaab, RZ ;  /* 0xc0d5555506077810 */ /* 0x000fc80007ffe0ff */
[----:B------:R-:W-:-:S04]  /*26f0*/  LOP3.LUT R9, R7, 0xff800000, RZ, 0xc0, !PT ;  /* 0xff80000007097812 */ /* 0x000fc800078ec0ff */
[----:B------:R-:W-:-:S05]  /*2700*/  IADD3 R7, PT, PT, R6, -R9, RZ ;  /* 0x8000000906077210 */ /* 0x000fca0007ffe0ff */
[----:B------:R-:W-:Y:S01]  /*2710*/  FADD R11, R7, -1 ;  /* 0xbf800000070b7421 */ /* 0x000fe20000000000 */
[----:B------:R-:W-:Y:S02]  /*2720*/  FSEL R7, RZ, -23, P0 ;  /* 0xc1b80000ff077808 */ /* 0x000fe40000000000 */
[----:B------:R-:W-:Y:S01]  /*2730*/  ISETP.GT.U32.AND P0, PT, R6, 0x7f7fffff, PT ;  /* 0x7f7fffff0600780c */ /* 0x000fe20003f04070 */
[----:B------:R-:W-:-:S04]  /*2740*/  FFMA R8, R11, -R0, 0.14084610342979431152 ;  /* 0x3e1039f60b087423 */ /* 0x000fc80000000800 */
[----:B------:R-:W-:-:S04]  /*2750*/  FFMA R8, R11, R8, -0.12148627638816833496 ;  /* 0xbdf8cdcc0b087423 */ /* 0x000fc80000000008 */
[----:B------:R-:W-:-:S04]  /*2760*/  FFMA R8, R11, R8, 0.13980610668659210205 ;  /* 0x3e0f29550b087423 */ /* 0x000fc80000000008 */
[----:B------:R-:W-:-:S04]  /*2770*/  FFMA R8, R11, R8, -0.16684235632419586182 ;  /* 0xbe2ad8b90b087423 */ /* 0x000fc80000000008 */
[----:B------:R-:W-:-:S04]  /*2780*/  FFMA R8, R11, R8, 0.20012299716472625732 ;  /* 0x3e4ced0b0b087423 */ /* 0x000fc80000000008 */
[----:B------:R-:W-:-:S04]  /*2790*/  FFMA R8, R11, R8, -0.24999669194221496582 ;  /* 0xbe7fff220b087423 */ /* 0x000fc80000000008 */
[----:B------:R-:W-:-:S04]  /*27a0*/  FFMA R8, R11, R8, 0.33333182334899902344 ;  /* 0x3eaaaa780b087423 */ /* 0x000fc80000000008 */
[----:B------:R-:W-:Y:S01]  /*27b0*/  FFMA R10, R11, R8, -0.5 ;  /* 0xbf0000000b0a7423 */ /* 0x000fe20000000008 */
[----:B------:R-:W-:-:S03]  /*27c0*/  I2FP.F32.S32 R8, R9 ;  /* 0x0000000900087245 */ /* 0x000fc60000201400 */
[C---:B------:R-:W-:Y:S02]  /*27d0*/  FMUL R10, R11.reuse, R10 ;  /* 0x0000000a0b0a7220 */ /* 0x040fe40000400000 */
[----:B------:R-:W-:Y:S02]  /*27e0*/  FFMA R7, R8, 1.1920928955078125e-07, R7 ;  /* 0x3400000008077823 */ /* 0x000fe40000000007 */
        /* <DEDUP_REMOVED lines=31> */
[C---:B------:R-:W-:Y:S02]  /*29e0*/  IADD3 R7, PT, PT, R6.reuse, -0x3f2aaaab, RZ ;  /* 0xc0d5555506077810 */ /* 0x040fe40007ffe0ff */
[----:B------:R-:W-:Y:S02]  /*29f0*/  FSETP.NEU.AND P1, PT, R6, RZ, PT ;  /* 0x000000ff0600720b */ /* 0x000fe40003f2d000 */
[----:B------:R-:W-:-:S04]  /*2a00*/  LOP3.LUT R7, R7, 0xff800000, RZ, 0xc0, !PT ;  /* 0xff80000007077812 */ /* 0x000fc800078ec0ff */
[-C--:B------:R-:W-:Y:S02]  /*2a10*/  IADD3 R8, PT, PT, R6, -R7.reuse, RZ ;  /* 0x8000000706087210 */ /* 0x080fe40007ffe0ff */
        /* <DEDUP_REMOVED lines=8> */
[C---:B------:R-:W-:Y:S01]  /*2aa0*/  FFMA R8, R9.reuse, R0, 0.33333182334899902344 ;  /* 0x3eaaaa7809087423 */ /* 0x040fe20000000000 */
[----:B------:R-:W-:Y:S02]  /*2ab0*/  FSEL R0, RZ, -23, P0 ;  /* 0xc1b80000ff007808 */ /* 0x000fe40000000000 */
[----:B------:R-:W-:Y:S01]  /*2ac0*/  ISETP.GT.U32.AND P0, PT, R6, 0x7f7fffff, PT ;  /* 0x7f7fffff0600780c */ /* 0x000fe20003f04070 */
[----:B------:R-:W-:Y:S02]  /*2ad0*/  FFMA R8, R9, R8, -0.5 ;  /* 0xbf00000009087423 */ /* 0x000fe40000000008 */
[----:B------:R-:W-:Y:S02]  /*2ae0*/  FFMA R0, R7, 1.1920928955078125e-07, R0 ;  /* 0x3400000007007823 */ /* 0x000fe40000000000 */
[----:B------:R-:W-:-:S04]  /*2af0*/  FMUL R8, R9, R8 ;  /* 0x0000000809087220 */ /* 0x000fc80000400000 */
[----:B------:R-:W-:-:S04]  /*2b00*/  FFMA R9, R9, R8, R9 ;  /* 0x0000000809097223 */ /* 0x000fc80000000009 */
[----:B------:R-:W-:Y:S01]  /*2b10*/  FFMA R0, R0, 0.69314718246459960938, R9 ;  /* 0x3f31721800007823 */ /* 0x000fe20000000009 */
[----:B------:R-:W-:-:S05]  /*2b20*/  @P0 FFMA R0, R6, R5, +INF ;  /* 0x7f80000006000423 */ /* 0x000fca0000000005 */
[----:B------:R-:W-:Y:S01]  /*2b30*/  FSEL R0, R0, -INF , P1 ;  /* 0xff80000000007808 */ /* 0x000fe20000800000 */
[----:B------:R-:W-:Y:S06]  /*2b40*/  BRA.U UP1, `(.L_x_275) ;  /* 0xfffffff901607547 */ /* 0x000fec000b83ffff */
.L_x_274:
[----:B------:R-:W-:Y:S05]  /*2b50*/  BRA.U !UP0, `(.L_x_238) ;  /* 0x0000002108187547 */ /* 0x000fea000b800000 */
[----:B------:R-:W-:Y:S01]  /*2b60*/  FSETP.GEU.AND P0, PT, R0, 1.175494350822287508e-38, PT ;  /* 0x008000000000780b */ /* 0x000fe20003f0e000 */
[----:B------:R-:W-:-:S04]  /*2b70*/  UIADD3 UR4, UP0, UPT, UR4, -0x1, URZ ;  /* 0xffffffff04047890 */ /* 0x000fc8000ff1e0ff */
[----:B------:R-:W-:Y:S02]  /*2b80*/  UIADD3.X UR5, UPT, UPT, URZ, -0x1, URZ, UP0, !UPT ;  /* 0xffffffffff057890 */ /* 0x000fe400087fe4ff */
[----:B------:R-:W-:-:S04]  /*2b90*/  UISETP.NE.U32.AND UP0, UPT, UR4, URZ, UPT ;  /* 0x000000ff0400728c */ /* 0x000fc8000bf05070 */
[----:B------:R-:W-:Y:S02]  /*2ba0*/  UISETP.NE.AND.EX UP0, UPT, UR5, URZ, UPT, UP0 ;  /* 0x000000ff0500728c */ /* 0x000fe4000bf05300 */
[----:B------:R-:W-:-:S05]  /*2bb0*/  @!P0 FMUL R0, R0, 8388608 ;  /* 0x4b00000000008820 */ /* 0x000fca0000400000 */
[C---:B------:R-:W-:Y:S02]  /*2bc0*/  IADD3 R5, PT, PT, R0.reuse, -0x3f2aaaab, RZ ;  /* 0xc0d5555500057810 */ /* 0x040fe40007ffe0ff */
[----:B------:R-:W-:Y:S02]  /*2bd0*/  FSETP.NEU.AND P1, PT, R0, RZ, PT ;  /* 0x000000ff0000720b */ /* 0x000fe40003f2d000 */
        /* <DEDUP_REMOVED lines=22> */
[----:B------:R-:W-:Y:S06]  /*2d40*/  BRA.U !UP0, `(.L_x_238) ;  /* 0x0000001d089c7547 */ /* 0x000fec000b800000 */
.L_x_276:
[----:B------:R-:W-:Y:S01]  /*2d50*/  FSETP.GEU.AND P0, PT, R0, 1.175494350822287508e-38, PT ;  /* 0x008000000000780b */ /* 0x000fe20003f0e000 */
[----:B------:R-:W-:-:S04]  /*2d60*/  UIADD3 UR4, UP0, UPT, UR4, -0x1, URZ ;  /* 0xffffffff04047890 */ /* 0x000fc8000ff1e0ff */
[----:B------:R-:W-:Y:S02]  /*2d70*/  UIADD3.X UR5, UPT, UPT, UR5, -0x1, URZ, UP0, !UPT ;  /* 0xffffffff05057890 */ /* 0x000fe400087fe4ff */
[----:B------:R-:W-:-:S04]  /*2d80*/  UISETP.NE.U32.AND UP0, UPT, UR4, URZ, UPT ;  /* 0x000000ff0400728c */ /* 0x000fc8000bf05070 */
[----:B------:R-:W-:Y:S02]  /*2d90*/  UISETP.NE.AND.EX UP0, UPT, UR5, URZ, UPT, UP0 ;  /* 0x000000ff0500728c */ /* 0x000fe4000bf05300 */
[----:B------:R-:W-:-:S05]  /*2da0*/  @!P0 FMUL R0, R0, 8388608 ;  /* 0x4b00000000008820 */ /* 0x000fca0000400000 */
[C---:B------:R-:W-:Y:S02]  /*2db0*/  IADD3 R6, PT, PT, R0.reuse, -0x3f2aaaab, RZ ;  /* 0xc0d5555500067810 */ /* 0x040fe40007ffe0ff */
[----:B------:R-:W-:Y:S02]  /*2dc0*/  FSETP.NEU.AND P1, PT, R0, RZ, PT ;  /* 0x000000ff0000720b */ /* 0x000fe40003f2d000 */
[----:B------:R-:W-:-:S04]  /*2dd0*/  LOP3.LUT R9, R6, 0xff800000, RZ, 0xc0, !PT ;  /* 0xff80000006097812 */ /* 0x000fc800078ec0ff */
[-C--:B------:R-:W-:Y:S02]  /*2de0*/  IADD3 R6, PT, PT, R0, -R9.reuse, RZ ;  /* 0x8000000900067210 */ /* 0x080fe40007ffe0ff */
[----:B------:R-:W-:-:S03]  /*2df0*/  I2FP.F32.S32 R9, R9 ;  /* 0x0000000900097245 */ /* 0x000fc60000201400 */
[----:B------:R-:W-:Y:S01]  /*2e00*/  FADD R8, R6, -1 ;  /* 0xbf80000006087421 */ /* 0x000fe20000000000 */
[----:B------:R-:W-:Y:S02]  /*2e10*/  FSEL R6, RZ, -23, P0 ;  /* 0xc1b80000ff067808 */ /* 0x000fe40000000000 */
[----:B------:R-:W-:Y:S01]  /*2e20*/  ISETP.GT.U32.AND P0, PT, R0, 0x7f7fffff, PT ;  /* 0x7f7fffff0000780c */ /* 0x000fe20003f04070 */
[C---:B------:R-:W-:Y:S02]  /*2e30*/  FFMA R11, R8.reuse, -R5, 0.14084610342979431152 ;  /* 0x3e1039f6080b7423 */ /* 0x040fe40000000805 */
[----:B------:R-:W-:Y:S02]  /*2e40*/  FFMA R6, R9, 1.1920928955078125e-07, R6 ;  /* 0x3400000009067823 */ /* 0x000fe40000000006 */
        /* <DEDUP_REMOVED lines=12> */
[----:B------:R-:W-:Y:S06]  /*2f10*/  BRA.U UP0, `(.L_x_276) ;  /* 0xfffffffd008c7547 */ /* 0x000fec000b83ffff */
[----:B------:R-:W-:Y:S05]  /*2f20*/  BRA `(.L_x_238) ;  /* 0x0000001c00247947 */ /* 0x000fea0003800000 */
.L_x_266:
        /* <DEDUP_REMOVED lines=9> */
.L_x_610:
[----:B------:R-:W-:Y:S05]  /*2fc0*/  BRX R6 -0x2fd0                                                  (*"BRANCH_TARGETS .L_x_611,.L_x_612,.L_x_613"*) ;  /* 0xffffffd0060c7949 */ /* 0x000fea000383ffff */
.L_x_612:
[----:B------:R-:W-:-:S13]  /*2fd0*/  ISETP.NE.AND P0, PT, R5, 0xb, PT ;  /* 0x0000000b0500780c */ /* 0x000fda0003f05270 */
[----:B------:R-:W-:Y:S05]  /*2fe0*/  @P0 BRA `(.L_x_277) ;  /* 0x0000000800080947 */ /* 0x000fea0003800000 */
[----:B------:R-:W-:Y:S01]  /*2ff0*/  UMOV UR5, URZ ;  /* 0x000000ff00057c82 */ /* 0x000fe20008000000 */
[----:B------:R-:W-:-:S05]  /*3000*/  UMOV UR6, URZ ;  /* 0x000000ff00067c82 */ /* 0x000fca0008000000 */
.L_x_284:
        /* <DEDUP_REMOVED lines=13> */
[----:B------:R-:W-:Y:S01]  /*30e0*/  HFMA2 R11, -RZ, RZ, 0, 0 ;  /* 0x00000000ff0b7431 */ /* 0x000fe200000001ff */
[----:B------:R-:W-:Y:S01]  /*30f0*/  MOV R19, RZ ;  /* 0x000000ff00137202 */ /* 0x000fe20000000f00 */
[----:B------:R-:W-:Y:S01]  /*3100*/  UMOV UR4, URZ ;  /* 0x000000ff00047c82 */ /* 0x000fe20008000000 */
[----:B------:R-:W-:-:S07]  /*3110*/  LOP3.LUT R21, R8, 0x80000000, RZ, 0xfc, !PT ;  /* 0x8000000008157812 */ /* 0x000fce00078efcff */
.L_x_281:
[----:B0-----:R-:W-:-:S05]  /*3120*/  IMAD.WIDE.U32 R12, R19, 0x4, R6 ;  /* 0x00000004130c7825 */ /* 0x001fca00078e0006 */
[----:B------:R-:W2:Y:S01]  /*3130*/  LDG.E.CONSTANT R8, desc[UR8][R12.64] ;  /* 0x000000080c087981 */ /* 0x000ea2000c1e9900 */
[C---:B------:R-:W-:Y:S02]  /*3140*/  SHF.L.U32 R10, R19.reuse, 0x2, RZ ;  /* 0x00000002130a7819 */ /* 0x040fe400000006ff */
[----:B------:R-:W-:Y:S02]  /*3150*/  IADD3 R19, PT, PT, R19, 0x1, RZ ;  /* 0x0000000113137810 */ /* 0x000fe40007ffe0ff */
[C---:B------:R-:W-:Y:S02]  /*3160*/  ISETP.EQ.AND P0, PT, R10.reuse, RZ, PT ;  /* 0x000000ff0a00720c */ /* 0x040fe40003f02270 */
[C---:B------:R-:W-:Y:S02]  /*3170*/  ISETP.EQ.AND P5, PT, R10.reuse, 0x4, PT ;  /* 0x000000040a00780c */ /* 0x040fe40003fa2270 */
[C---:B------:R-:W-:Y:S02]  /*3180*/  ISETP.EQ.AND P4, PT, R10.reuse, 0x8, PT ;  /* 0x000000080a00780c */ /* 0x040fe40003f82270 */
[----:B------:R-:W-:-:S02]  /*3190*/  ISETP.EQ.AND P3, PT, R10, 0xc, PT ;  /* 0x0000000c0a00780c */ /* 0x000fc40003f62270 */
[C---:B------:R-:W-:Y:S02]  /*31a0*/  ISETP.EQ.AND P2, PT, R10.reuse, 0x10, PT ;  /* 0x000000100a00780c */ /* 0x040fe40003f42270 */
[----:B------:R-:W-:Y:S01]  /*31b0*/  ISETP.EQ.AND P1, PT, R10, 0x14, PT ;  /* 0x000000140a00780c */ /* 0x000fe20003f22270 */
[----:B--2---:R-:W-:-:S03]  /*31c0*/  IMAD.WIDE.U32 R8, R8, R21, RZ ;  /* 0x0000001508087225 */ /* 0x004fc600078e00ff */
[----:B------:R-:W-:-:S04]  /*31d0*/  IADD3 R8, P6, PT, R8, R11, RZ ;  /* 0x0000000b08087210 */ /* 0x000fc80007fde0ff */
[----:B------:R-:W-:Y:S02]  /*31e0*/  IADD3.X R11, PT, PT, R9, UR4, RZ, P6, !PT ;  /* 0x00000004090b7c10 */ /* 0x000fe4000b7fe4ff */
[----:B------:R-:W-:Y:S02]  /*31f0*/  ISETP.NE.AND P6, PT, R19, 0x6, PT ;  /* 0x000000061300780c */ /* 0x000fe40003fc5270 */
[-C--:B------:R-:W-:Y:S02]  /*3200*/  @P0 MOV R5, R8.reuse ;  /* 0x0000000800050202 */ /* 0x080fe40000000f00 */
[-C--:B------:R-:W-:Y:S02]  /*3210*/  @P5 MOV R14, R8.reuse ;  /* 0x00000008000e5202 */ /* 0x080fe40000000f00 */
[-C--:B------:R-:W-:Y:S02]  /*3220*/  @P4 MOV R15, R8.reuse ;  /* 0x00000008000f4202 */ /* 0x080fe40000000f00 */
[----:B------:R-:W-:-:S02]  /*3230*/  @P3 MOV R16, R8 ;  /* 0x0000000800103202 */ /* 0x000fc40000000f00 */
[-C--:B------:R-:W-:Y:S02]  /*3240*/  @P2 MOV R17, R8.reuse ;  /* 0x0000000800112202 */ /* 0x080fe40000000f00 */
[----:B------:R-:W-:Y:S01]  /*3250*/  @P1 MOV R18, R8 ;  /* 0x0000000800121202 */ /* 0x000fe20000000f00 */
[----:B------:R-:W-:Y:S06]  /*3260*/  @P6 BRA `(.L_x_281) ;  /* 0xfffffffc00ac6947 */ /* 0x000fec000383ffff */
        /* <DEDUP_REMOVED lines=42> */
.L_x_283:
[----:B------:R-:W-:Y:S05]  /*3510*/  BSYNC.RECONVERGENT B1 ;  /* 0x0000000000017941 */ /* 0x000fea0003800200 */
.L_x_282:
        /* <DEDUP_REMOVED lines=19> */
.L_x_280:
[----:B------:R-:W-:Y:S02]  /*3650*/  HFMA2 R10, -RZ, RZ, 0, 0 ;  /* 0x00000000ff0a7431 */ /* 0x000fe400000001ff */
[----:B------:R-:W-:-:S07]  /*3660*/  FMUL R8, RZ, R0 ;  /* 0x00000000ff087220 */ /* 0x000fce0000400000 */
.L_x_279:
[----:B------:R-:W-:Y:S05]  /*3670*/  BSYNC.RECONVERGENT B0 ;  /* 0x0000000000007941 */ /* 0x000fea0003800200 */
.L_x_278:
[----:B------:R-:W-:Y:S01]  /*3680*/  LOP3.LUT R6, R10, 0x1, RZ, 0xc0, !PT ;  /* 0x000000010a067812 */ /* 0x000fe200078ec0ff */
[----:B------:R-:W0:Y:S01]  /*3690*/  LDCU.64 UR10, c[0x0][0x388] ;  /* 0x00007100ff0a77ac */ /* 0x000e220008000a00 */
[----:B------:R-:W-:Y:S01]  /*36a0*/  MOV R0, 0x37cbac00 ;  /* 0x37cbac0000007802 */ /* 0x000fe20000000f00 */
[----:B------:R-:W-:Y:S01]  /*36b0*/  FMUL R7, R8, R8 ;  /* 0x0000000808077220 */ /* 0x000fe20000400000 */
[----:B------:R-:W-:Y:S01]  /*36c0*/  ISETP.NE.U32.AND P0, PT, R6, 0x1, PT ;  /* 0x000000010600780c */ /* 0x000fe20003f05070 */
[----:B------:R-:W-:Y:S01]  /*36d0*/  HFMA2 R6, -RZ, RZ, 1.0078125, -8.98838043212890625e-05 ;  /* 0x3c0885e4ff067431 */ /* 0x000fe200000001ff */
[----:B------:R-:W-:Y:S01]  /*36e0*/  UIADD3 UR5, UP0, UPT, UR5, 0x1, URZ ;  /* 0x0000000105057890 */ /* 0x000fe2000ff1e0ff */
[----:B------:R-:W-:Y:S01]  /*36f0*/  FFMA R0, R7, R0, -0.0013887860113754868507 ;  /* 0xbab607ed07007423 */ /* 0x000fe20000000000 */
[----:B------:R-:W-:Y:S02]  /*3700*/  MOV R9, 0x3e2aaaa8 ;  /* 0x3e2aaaa800097802 */ /* 0x000fe40000000f00 */
[----:B------:R-:W-:Y:S01]  /*3710*/  IADD3 R10, PT, PT, R10, 0x1, RZ ;  /* 0x000000010a0a7810 */ /* 0x000fe20007ffe0ff */
[----:B------:R-:W-:Y:S01]  /*3720*/  UIADD3.X UR6, UPT, UPT, URZ, UR6, URZ, UP0, !UPT ;  /* 0x00000006ff067290 */ /* 0x000fe200087fe4ff */
[----:B------:R-:W-:-:S02]  /*3730*/  FSEL R0, R0, -0.00019574658654164522886, P0 ;  /* 0xb94d415300007808 */ /* 0x000fc40000000000 */
[----:B------:R-:W-:Y:S02]  /*3740*/  FSEL R9, -R9, -0.4999999701976776123, !P0 ;  /* 0xbeffffff09097808 */ /* 0x000fe40004000100 */
[----:B------:R-:W-:Y:S02]  /*3750*/  FSEL R6, R6, 0.041666727513074874878, !P0 ;  /* 0x3d2aaabb06067808 */ /* 0x000fe40004000000 */
[----:B------:R-:W-:Y:S01]  /*3760*/  LOP3.LUT P1, RZ, R10, 0x2, RZ, 0xc0, !PT ;  /* 0x000000020aff7812 */ /* 0x000fe2000782c0ff */
[----:B0-----:R-:W-:Y:S02]  /*3770*/  UISETP.NE.U32.AND UP0, UPT, UR5, UR10, UPT ;  /* 0x0000000a0500728c */ /* 0x001fe4000bf05070 */
[C---:B------:R-:W-:Y:S01]  /*3780*/  FFMA R6, R7.reuse, R0, R6 ;  /* 0x0000000007067223 */ /* 0x040fe20000000006 */
[----:B------:R-:W-:Y:S01]  /*3790*/  FSEL R0, R8, 1, !P0 ;  /* 0x3f80000008007808 */ /* 0x000fe20004000000 */
[----:B------:R-:W-:Y:S02]  /*37a0*/  UISETP.NE.AND.EX UP0, UPT, UR6, UR11, UPT, UP0 ;  /* 0x0000000b0600728c */ /* 0x000fe4000bf05300 */
[----:B------:R-:W-:-:S02]  /*37b0*/  FFMA R6, R7, R6, R9 ;  /* 0x0000000607067223 */ /* 0x000fc40000000009 */
[----:B------:R-:W-:-:S04]  /*37c0*/  FFMA R7, R7, R0, RZ ;  /* 0x0000000007077223 */ /* 0x000fc800000000ff */
[----:B------:R-:W-:-:S04]  /*37d0*/  FFMA R0, R7, R6, R0 ;  /* 0x0000000607007223 */ /* 0x000fc80000000000 */
[----:B------:R-:W-:Y:S01]  /*37e0*/  @P1 FADD R0, RZ, -R0 ;  /* 0x80000000ff001221 */ /* 0x000fe20000000000 */
[----:B------:R-:W-:Y:S06]  /*37f0*/  BRA.U !UP0, `(.L_x_238) ;  /* 0x0000001108f07547 */ /* 0x000fec000b800000 */
[----:B------:R-:W-:Y:S05]  /*3800*/  BRA `(.L_x_284) ;  /* 0xfffffff800007947 */ /* 0x000fea000383ffff */
.L_x_277:
[----:B------:R-:W-:Y:S02]  /*3810*/  UIADD3 UR4, UP0, UPT, UR6, -0x1, URZ ;  /* 0xffffffff06047890 */ /* 0x000fe4000ff1e0ff */
[----:B------:R-:W-:Y:S02]  /*3820*/  ULOP3.LUT UR10, UR6, 0x3, URZ, 0xc0, !UPT ;  /* 0x00000003060a7892 */ /* 0x000fe4000f8ec0ff */
[----:B------:R-:W-:Y:S02]  /*3830*/  UIADD3.X UR7, UPT, UPT, UR7, -0x1, URZ, UP0, !UPT ;  /* 0xffffffff07077890 */ /* 0x000fe400087fe4ff */
[----:B------:R-:W-:-:S03]  /*3840*/  UISETP.GE.U32.AND UP0, UPT, UR4, 0x3, UPT ;  /* 0x000000030400788c */ /* 0x000fc6000bf06070 */
[----:B------:R-:W-:Y:S01]  /*3850*/  UMOV UR4, URZ ;  /* 0x000000ff00047c82 */ /* 0x000fe20008000000 */
[----:B------:R-:W-:-:S09]  /*3860*/  UISETP.GE.U32.AND.EX UP0, UPT, UR7, URZ, UPT, UP0 ;  /* 0x000000ff0700728c */ /* 0x000fd2000bf06100 */
[----:B------:R-:W-:Y:S05]  /*3870*/  BRA.U !UP0, `(.L_x_285) ;  /* 0x0000000108f47547 */ /* 0x000fea000b800000 */
[----:B------:R-:W0:Y:S01]  /*3880*/  LDC R10, c[0x0][0x380] ;  /* 0x0000e000ff0a7b82 */ /* 0x000e220000000800 */
[----:B------:R-:W-:Y:S01]  /*3890*/  MOV R8, 0xffffffff ;  /* 0xffffffff00087802 */ /* 0x000fe20000000f00 */
[----:B------:R-:W1:Y:S03]  /*38a0*/  LDCU UR5, c[0x0][0x38c] ;  /* 0x00007180ff0577ac */ /* 0x000e660008000800 */
[----:B------:R-:W-:Y:S01]  /*38b0*/  VIADDMNMX.U32 R8, R5, R8, 0x2, PT ;  /* 0x0000000205087446 */ /* 0x000fe20003800008 */
[----:B------:R-:W2:Y:S01]  /*38c0*/  LDCU UR7, c[0x0][0x380] ;  /* 0x00007000ff0777ac */ /* 0x000ea20008000800 */
[----:B------:R-:W-:-:S12]  /*38d0*/  ULOP3.LUT UR6, UR6, 0xfffffffc, URZ, 0xc0, !UPT ;  /* 0xfffffffc06067892 */ /* 0x000fd8000f8ec0ff */
.L_x_290:
[----:B------:R-:W-:Y:S01]  /*38e0*/  SHF.L.U32 R5, R8, 0x2, RZ ;  /* 0x0000000208057819 */ /* 0x000fe200000006ff */
[----:B------:R-:W-:-:S03]  /*38f0*/  UIADD3 UR6, UP0, UPT, UR6, -0x4, URZ ;  /* 0xfffffffc06067890 */ /* 0x000fc6000ff1e0ff */
[----:B------:R-:W3:Y:S01]  /*3900*/  LDC R6, c[0x2][R5+0x38] ;  /* 0x00800e0005067b82 */ /* 0x000ee20000000800 */
[----:B-1----:R-:W-:Y:S02]  /*3910*/  UIADD3.X UR5, UPT, UPT, UR5, -0x1, URZ, UP0, !UPT ;  /* 0xffffffff05057890 */ /* 0x002fe400087fe4ff */
[----:B------:R-:W-:-:S04]  /*3920*/  UISETP.NE.U32.AND UP0, UPT, UR6, URZ, UPT ;  /* 0x000000ff0600728c */ /* 0x000fc8000bf05070 */
[----:B------:R-:W-:Y:S01]  /*3930*/  UISETP.NE.AND.EX UP0, UPT, UR5, URZ, UPT, UP0 ;  /* 0x000000ff0500728c */ /* 0x000fe2000bf05300 */
[----:B---3--:R-:W-:-:S04]  /*3940*/  SHF.R.S32.HI R7, RZ, 0x1f, R6 ;  /* 0x0000001fff077819 */ /* 0x008fc80000011406 */
.L_x_615:
[----:B--2---:R-:W-:Y:S06]  /*3950*/  BRX R6 -0x3960                                                  (*"BRANCH_TARGETS .L_x_616,.L_x_617,.L_x_618"*) ;  /* 0xffffffc406a87949 */ /* 0x004fec000383ffff */
.L_x_618:
[----:B------:R-:W-:-:S09]  /*3960*/  UISETP.NE.AND UP1, UPT, UR7, URZ, UPT ;  /* 0x000000ff0700728c */ /* 0x000fd2000bf25270 */
[----:B------:R-:W-:Y:S05]  /*3970*/  BRA.U UP1, `(.L_x_286) ;  /* 0x0000000101187547 */ /* 0x000fea000b800000 */
[----:B------:R-:W-:Y:S01]  /*3980*/  HADD2 R3, R3.H0_H0, 0.1234130859375, 0.1234130859375 ;  /* 0x2fe62fe603037430 */ /* 0x000fe20000000800 */
[----:B------:R-:W-:Y:S06]  /*3990*/  BRA `(.L_x_286) ;  /* 0x0000000000107947 */ /* 0x000fec0003800000 */
.L_x_616:
[----:B------:R-:W-:Y:S01]  /*39a0*/  HMUL2 R3, R3.H0_H0, 0.1234130859375, 0.1234130859375 ;  /* 0x2fe62fe603037832 */ /* 0x000fe20000000800 */
[----:B------:R-:W-:Y:S06]  /*39b0*/  BRA `(.L_x_286) ;  /* 0x0000000000087947 */ /* 0x000fec0003800000 */
.L_x_617:
[----:B------:R-:W-:-:S04]  /*39c0*/  HFMA2 R5, -RZ, RZ, 0, 0.1234130859375 ;  /* 0x00002fe6ff057431 */ /* 0x000fc800000001ff */
[----:B------:R-:W-:-:S07]  /*39d0*/  HFMA2 R3, R3.H0_H0, R5.H0_H0, 0.1234130859375, 0.1234130859375 ;  /* 0x2fe62fe603037431 */ /* 0x000fce0000040805 */
.L_x_286:
[----:B0-----:R-:W-:-:S04]  /*39e0*/  MOV R5, R10 ;  /* 0x0000000a00057202 */ /* 0x001fc80000000f00 */
[----:B------:R-:W-:-:S04]  /*39f0*/  VIMNMX.U32 R9, PT, PT, R5, 0x2, PT ;  /* 0x0000000205097848 */ /* 0x000fc80003fe0000 */
[----:B------:R-:W-:-:S04]  /*3a00*/  SHF.L.U32 R11, R9, 0x2, RZ ;  /* 0x00000002090b7819 */ /* 0x000fc800000006ff */
[----:B------:R-:W0:Y:S02]  /*3a10*/  LDC R6, c[0x2][R11+0x44] ;  /* 0x008011000b067b82 */ /* 0x000e240000000800 */
[----:B0-----:R-:W-:-:S04]  /*3a20*/  SHF.R.S32.HI R7, RZ, 0x1f, R6 ;  /* 0x0000001fff077819 */ /* 0x001fc80000011406 */
.L_x_619:
[----:B------:R-:W-:Y:S05]  /*3a30*/  BRX R6 -0x3a40                                                  (*"BRANCH_TARGETS .L_x_620,.L_x_621,.L_x_622"*) ;  /* 0xffffffc406707949 */ /* 0x000fea000383ffff */
.L_x_622:
[----:B------:R-:W-:-:S13]  /*3a40*/  ISETP.NE.AND P0, PT, R5, 0x2, PT ;  /* 0x000000020500780c */ /* 0x000fda0003f05270 */
[----:B------:R-:W-:Y:S05]  /*3a50*/  @P0 BRA `(.L_x_287) ;  /* 0x0000000000180947 */ /* 0x000fea0003800000 */
[----:B------:R-:W-:-:S05]  /*3a60*/  MOV R6, 0x2fe6 ;  /* 0x00002fe600067802 */ /* 0x000fca0000000f00 */
[----:B------:R-:W-:Y:S01]  /*3a70*/  HFMA2 R3, R3.H0_H0, R6.H0_H0, 0.1234130859375, 0.1234130859375 ;  /* 0x2fe62fe603037431 */ /* 0x000fe20000040806 */
[----:B------:R-:W-:Y:S06]  /*3a80*/  BRA `(.L_x_287) ;  /* 0x00000000000c7947 */ /* 0x000fec0003800000 */
.L_x_621:
[----:B------:R-:W-:Y:S01]  /*3a90*/  HMUL2 R3, R3.H0_H0, 0.1234130859375, 0.1234130859375 ;  /* 0x2fe62fe603037832 */ /* 0x000fe20000000800 */
[----:B------:R-:W-:Y:S06]  /*3aa0*/  BRA `(.L_x_287) ;  /* 0x0000000000047947 */ /* 0x000fec0003800000 */
.L_x_620:
[----:B------:R-:W-:-:S07]  /*3ab0*/  HADD2 R3, R3.H0_H0, 0.1234130859375, 0.1234130859375 ;  /* 0x2fe62fe603037430 */ /* 0x000fce0000000800 */
.L_x_287:
[----:B------:R-:W-:-:S04]  /*3ac0*/  SHF.L.U32 R11, R9, 0x2, RZ ;  /* 0x00000002090b7819 */ /* 0x000fc800000006ff */
[----:B------:R-:W0:Y:S02]  /*3ad0*/  LDC R6, c[0x2][R11+0x50] ;  /* 0x008014000b067b82 */ /* 0x000e240000000800 */
[----:B0-----:R-:W-:-:S04]  /*3ae0*/  SHF.R.S32.HI R7, RZ, 0x1f, R6 ;  /* 0x0000001fff077819 */ /* 0x001fc80000011406 */
.L_x_623:
[----:B------:R-:W-:Y:S05]  /*3af0*/  BRX R6 -0x3b00                                                  (*"BRANCH_TARGETS .L_x_624,.L_x_625,.L_x_626"*) ;  /* 0xffffffc406407949 */ /* 0x000fea000383ffff */
.L_x_626:
[----:B------:R-:W-:-:S13]  /*3b00*/  ISETP.NE.AND P0, PT, R5, 0x2, PT ;  /* 0x000000020500780c */ /* 0x000fda0003f05270 */
[----:B------:R-:W-:Y:S05]  /*3b10*/  @P0 BRA `(.L_x_288) ;  /* 0x0000000000180947 */ /* 0x000fea0003800000 */
[----:B------:R-:W-:-:S04]  /*3b20*/  HFMA2 R6, -RZ, RZ, 0, 0.1234130859375 ;  /* 0x00002fe6ff067431 */ /* 0x000fc800000001ff */
[----:B------:R-:W-:Y:S01]  /*3b30*/  HFMA2 R3, R3.H0_H0, R6.H0_H0, 0.1234130859375, 0.1234130859375 ;  /* 0x2fe62fe603037431 */ /* 0x000fe20000040806 */
[----:B------:R-:W-:Y:S06]  /*3b40*/  BRA `(.L_x_288) ;  /* 0x00000000000c7947 */ /* 0x000fec0003800000 */
.L_x_625:
[----:B------:R-:W-:Y:S01]  /*3b50*/  HMUL2 R3, R3.H0_H0, 0.1234130859375, 0.1234130859375 ;  /* 0x2fe62fe603037832 */ /* 0x000fe20000000800 */
[----:B------:R-:W-:Y:S06]  /*3b60*/  BRA `(.L_x_288) ;  /* 0x0000000000047947 */ /* 0x000fec0003800000 */
.L_x_624:
[----:B------:R-:W-:-:S07]  /*3b70*/  HADD2 R3, R3.H0_H0, 0.1234130859375, 0.1234130859375 ;  /* 0x2fe62fe603037430 */ /* 0x000fce0000000800 */
.L_x_288:
[----:B------:R-:W-:-:S04]  /*3b80*/  SHF.L.U32 R9, R9, 0x2, RZ ;  /* 0x0000000209097819 */ /* 0x000fc800000006ff */
[----:B------:R-:W0:Y:S02]  /*3b90*/  LDC R6, c[0x2][R9+0x5c] ;  /* 0x0080170009067b82 */ /* 0x000e240000000800 */
[----:B0-----:R-:W-:-:S04]  /*3ba0*/  SHF.R.S32.HI R7, RZ, 0x1f, R6 ;  /* 0x0000001fff077819 */ /* 0x001fc80000011406 */
.L_x_627:
[----:B------:R-:W-:Y:S05]  /*3bb0*/  BRX R6 -0x3bc0                                                  (*"BRANCH_TARGETS .L_x_628,.L_x_629,.L_x_630"*) ;  /* 0xffffffc406107949 */ /* 0x000fea000383ffff */
.L_x_630:
[----:B------:R-:W-:-:S13]  /*3bc0*/  ISETP.NE.AND P0, PT, R5, 0x2, PT ;  /* 0x000000020500780c */ /* 0x000fda0003f05270 */
[----:B------:R-:W-:Y:S05]  /*3bd0*/  @P0 BRA `(.L_x_289) ;  /* 0x0000000000180947 */ /* 0x000fea0003800000 */
[----:B------:R-:W-:-:S05]  /*3be0*/  MOV R6, 0x2fe6 ;  /* 0x00002fe600067802 */ /* 0x000fca0000000f00 */
[----:B------:R-:W-:Y:S01]  /*3bf0*/  HFMA2 R3, R3.H0_H0, R6.H0_H0, 0.1234130859375, 0.1234130859375 ;  /* 0x2fe62fe603037431 */ /* 0x000fe20000040806 */
[----:B------:R-:W-:Y:S06]  /*3c00*/  BRA `(.L_x_289) ;  /* 0x00000000000c7947 */ /* 0x000fec0003800000 */
.L_x_629:
[----:B------:R-:W-:Y:S01]  /*3c10*/  HMUL2 R3, R3.H0_H0, 0.1234130859375, 0.1234130859375 ;  /* 0x2fe62fe603037832 */ /* 0x000fe20000000800 */
[----:B------:R-:W-:Y:S06]  /*3c20*/  BRA `(.L_x_289) ;  /* 0x0000000000047947 */ /* 0x000fec0003800000 */
.L_x_628:
[----:B------:R-:W-:-:S07]  /*3c30*/  HADD2 R3, R3.H0_H0, 0.1234130859375, 0.1234130859375 ;  /* 0x2fe62fe603037430 */ /* 0x000fce0000000800 */
.L_x_289:
[----:B------:R-:W-:Y:S05]  /*3c40*/  BRA.U UP0, `(.L_x_290) ;  /* 0xfffffffd00247547 */ /* 0x000fea000b83ffff */
.L_x_285:
[----:B------:R-:W-:-:S04]  /*3c50*/  UISETP.NE.U32.AND UP0, UPT, UR10, URZ, UPT ;  /* 0x000000ff0a00728c */ /* 0x000fc8000bf05070 */
[----:B------:R-:W-:-:S09]  /*3c60*/  UISETP.NE.AND.EX UP0, UPT, UR4, URZ, UPT, UP0 ;  /* 0x000000ff0400728c */ /* 0x000fd2000bf05300 */
[----:B------:R-:W-:Y:S05]  /*3c70*/  BRA.U !UP0, `(.L_x_238) ;  /* 0x0000000d08d07547 */ /* 0x000fea000b800000 */
[----:B------:R-:W-:Y:S01]  /*3c80*/  VIMNMX.U32 R5, PT, PT, R5, 0x2, PT ;  /* 0x0000000205057848 */ /* 0x000fe20003fe0000 */
[----:B------:R-:W0:Y:S06]  /*3c90*/  LDCU UR5, c[0x0][0x380] ;  /* 0x00007000ff0577ac */ /* 0x000e2c0008000800 */
.L_x_292:
[----:B------:R-:W-:Y:S01]  /*3ca0*/  SHF.L.U32 R8, R5, 0x2, RZ ;  /* 0x0000000205087819 */ /* 0x000fe200000006ff */
[----:B------:R-:W-:-:S03]  /*3cb0*/  UIADD3 UR10, UP0, UPT, UR10, -0x1, URZ ;  /* 0xffffffff0a0a7890 */ /* 0x000fc6000ff1e0ff */
[----:B------:R-:W1:Y:S01]  /*3cc0*/  LDC R6, c[0x2][R8+0x68] ;  /* 0x00801a0008067b82 */ /* 0x000e620000000800 */
[----:B------:R-:W-:Y:S02]  /*3cd0*/  UIADD3.X UR4, UPT, UPT, UR4, -0x1, URZ, UP0, !UPT ;  /* 0xffffffff04047890 */ /* 0x000fe400087fe4ff */
[----:B------:R-:W-:-:S04]  /*3ce0*/  UISETP.NE.U32.AND UP0, UPT, UR10, URZ, UPT ;  /* 0x000000ff0a00728c */ /* 0x000fc8000bf05070 */
[----:B------:R-:W-:Y:S01]  /*3cf0*/  UISETP.NE.AND.EX UP0, UPT, UR4, URZ, UPT, UP0 ;  /* 0x000000ff0400728c */ /* 0x000fe2000bf05300 */
[----:B-1----:R-:W-:-:S04]  /*3d00*/  SHF.R.S32.HI R7, RZ, 0x1f, R6 ;  /* 0x0000001fff077819 */ /* 0x002fc80000011406 */
.L_x_631:
[----:B0-----:R-:W-:Y:S06]  /*3d10*/  BRX R6 -0x3d20                                                  (*"BRANCH_TARGETS .L_x_632,.L_x_633,.L_x_634"*) ;  /* 0xffffffc006b87949 */ /* 0x001fec000383ffff */
.L_x_634:
[----:B------:R-:W-:-:S09]  /*3d20*/  UISETP.NE.AND UP1, UPT, UR5, 0x2, UPT ;  /* 0x000000020500788c */ /* 0x000fd2000bf25270 */
[----:B------:R-:W-:Y:S05]  /*3d30*/  BRA.U UP1, `(.L_x_291) ;  /* 0x0000000101187547 */ /* 0x000fea000b800000 */
[----:B------:R-:W-:-:S04]  /*3d40*/  HFMA2 R6, -RZ, RZ, 0, 0.1234130859375 ;  /* 0x00002fe6ff067431 */ /* 0x000fc800000001ff */
[----:B------:R-:W-:Y:S01]  /*3d50*/  HFMA2 R3, R3.H0_H0, R6.H0_H0, 0.1234130859375, 0.1234130859375 ;  /* 0x2fe62fe603037431 */ /* 0x000fe20000040806 */
[----:B------:R-:W-:Y:S06]  /*3d60*/  BRA `(.L_x_291) ;  /* 0x00000000000c7947 */ /* 0x000fec0003800000 */
.L_x_633:
[----:B------:R-:W-:Y:S01]  /*3d70*/  HMUL2 R3, R3.H0_H0, 0.1234130859375, 0.1234130859375 ;  /* 0x2fe62fe603037832 */ /* 0x000fe20000000800 */
[----:B------:R-:W-:Y:S06]  /*3d80*/  BRA `(.L_x_291) ;  /* 0x0000000000047947 */ /* 0x000fec0003800000 */
.L_x_632:
[----:B------:R-:W-:-:S07]  /*3d90*/  HADD2 R3, R3.H0_H0, 0.1234130859375, 0.1234130859375 ;  /* 0x2fe62fe603037430 */ /* 0x000fce0000000800 */
.L_x_291:
[----:B------:R-:W-:Y:S05]  /*3da0*/  BRA.U UP0, `(.L_x_292) ;  /* 0xfffffffd00bc7547 */ /* 0x000fea000b83ffff */
[----:B------:R-:W-:Y:S05]  /*3db0*/  BRA `(.L_x_238) ;  /* 0x0000000c00807947 */ /* 0x000fea0003800000 */
.L_x_611:
        /* <DEDUP_REMOVED lines=19> */
.L_x_296:
[----:B0-----:R-:W-:Y:S01]  /*3ef0*/  FMUL.RZ R5, R0, 0.15915493667125701904 ;  /* 0x3e22f98300057820 */ /* 0x001fe2000040c000 */
[----:B------:R-:W-:-:S03]  /*3f00*/  UIADD3 UR4, UP1, UPT, UR4, 0x10, URZ ;  /* 0x0000001004047890 */ /* 0x000fc6000ff3e0ff */
[----:B------:R-:W0:Y:S01]  /*3f10*/  MUFU.SIN R0, R5 ;  /* 0x0000000500007308 */ /* 0x000e220000000400 */
[----:B------:R-:W-:Y:S02]  /*3f20*/  UIADD3.X UR5, UPT, UPT, URZ, UR5, URZ, UP1, !UPT ;  /* 0x00000005ff057290 */ /* 0x000fe40008ffe4ff */
[----:B------:R-:W-:-:S04]  /*3f30*/  UISETP.GE.U32.AND UP1, UPT, UR4, UR10, UPT ;  /* 0x0000000a0400728c */ /* 0x000fc8000bf26070 */
[----:B------:R-:W-:Y:S01]  /*3f40*/  UISETP.GE.AND.EX UP1, UPT, UR5, UR11, UPT, UP1 ;  /* 0x0000000b0500728c */ /* 0x000fe2000bf26310 */
[----:B0-----:R-:W-:-:S04]  /*3f50*/  FMUL.RZ R6, R0, 0.15915493667125701904 ;  /* 0x3e22f98300067820 */ /* 0x001fc8000040c000 */
[----:B------:R-:W0:Y:S02]  /*3f60*/  MUFU.SIN R0, R6 ;  /* 0x0000000600007308 */ /* 0x000e240000000400 */
[----:B0-----:R-:W-:-:S06]  /*3f70*/  FMUL.RZ R7, R0, 0.15915493667125701904 ;  /* 0x3e22f98300077820 */ /* 0x001fcc000040c000 */
        /* <DEDUP_REMOVED lines=26> */
[----:B------:R-:W0:Y:S01]  /*4120*/  MUFU.SIN R0, R0 ;  /* 0x0000000000007308 */ /* 0x000e220000000400 */
[----:B------:R-:W-:Y:S05]  /*4130*/  BRA.U !UP1, `(.L_x_296) ;  /* 0xfffffffd096c7547 */ /* 0x000fea000b83ffff */
.L_x_295:
[----:B------:R-:W-:-:S04]  /*4140*/  UIADD3 UR10, UP1, UPT, -UR4, UR6, URZ ;  /* 0x00000006040a7290 */ /* 0x000fc8000ff3e1ff */
[----:B------:R-:W-:Y:S02]  /*4150*/  UIADD3.X UR11, UPT, UPT, ~UR5, UR7, URZ, UP1, !UPT ;  /* 0x00000007050b7290 */ /* 0x000fe40008ffe5ff */
[----:B------:R-:W-:-:S04]  /*4160*/  UISETP.GT.U32.AND UP1, UPT, UR10, 0x4, UPT ;  /* 0x000000040a00788c */ /* 0x000fc8000bf24070 */
[----:B------:R-:W-:-:S09]  /*4170*/  UISETP.GT.AND.EX UP1, UPT, UR11, URZ, UPT, UP1 ;  /* 0x000000ff0b00728c */ /* 0x000fd2000bf24310 */
[----:B------:R-:W-:Y:S05]  /*4180*/  BRA.U !UP1, `(.L_x_297) ;  /* 0x00000001094c7547 */ /* 0x000fea000b800000 */
[----:B0-----:R-:W-:Y:S01]  /*4190*/  FMUL.RZ R5, R0, 0.15915493667125701904 ;  /* 0x3e22f98300057820 */ /* 0x001fe2000040c000 */
[----:B------:R-:W-:-:S03]  /*41a0*/  UIADD3 UR4, UP0, UPT, UR4, 0x8, URZ ;  /* 0x0000000804047890 */ /* 0x000fc6000ff1e0ff */
[----:B------:R-:W0:Y:S01]  /*41b0*/  MUFU.SIN R0, R5 ;  /* 0x0000000500007308 */ /* 0x000e220000000400 */
[----:B------:R-:W-:Y:S02]  /*41c0*/  UIADD3.X UR5, UPT, UPT, URZ, UR5, URZ, UP0, !UPT ;  /* 0x00000005ff057290 */ /* 0x000fe400087fe4ff */
[----:B------:R-:W-:Y:S01]  /*41d0*/  UPLOP3.LUT UP0, UPT, UPT, UPT, UPT, 0x40, 0x4 ;  /* 0x000000000004789c */ /* 0x000fe20003f0e870 */
        /* <DEDUP_REMOVED lines=13> */
[----:B------:R-:W1:Y:S02]  /*42b0*/  MUFU.SIN R0, R0 ;  /* 0x0000000000007308 */ /* 0x000e640000000400 */
.L_x_297:
[----:B------:R-:W-:-:S04]  /*42c0*/  UISETP.NE.U32.AND UP1, UPT, UR4, UR6, UPT ;  /* 0x000000060400728c */ /* 0x000fc8000bf25070 */
[----:B------:R-:W-:-:S09]  /*42d0*/  UISETP.NE.OR.EX UP0, UPT, UR5, UR7, UP0, UP1 ;  /* 0x000000070500728c */ /* 0x000fd20008705710 */
[----:B------:R-:W-:Y:S05]  /*42e0*/  BRA.U !UP0, `(.L_x_293) ;  /* 0x0000000108347547 */ /* 0x000fea000b800000 */
.L_x_294:
[----:B012---:R-:W-:Y:S01]  /*42f0*/  FMUL.RZ R5, R0, 0.15915493667125701904 ;  /* 0x3e22f98300057820 */ /* 0x007fe2000040c000 */
[----:B------:R-:W-:-:S04]  /*4300*/  UIADD3 UR4, UP0, UPT, UR4, 0x4, URZ ;  /* 0x0000000404047890 */ /* 0x000fc8000ff1e0ff */
[----:B------:R-:W-:Y:S01]  /*4310*/  UIADD3.X UR5, UPT, UPT, URZ, UR5, URZ, UP0, !UPT ;  /* 0x00000005ff057290 */ /* 0x000fe200087fe4ff */
[----:B------:R-:W0:Y:S01]  /*4320*/  MUFU.SIN R5, R5 ;  /* 0x0000000500057308 */ /* 0x000e220000000400 */
[----:B------:R-:W-:-:S04]  /*4330*/  UISETP.NE.U32.AND UP0, UPT, UR4, UR6, UPT ;  /* 0x000000060400728c */ /* 0x000fc8000bf05070 */
[----:B------:R-:W-:Y:S01]  /*4340*/  UISETP.NE.AND.EX UP0, UPT, UR5, UR7, UPT, UP0 ;  /* 0x000000070500728c */ /* 0x000fe2000bf05300 */
[----:B0-----:R-:W-:-:S06]  /*4350*/  FMUL.RZ R6, R5, 0.15915493667125701904 ;  /* 0x3e22f98305067820 */ /* 0x001fcc000040c000 */
[----:B------:R-:W0:Y:S02]  /*4360*/  MUFU.SIN R6, R6 ;  /* 0x0000000600067308 */ /* 0x000e240000000400 */
[----:B0-----:R-:W-:-:S06]  /*4370*/  FMUL.RZ R7, R6, 0.15915493667125701904 ;  /* 0x3e22f98306077820 */ /* 0x001fcc000040c000 */
[----:B------:R-:W0:Y:S02]  /*4380*/  MUFU.SIN R7, R7 ;  /* 0x0000000700077308 */ /* 0x000e240000000400 */
[----:B0-----:R-:W-:-:S06]  /*4390*/  FMUL.RZ R0, R7, 0.15915493667125701904 ;  /* 0x3e22f98307007820 */ /* 0x001fcc000040c000 */
[----:B------:R-:W2:Y:S01]  /*43a0*/  MUFU.SIN R0, R0 ;  /* 0x0000000000007308 */ /* 0x000ea20000000400 */
[----:B------:R-:W-:Y:S05]  /*43b0*/  BRA.U UP0, `(.L_x_294) ;  /* 0xfffffffd00cc7547 */ /* 0x000fea000b83ffff */
.L_x_293:
[----:B------:R-:W-:-:S04]  /*43c0*/  UISETP.NE.U32.AND UP0, UPT, UR12, URZ, UPT ;  /* 0x000000ff0c00728c */ /* 0x000fc8000bf05070 */
[----:B------:R-:W-:-:S09]  /*43d0*/  UISETP.NE.AND.EX UP0, UPT, URZ, URZ, UPT, UP0 ;  /* 0x000000ffff00728c */ /* 0x000fd2000bf05300 */
[----:B------:R-:W-:Y:S05]  /*43e0*/  BRA.U !UP0, `(.L_x_238) ;  /* 0x0000000508f47547 */ /* 0x000fea000b800000 */
[----:B012---:R-:W-:Y:S01]  /*43f0*/  FMUL.RZ R0, R0, 0.15915493667125701904 ;  /* 0x3e22f98300007820 */ /* 0x007fe2000040c000 */
[----:B------:R-:W-:-:S04]  /*4400*/  UISETP.NE.U32.AND UP0, UPT, UR12, 0x1, UPT ;  /* 0x000000010c00788c */ /* 0x000fc8000bf05070 */
[----:B------:R-:W-:Y:S01]  /*4410*/  UISETP.NE.AND.EX UP0, UPT, URZ, URZ, UPT, UP0 ;  /* 0x000000ffff00728c */ /* 0x000fe2000bf05300 */
[----:B------:R-:W3:Y:S08]  /*4420*/  MUFU.SIN R0, R0 ;  /* 0x0000000000007308 */ /* 0x000ef00000000400 */
[----:B------:R-:W-:Y:S05]  /*4430*/  BRA.U !UP0, `(.L_x_238) ;  /* 0x0000000508e07547 */ /* 0x000fea000b800000 */
[----:B------:R-:W-:Y:S01]  /*4440*/  UMOV UR5, 0x1 ;  /* 0x0000000100057882 */ /* 0x000fe20000000000 */
[----:B------:R-:W-:-:S05]  /*4450*/  UMOV UR4, URZ ;  /* 0x000000ff00047c82 */ /* 0x000fca0008000000 */
.L_x_298:
[----:B------:R-:W-:Y:S01]  /*4460*/  UIADD3 UR5, UP0, UPT, UR5, 0x1, URZ ;  /* 0x0000000105057890 */ /* 0x000fe2000ff1e0ff */
[----:B0--3--:R-:W-:-:S03]  /*4470*/  FMUL.RZ R0, R0, 0.15915493667125701904 ;  /* 0x3e22f98300007820 */ /* 0x009fc6000040c000 */
[----:B------:R-:W-:Y:S02]  /*4480*/  UIADD3.X UR4, UPT, UPT, URZ, UR4, URZ, UP0, !UPT ;  /* 0x00000004ff047290 */ /* 0x000fe400087fe4ff */
[----:B------:R-:W-:Y:S01]  /*4490*/  UISETP.NE.U32.AND UP0, UPT, UR5, UR12, UPT ;  /* 0x0000000c0500728c */ /* 0x000fe2000bf05070 */
[----:B------:R-:W0:Y:S03]  /*44a0*/  MUFU.SIN R0, R0 ;  /* 0x0000000000007308 */ /* 0x000e260000000400 */
[----:B------:R-:W-:-:S09]  /*44b0*/  UISETP.NE.AND.EX UP0, UPT, UR4, URZ, UPT, UP0 ;  /* 0x000000ff0400728c */ /* 0x000fd2000bf05300 */
[----:B------:R-:W-:Y:S05]  /*44c0*/  BRA.U UP0, `(.L_x_298) ;  /* 0xfffffffd00e47547 */ /* 0x000fea000b83ffff */
[----:B------:R-:W-:Y:S05]  /*44d0*/  BRA `(.L_x_238) ;  /* 0x0000000400b87947 */ /* 0x000fea0003800000 */
.L_x_613:
        /* <DEDUP_REMOVED lines=21> */
.L_x_302:
[----:B0-----:R-:W-:Y:S01]  /*4630*/  FMUL.RZ R10, R0, 0.15915493667125701904 ;  /* 0x3e22f983000a7820 */ /* 0x001fe2000040c000 */
[----:B------:R-:W-:-:S03]  /*4640*/  UIADD3 UR4, UP1, UPT, UR4, 0x10, URZ ;  /* 0x0000001004047890 */ /* 0x000fc6000ff3e0ff */
[----:B------:R-:W0:Y:S01]  /*4650*/  MUFU.COS R0, R10 ;  /* 0x0000000a00007308 */ /* 0x000e220000000000 */
[----:B------:R-:W-:Y:S02]  /*4660*/  UIADD3.X UR5, UPT, UPT, URZ, UR5, URZ, UP1, !UPT ;  /* 0x00000005ff057290 */ /* 0x000fe40008ffe4ff */
[----:B------:R-:W-:-:S04]  /*4670*/  UISETP.GE.U32.AND UP1, UPT, UR4, UR10, UPT ;  /* 0x0000000a0400728c */ /* 0x000fc8000bf26070 */
[----:B------:R-:W-:Y:S01]  /*4680*/  UISETP.GE.AND.EX UP1, UPT, UR5, UR11, UPT, UP1 ;  /* 0x0000000b0500728c */ /* 0x000fe2000bf26310 */
[----:B0-----:R-:W-:-:S04]  /*4690*/  FMUL.RZ R5, R0, 0.15915493667125701904 ;  /* 0x3e22f98300057820 */ /* 0x001fc8000040c000 */
[----:B------:R-:W0:Y:S02]  /*46a0*/  MUFU.COS R0, R5 ;  /* 0x0000000500007308 */ /* 0x000e240000000000 */
[----:B0-----:R-:W-:-:S06]  /*46b0*/  FMUL.RZ R6, R0, 0.15915493667125701904 ;  /* 0x3e22f98300067820 */ /* 0x001fcc000040c000 */
        /* <DEDUP_REMOVED lines=26> */
[----:B------:R-:W0:Y:S01]  /*4860*/  MUFU.COS R0, R0 ;  /* 0x0000000000007308 */ /* 0x000e220000000000 */
[----:B------:R-:W-:Y:S05]  /*4870*/  BRA.U !UP1, `(.L_x_302) ;  /* 0xfffffffd096c7547 */ /* 0x000fea000b83ffff */
.L_x_301:
[----:B------:R-:W-:-:S04]  /*4880*/  UIADD3 UR10, UP1, UPT, -UR4, UR6, URZ ;  /* 0x00000006040a7290 */ /* 0x000fc8000ff3e1ff */
[----:B------:R-:W-:Y:S02]  /*4890*/  UIADD3.X UR11, UPT, UPT, ~UR5, UR7, URZ, UP1, !UPT ;  /* 0x00000007050b7290 */ /* 0x000fe40008ffe5ff */
[----:B------:R-:W-:-:S04]  /*48a0*/  UISETP.GT.U32.AND UP1, UPT, UR10, 0x4, UPT ;  /* 0x000000040a00788c */ /* 0x000fc8000bf24070 */
[----:B------:R-:W-:-:S09]  /*48b0*/  UISETP.GT.AND.EX UP1, UPT, UR11, URZ, UPT, UP1 ;  /* 0x000000ff0b00728c */ /* 0x000fd2000bf24310 */
[----:B------:R-:W-:Y:S05]  /*48c0*/  BRA.U !UP1, `(.L_x_303) ;  /* 0x00000001094c7547 */ /* 0x000fea000b800000 */
[----:B0-----:R-:W-:Y:S01]  /*48d0*/  FMUL.RZ R10, R0, 0.15915493667125701904 ;  /* 0x3e22f983000a7820 */ /* 0x001fe2000040c000 */
[----:B------:R-:W-:-:S03]  /*48e0*/  UIADD3 UR4, UP0, UPT, UR4, 0x8, URZ ;  /* 0x0000000804047890 */ /* 0x000fc6000ff1e0ff */
[----:B------:R-:W0:Y:S01]  /*48f0*/  MUFU.COS R0, R10 ;  /* 0x0000000a00007308 */ /* 0x000e220000000000 */
[----:B------:R-:W-:Y:S02]  /*4900*/  UIADD3.X UR5, UPT, UPT, URZ, UR5, URZ, UP0, !UPT ;  /* 0x00000005ff057290 */ /* 0x000fe400087fe4ff */
[----:B------:R-:W-:Y:S01]  /*4910*/  UPLOP3.LUT UP0, UPT, UPT, UPT, UPT, 0x40, 0x4 ;  /* 0x000000000004789c */ /* 0x000fe20003f0e870 */
        /* <DEDUP_REMOVED lines=13> */
[----:B------:R-:W1:Y:S02]  /*49f0*/  MUFU.COS R0, R0 ;  /* 0x0000000000007308 */ /* 0x000e640000000000 */
.L_x_303:
[----:B------:R-:W-:-:S04]  /*4a00*/  UISETP.NE.U32.AND UP1, UPT, UR4, UR6, UPT ;  /* 0x000000060400728c */ /* 0x000fc8000bf25070 */
[----:B------:R-:W-:-:S09]  /*4a10*/  UISETP.NE.OR.EX UP0, UPT, UR5, UR7, UP0, UP1 ;  /* 0x000000070500728c */ /* 0x000fd20008705710 */
[----:B------:R-:W-:Y:S05]  /*4a20*/  BRA.U !UP0, `(.L_x_299) ;  /* 0x0000000108347547 */ /* 0x000fea000b800000 */
.L_x_300:
[----:B012---:R-:W-:Y:S01]  /*4a30*/  FMUL.RZ R5, R0, 0.15915493667125701904 ;  /* 0x3e22f98300057820 */ /* 0x007fe2000040c000 */
[----:B------:R-:W-:-:S04]  /*4a40*/  UIADD3 UR4, UP0, UPT, UR4, 0x4, URZ ;  /* 0x0000000404047890 */ /* 0x000fc8000ff1e0ff */
[----:B------:R-:W-:Y:S01]  /*4a50*/  UIADD3.X UR5, UPT, UPT, URZ, UR5, URZ, UP0, !UPT ;  /* 0x00000005ff057290 */ /* 0x000fe200087fe4ff */
[----:B------:R-:W0:Y:S01]  /*4a60*/  MUFU.COS R5, R5 ;  /* 0x0000000500057308 */ /* 0x000e220000000000 */
[----:B------:R-:W-:-:S04]  /*4a70*/  UISETP.NE.U32.AND UP0, UPT, UR4, UR6, UPT ;  /* 0x000000060400728c */ /* 0x000fc8000bf05070 */
[----:B------:R-:W-:Y:S01]  /*4a80*/  UISETP.NE.AND.EX UP0, UPT, UR5, UR7, UPT, UP0 ;  /* 0x000000070500728c */ /* 0x000fe2000bf05300 */
[----:B0-----:R-:W-:-:S06]  /*4a90*/  FMUL.RZ R6, R5, 0.15915493667125701904 ;  /* 0x3e22f98305067820 */ /* 0x001fcc000040c000 */
[----:B------:R-:W0:Y:S02]  /*4aa0*/  MUFU.COS R6, R6 ;  /* 0x0000000600067308 */ /* 0x000e240000000000 */
[----:B0-----:R-:W-:-:S06]  /*4ab0*/  FMUL.RZ R7, R6, 0.15915493667125701904 ;  /* 0x3e22f98306077820 */ /* 0x001fcc000040c000 */
[----:B------:R-:W0:Y:S02]  /*4ac0*/  MUFU.COS R7, R7 ;  /* 0x0000000700077308 */ /* 0x000e240000000000 */
[----:B0-----:R-:W-:-:S06]  /*4ad0*/  FMUL.RZ R0, R7, 0.15915493667125701904 ;  /* 0x3e22f98307007820 */ /* 0x001fcc000040c000 */
[----:B------:R-:W2:Y:S01]  /*4ae0*/  MUFU.COS R0, R0 ;  /* 0x0000000000007308 */ /* 0x000ea20000000000 */
[----:B------:R-:W-:Y:S05]  /*4af0*/  BRA.U UP0, `(.L_x_300) ;  /* 0xfffffffd00cc7547 */ /* 0x000fea000b83ffff */
.L_x_299:
[----:B------:R-:W-:-:S04]  /*4b00*/  UISETP.NE.U32.AND UP0, UPT, UR12, URZ, UPT ;  /* 0x000000ff0c00728c */ /* 0x000fc8000bf05070 */
[----:B------:R-:W-:-:S09]  /*4b10*/  UISETP.NE.AND.EX UP0, UPT, URZ, URZ, UPT, UP0 ;  /* 0x000000ffff00728c */ /* 0x000fd2000bf05300 */
[----:B------:R-:W-:Y:S05]  /*4b20*/  BRA.U !UP0, `(.L_x_238) ;  /* 0x0000000108247547 */ /* 0x000fea000b800000 */
[----:B------:R-:W-:Y:S01]  /*4b30*/  UMOV UR4, URZ ;  /* 0x000000ff00047c82 */ /* 0x000fe20008000000 */
[----:B------:R-:W-:-:S05]  /*4b40*/  UMOV UR5, URZ ;  /* 0x000000ff00057c82 */ /* 0x000fca0008000000 */
.L_x_304:
[----:B------:R-:W-:Y:S01]  /*4b50*/  UIADD3 UR4, UP0, UPT, UR4, 0x1, URZ ;  /* 0x0000000104047890 */ /* 0x000fe2000ff1e0ff */
[----:B012-4-:R-:W-:-:S03]  /*4b60*/  FMUL.RZ R0, R0, 0.15915493667125701904 ;  /* 0x3e22f98300007820 */ /* 0x017fc6000040c000 */
[----:B------:R-:W-:Y:S02]  /*4b70*/  UIADD3.X UR5, UPT, UPT, URZ, UR5, URZ, UP0, !UPT ;  /* 0x00000005ff057290 */ /* 0x000fe400087fe4ff */
[----:B------:R-:W-:Y:S01]  /*4b80*/  UISETP.NE.U32.AND UP0, UPT, UR4, UR12, UPT ;  /* 0x0000000c0400728c */ /* 0x000fe2000bf05070 */
[----:B------:R-:W4:Y:S03]  /*4b90*/  MUFU.COS R0, R0 ;  /* 0x0000000000007308 */ /* 0x000f260000000000 */
[----:B------:R-:W-:-:S09]  /*4ba0*/  UISETP.NE.AND.EX UP0, UPT, UR5, URZ, UPT, UP0 ;  /* 0x000000ff0500728c */ /* 0x000fd2000bf05300 */
[----:B------:R-:W-:Y:S05]  /*4bb0*/  BRA.U UP0, `(.L_x_304) ;  /* 0xfffffffd00e47547 */ /* 0x000fea000b83ffff */
.L_x_238:
        /* <DEDUP_REMOVED lines=20> */
.L_x_305:
        /* <DEDUP_REMOVED lines=16> */
.L_x_638:


//--------------------- .nv.global.init           --------------------------
	.section	.nv.global.init,"aw",@progbits
	.align	4
.nv.global.init:
	.type		__cudart_i2opi_f,@object
	.size		__cudart_i2opi_f,(.L_0 - __cudart_i2opi_f)
__cudart_i2opi_f:
        /*0000*/ 	.byte	0x41, 0x90, 0x43, 0x3c, 0x99, 0x95, 0x62, 0xdb, 0xc0, 0xdd, 0x34, 0xf5, 0xd1, 0x57, 0x27, 0xfc
        /*0010*/ 	.byte	0x29, 0x15, 0x44, 0x4e, 0x6e, 0x83, 0xf9, 0xa2
.L_0:


//--------------------- .nv.shared.reserved.0     --------------------------
	.section	.nv.shared.reserved.0,"aw",@nobits
	.weak		__nv_reservedSMEM_offset_0_alias
	.size		__nv_reservedSMEM_offset_0_alias, 0, 64
	.other		__nv_reservedSMEM_offset_0_alias,@"STO_CUDA_RESERVED_SHARED STV_DEFAULT"
__nv_reservedSMEM_offset_0_alias:
	.zero		0
	.zero		64


//--------------------- .nv.constant0._Z12bench_kernelILi8EEv2OpmPfP6__halfP7__half2 --------------------------
	.section	.nv.constant0._Z12bench_kernelILi8EEv2OpmPfP6__halfP7__half2,"a",@progbits
	.sectionflags	@""
	.align	4
.nv.constant0._Z12bench_kernelILi8EEv2OpmPfP6__halfP7__half2:
	.zero		936


//--------------------- .nv.constant0._Z12bench_kernelILi4EEv2OpmPfP6__halfP7__half2 --------------------------
	.section	.nv.constant0._Z12bench_kernelILi4EEv2OpmPfP6__halfP7__half2,"a",@progbits
	.sectionflags	@""
	.align	4
.nv.constant0._Z12bench_kernelILi4EEv2OpmPfP6__halfP7__half2:
	.zero		936


//--------------------- .nv.constant0._Z12bench_kernelILi2EEv2OpmPfP6__halfP7__half2 --------------------------
	.section	.nv.constant0._Z12bench_kernelILi2EEv2OpmPfP6__halfP7__half2,"a",@progbits
	.sectionflags	@""
	.align	4
.nv.constant0._Z12bench_kernelILi2EEv2OpmPfP6__halfP7__half2:
	.zero		936


//--------------------- .nv.constant0._Z12bench_kernelILi1EEv2OpmPfP6__halfP7__half2 --------------------------
	.section	.nv.constant0._Z12bench_kernelILi1EEv2OpmPfP6__halfP7__half2,"a",@progbits
	.sectionflags	@""
	.align	4
.nv.constant0._Z12bench_kernelILi1EEv2OpmPfP6__halfP7__half2:
	.zero		936


//--------------------- SYMBOLS --------------------------

	.type		.nv.reservedSmem.offset0,@object
	.size		.nv.reservedSmem.offset0,0x4
